def matmul_kernel(
    a_ptr,
    b_ptr,
    c_ptr,
    M,
    N,
    K,
    stride_am,
    stride_ak,
    stride_bk,
    stride_bn,
    stride_cm,
    stride_cn,
    BLOCK_M: tl.constexpr,
    BLOCK_N: tl.constexpr,
    BLOCK_K: tl.constexpr,
    GROUP_M: tl.constexpr,
):
    pid = tl.program_id(axis=0)
    num_pid_m = tl.cdiv(M, BLOCK_M)
    num_pid_n = tl.cdiv(N, BLOCK_N)
    num_pid_in_group = GROUP_M * num_pid_n
    group_id = pid // num_pid_in_group
    first_pid_m = group_id * GROUP_M
    group_size_m = min(num_pid_m - first_pid_m, GROUP_M)
    pid_m = first_pid_m + ((pid % num_pid_in_group) % group_size_m)
    pid_n = (pid % num_pid_in_group) // group_size_m

    offs_am = (pid_m * BLOCK_M + tl.arange(0, BLOCK_M)) % M
    offs_bn = (pid_n * BLOCK_N + tl.arange(0, BLOCK_N)) % N
    offs_k = tl.arange(0, BLOCK_K)
    a_ptrs = a_ptr + offs_am[:, None] * stride_am + offs_k[None, :] * stride_ak
    b_ptrs = b_ptr + offs_k[:, None] * stride_bk + offs_bn[None, :] * stride_bn

    acc = tl.zeros((BLOCK_M, BLOCK_N), dtype=tl.float32)
    for kk in range(0, tl.cdiv(K, BLOCK_K)):
        a = tl.load(a_ptrs, mask=offs_k[None, :] < K - kk * BLOCK_K, other=0.0)
        b = tl.load(b_ptrs, mask=offs_k[:, None] < K - kk * BLOCK_K, other=0.0)
        acc = tl.dot(a, b, acc)
        a_ptrs += BLOCK_K * stride_ak
        b_ptrs += BLOCK_K * stride_bk

    c = acc.to(c_ptr.dtype.element_ty)
    offs_cm = pid_m * BLOCK_M + tl.arange(0, BLOCK_M)
    offs_cn = pid_n * BLOCK_N + tl.arange(0, BLOCK_N)
    c_ptrs = c_ptr + offs_cm[:, None] * stride_cm + offs_cn[None, :] * stride_cn
    mask = (offs_cm[:, None] < M) & (offs_cn[None, :] < N)
    tl.store(c_ptrs, c, mask=mask)

# config = {"BLOCK_K": 64, "BLOCK_M": 128, "BLOCK_N": 128, "GROUP_M": 8, "arch": "sm_100", "dtype": "fp16", "num_ctas": 4, "num_stages": 5, "num_warps": 1}
# arch = sm_100


// ===== COMPILED SASS (sm_100a) =====

	.target	sm_100a

	.elftype	@"ET_EXEC"


//--------------------- .note.nv.tkinfo           --------------------------
	.section	.note.nv.tkinfo,"",@"SHT_NOTE"
	.sectionflags	@"SHF_NOTE_NV_TKINFO"
	.tkinfo
        /*0018*/ 	.word	0x00000081
        /*0030*/ 	.string	""
        /*0030*/ 	.string	"ptxas-blackwell"
        /*0030*/ 	.string	"Cuda compilation tools, release 12.9, V12.9.86"
        /*0030*/ 	.string	"Build cuda_12.9.r12.9/compiler.36037853_0"
        /*0030*/ 	.string	"-v  -suppress-debug-info  -lineinfo  -arch sm_100a "



//--------------------- .note.nv.cuver            --------------------------
	.section	.note.nv.cuver,"",@"SHT_NOTE"
	.sectionflags	@"SHF_NOTE_NV_CUVER"
        /*0018*/ 	.short	0x0001
        /*001a*/ 	.short	0x0064
        /*001c*/ 	.short	0x0001
        /*001e*/ 	.short	0x0000
        /*0020*/ 	.short	0x0001
        /*0022*/ 	.short	0x0000


//--------------------- .nv.info                  --------------------------
	.section	.nv.info,"",@"SHT_CUDA_INFO"
	.align	4


	//----- nvinfo : EIATTR_REGCOUNT
	.align		4
        /*0000*/ 	.byte	0x04, 0x2f
        /*0002*/ 	.short	(.L_1 - .L_0)
	.align		4
.L_0:
        /*0004*/ 	.word	index@(matmul_kernel)
        /*0008*/ 	.word	0x00000040


	//----- nvinfo : EIATTR_FRAME_SIZE
	.align		4
.L_1:
        /*000c*/ 	.byte	0x04, 0x11
        /*000e*/ 	.short	(.L_3 - .L_2)
	.align		4
.L_2:
        /*0010*/ 	.word	index@(matmul_kernel)
        /*0014*/ 	.word	0x000012b8


	//----- nvinfo : EIATTR_MIN_STACK_SIZE
	.align		4
.L_3:
        /*0018*/ 	.byte	0x04, 0x12
        /*001a*/ 	.short	(.L_5 - .L_4)
	.align		4
.L_4:
        /*001c*/ 	.word	index@(matmul_kernel)
        /*0020*/ 	.word	0x000012b8
.L_5:


//--------------------- .nv.info.matmul_kernel    --------------------------
	.section	.nv.info.matmul_kernel,"",@"SHT_CUDA_INFO"
	.sectionflags	@""
	.align	4


	//----- nvinfo : EIATTR_CUDA_API_VERSION
	.align		4
        /*0000*/ 	.byte	0x04, 0x37
        /*0002*/ 	.short	(.L_7 - .L_6)
.L_6:
        /*0004*/ 	.word	0x00000081


	//----- nvinfo : EIATTR_KPARAM_INFO
	.align		4
.L_7:
        /*0008*/ 	.byte	0x04, 0x17
        /*000a*/ 	.short	(.L_9 - .L_8)
.L_8:
        /*000c*/ 	.word	0x00000000
        /*0010*/ 	.short	0x000d
        /*0012*/ 	.short	0x0048
        /*0014*/ 	.byte	0x00, 0xf4, 0x21, 0x00


	//----- nvinfo : EIATTR_KPARAM_INFO
	.align		4
.L_9:
        /*0018*/ 	.byte	0x04, 0x17
        /*001a*/ 	.short	(.L_11 - .L_10)
.L_10:
        /*001c*/ 	.word	0x00000000
        /*0020*/ 	.short	0x000c
        /*0022*/ 	.short	0x0040
        /*0024*/ 	.byte	0x00, 0xf4, 0x21, 0x00


	//----- nvinfo : EIATTR_KPARAM_INFO
	.align		4
.L_11:
        /*0028*/ 	.byte	0x04, 0x17
        /*002a*/ 	.short	(.L_13 - .L_12)
.L_12:
        /*002c*/ 	.word	0x00000000
        /*0030*/ 	.short	0x000b
        /*0032*/ 	.short	0x0038
        /*0034*/ 	.byte	0x00, 0xf0, 0x11, 0x00


	//----- nvinfo : EIATTR_KPARAM_INFO
	.align		4
.L_13:
        /*0038*/ 	.byte	0x04, 0x17
        /*003a*/ 	.short	(.L_15 - .L_14)
.L_14:
        /*003c*/ 	.word	0x00000000
        /*0040*/ 	.short	0x000a
        /*0042*/ 	.short	0x0034
        /*0044*/ 	.byte	0x00, 0xf0, 0x11, 0x00


	//----- nvinfo : EIATTR_KPARAM_INFO
	.align		4
.L_15:
        /*0048*/ 	.byte	0x04, 0x17
        /*004a*/ 	.short	(.L_17 - .L_16)
.L_16:
        /*004c*/ 	.word	0x00000000
        /*0050*/ 	.short	0x0009
        /*0052*/ 	.short	0x0030
        /*0054*/ 	.byte	0x00, 0xf0, 0x11, 0x00


	//----- nvinfo : EIATTR_KPARAM_INFO
	.align		4
.L_17:
        /*0058*/ 	.byte	0x04, 0x17
        /*005a*/ 	.short	(.L_19 - .L_18)
.L_18:
        /*005c*/ 	.word	0x00000000
        /*0060*/ 	.short	0x0008
        /*0062*/ 	.short	0x002c
        /*0064*/ 	.byte	0x00, 0xf0, 0x11, 0x00


	//----- nvinfo : EIATTR_KPARAM_INFO
	.align		4
.L_19:
        /*0068*/ 	.byte	0x04, 0x17
        /*006a*/ 	.short	(.L_21 - .L_20)
.L_20:
        /*006c*/ 	.word	0x00000000
        /*0070*/ 	.short	0x0007
        /*0072*/ 	.short	0x0028
        /*0074*/ 	.byte	0x00, 0xf0, 0x11, 0x00


	//----- nvinfo : EIATTR_KPARAM_INFO
	.align		4
.L_21:
        /*0078*/ 	.byte	0x04, 0x17
        /*007a*/ 	.short	(.L_23 - .L_22)
.L_22:
        /*007c*/ 	.word	0x00000000
        /*0080*/ 	.short	0x0006
        /*0082*/ 	.short	0x0024
        /*0084*/ 	.byte	0x00, 0xf0, 0x11, 0x00


	//----- nvinfo : EIATTR_KPARAM_INFO
	.align		4
.L_23:
        /*0088*/ 	.byte	0x04, 0x17
        /*008a*/ 	.short	(.L_25 - .L_24)
.L_24:
        /*008c*/ 	.word	0x00000000
        /*0090*/ 	.short	0x0005
        /*0092*/ 	.short	0x0020
        /*0094*/ 	.byte	0x00, 0xf0, 0x11, 0x00


	//----- nvinfo : EIATTR_KPARAM_INFO
	.align		4
.L_25:
        /*0098*/ 	.byte	0x04, 0x17
        /*009a*/ 	.short	(.L_27 - .L_26)
.L_26:
        /*009c*/ 	.word	0x00000000
        /*00a0*/ 	.short	0x0004
        /*00a2*/ 	.short	0x001c
        /*00a4*/ 	.byte	0x00, 0xf0, 0x11, 0x00


	//----- nvinfo : EIATTR_KPARAM_INFO
	.align		4
.L_27:
        /*00a8*/ 	.byte	0x04, 0x17
        /*00aa*/ 	.short	(.L_29 - .L_28)
.L_28:
        /*00ac*/ 	.word	0x00000000
        /*00b0*/ 	.short	0x0003
        /*00b2*/ 	.short	0x0018
        /*00b4*/ 	.byte	0x00, 0xf0, 0x11, 0x00


	//----- nvinfo : EIATTR_KPARAM_INFO
	.align		4
.L_29:
        /*00b8*/ 	.byte	0x04, 0x17
        /*00ba*/ 	.short	(.L_31 - .L_30)
.L_30:
        /*00bc*/ 	.word	0x00000000
        /*00c0*/ 	.short	0x0002
        /*00c2*/ 	.short	0x0010
        /*00c4*/ 	.byte	0x00, 0xf4, 0x21, 0x00


	//----- nvinfo : EIATTR_KPARAM_INFO
	.align		4
.L_31:
        /*00c8*/ 	.byte	0x04, 0x17
        /*00ca*/ 	.short	(.L_33 - .L_32)
.L_32:
        /*00cc*/ 	.word	0x00000000
        /*00d0*/ 	.short	0x0001
        /*00d2*/ 	.short	0x0008
        /*00d4*/ 	.byte	0x00, 0xf4, 0x21, 0x00


	//----- nvinfo : EIATTR_KPARAM_INFO
	.align		4
.L_33:
        /*00d8*/ 	.byte	0x04, 0x17
        /*00da*/ 	.short	(.L_35 - .L_34)
.L_34:
        /*00dc*/ 	.word	0x00000000
        /*00e0*/ 	.short	0x0000
        /*00e2*/ 	.short	0x0000
        /*00e4*/ 	.byte	0x00, 0xf4, 0x21, 0x00


	//----- nvinfo : EIATTR_EXPLICIT_CLUSTER
	.align		4
.L_35:
        /*00e8*/ 	.byte	0x01, 0x3e
	.zero		2


	//----- nvinfo : EIATTR_CTA_PER_CLUSTER
	.align		4
        /*00ec*/ 	.byte	0x04, 0x3d
        /*00ee*/ 	.short	(.L_37 - .L_36)
.L_36:
        /*00f0*/ 	.word	0x00000004
        /*00f4*/ 	.word	0x00000001
        /*00f8*/ 	.word	0x00000001


	//----- nvinfo : EIATTR_SPARSE_MMA_MASK
	.align		4
.L_37:
        /*00fc*/ 	.byte	0x03, 0x50
        /*00fe*/ 	.short	0x0000


	//----- nvinfo : EIATTR_MAXREG_COUNT
	.align		4
        /*0100*/ 	.byte	0x03, 0x1b
        /*0102*/ 	.short	0x00ff


	//----- nvinfo : EIATTR_NUM_BARRIERS
	.align		4
        /*0104*/ 	.byte	0x02, 0x4c
        /*0106*/ 	.byte	0x01
	.zero		1


	//----- nvinfo : EIATTR_ANNOTATIONS
	.align		4
        /*0108*/ 	.byte	0x04, 0x55
        /*010a*/ 	.short	(.L_39 - .L_38)


	//   ....[0]....
.L_38:
        /*010c*/ 	.word	0x00000001
        /*0110*/ 	.byte	0xc0, 0x00, 0x00, 0x00, 0x01, 0x00, 0x00, 0x00, 0x00, 0x01, 0x00, 0x00, 0x01, 0x00, 0x00, 0x00
        /* <DEDUP_REMOVED lines=2120> */
        /*85a0*/ 	.byte	0x00, 0x3b, 0x02, 0x00


	//----- nvinfo : EIATTR_COOP_GROUP_MASK_REGIDS
	.align		4
.L_39:
        /*85a4*/ 	.byte	0x04, 0x29
        /*85a6*/ 	.short	(.L_41 - .L_40)


	//   ....[0]....
.L_40:
        /*85a8*/ 	.word	0xffffffff


	//   ....[1]....
        /*85ac*/ 	.word	0xffffffff


	//   ....[2]....
        /*85b0*/ 	.word	0xffffffff


	//   ....[3]....
        /*85b4*/ 	.word	0xffffffff


	//   ....[4]....
        /*85b8*/ 	.word	0xffffffff


	//   ....[5]....
        /*85bc*/ 	.word	0xffffffff


	//   ....[6]....
        /*85c0*/ 	.word	0xffffffff


	//   ....[7]....
        /*85c4*/ 	.word	0xffffffff


	//   ....[8]....
        /*85c8*/ 	.word	0xffffffff


	//   ....[9]....
        /*85cc*/ 	.word	0xffffffff


	//   ....[10]....
        /*85d0*/ 	.word	0xffffffff


	//   ....[11]....
        /*85d4*/ 	.word	0xffffffff


	//   ....[12]....
        /*85d8*/ 	.word	0xffffffff


	//   ....[13]....
        /*85dc*/ 	.word	0xffffffff


	//   ....[14]....
        /*85e0*/ 	.word	0xffffffff


	//   ....[15]....
        /*85e4*/ 	.word	0xffffffff


	//   ....[16]....
        /*85e8*/ 	.word	0xffffffff


	//   ....[17]....
        /*85ec*/ 	.word	0xffffffff


	//   ....[18]....
        /*85f0*/ 	.word	0xffffffff


	//   ....[19]....
        /*85f4*/ 	.word	0xffffffff


	//   ....[20]....
        /*85f8*/ 	.word	0xffffffff


	//   ....[21]....
        /*85fc*/ 	.word	0xffffffff


	//   ....[22]....
        /*8600*/ 	.word	0xffffffff


	//   ....[23]....
        /*8604*/ 	.word	0xffffffff


	//   ....[24]....
        /*8608*/ 	.word	0xffffffff


	//   ....[25]....
        /*860c*/ 	.word	0xffffffff


	//   ....[26]....
        /*8610*/ 	.word	0xffffffff


	//   ....[27]....
        /*8614*/ 	.word	0xffffffff


	//   ....[28]....
        /*8618*/ 	.word	0xffffffff


	//   ....[29]....
        /*861c*/ 	.word	0xffffffff


	//   ....[30]....
        /*8620*/ 	.word	0xffffffff


	//----- nvinfo : EIATTR_COOP_GROUP_INSTR_OFFSETS
	.align		4
.L_41:
        /*8624*/ 	.byte	0x04, 0x28
        /*8626*/ 	.short	(.L_43 - .L_42)


	//   ....[0]....
.L_42:
        /*8628*/ 	.word	0x000209f0


	//   ....[1]....
        /*862c*/ 	.word	0x00020a10


	//   ....[2]....
        /*8630*/ 	.word	0x00020a30


	//   ....[3]....
        /*8634*/ 	.word	0x00020a50


	//   ....[4]....
        /*8638*/ 	.word	0x00020a70


	//   ....[5]....
        /*863c*/ 	.word	0x00020a90


	//   ....[6]....
        /*8640*/ 	.word	0x00020ab0


	//   ....[7]....
        /*8644*/ 	.word	0x00020ad0


	//   ....[8]....
        /*8648*/ 	.word	0x00020c70


	//   ....[9]....
        /*864c*/ 	.word	0x00020c90


	//   ....[10]....
        /*8650*/ 	.word	0x00020cb0


	//   ....[11]....
        /*8654*/ 	.word	0x00020cd0


	//   ....[12]....
        /*8658*/ 	.word	0x00020cf0


	//   ....[13]....
        /*865c*/ 	.word	0x00020d10


	//   ....[14]....
        /*8660*/ 	.word	0x00020d30


	//   ....[15]....
        /*8664*/ 	.word	0x00020d50


	//   ....[16]....
        /*8668*/ 	.word	0x00020d70


	//   ....[17]....
        /*866c*/ 	.word	0x00020d90


	//   ....[18]....
        /*8670*/ 	.word	0x00020db0


	//   ....[19]....
        /*8674*/ 	.word	0x00020dd0


	//   ....[20]....
        /*8678*/ 	.word	0x00020df0


	//   ....[21]....
        /*867c*/ 	.word	0x00020e10


	//   ....[22]....
        /*8680*/ 	.word	0x00020e30


	//   ....[23]....
        /*8684*/ 	.word	0x00020e50


	//   ....[24]....
        /*8688*/ 	.word	0x00020e70


	//   ....[25]....
        /*868c*/ 	.word	0x00020e90


	//   ....[26]....
        /*8690*/ 	.word	0x00020eb0


	//   ....[27]....
        /*8694*/ 	.word	0x00020ed0


	//   ....[28]....
        /*8698*/ 	.word	0x00020fc0


	//   ....[29]....
        /*869c*/ 	.word	0x00021000


	//   ....[30]....
        /*86a0*/ 	.word	0x00021060


	//----- nvinfo : EIATTR_VRC_CTA_INIT_COUNT
	.align		4
.L_43:
        /*86a4*/ 	.byte	0x02, 0x4a
	.zero		1
	.zero		1


	//----- nvinfo : EIATTR_EXIT_INSTR_OFFSETS
	.align		4
        /*86a8*/ 	.byte	0x04, 0x1c
        /*86aa*/ 	.short	(.L_45 - .L_44)


	//   ....[0]....
.L_44:
        /*86ac*/ 	.word	0x00023cb0


	//   ....[1]....
        /*86b0*/ 	.word	0x00023ce0


	//----- nvinfo : EIATTR_REQNTID
	.align		4
.L_45:
        /*86b4*/ 	.byte	0x04, 0x10
        /*86b6*/ 	.short	(.L_47 - .L_46)
.L_46:
        /*86b8*/ 	.word	0x00000020
        /*86bc*/ 	.word	0x00000001
        /*86c0*/ 	.word	0x00000001


	//----- nvinfo : EIATTR_CBANK_PARAM_SIZE
	.align		4
.L_47:
        /*86c4*/ 	.byte	0x03, 0x19
        /*86c6*/ 	.short	0x0050


	//----- nvinfo : EIATTR_PARAM_CBANK
	.align		4
        /*86c8*/ 	.byte	0x04, 0x0a
        /*86ca*/ 	.short	(.L_49 - .L_48)
	.align		4
.L_48:
        /*86cc*/ 	.word	index@(.nv.constant0.matmul_kernel)
        /*86d0*/ 	.short	0x0380
        /*86d2*/ 	.short	0x0050


	//----- nvinfo : EIATTR_SW_WAR
	.align		4
.L_49:
        /*86d4*/ 	.byte	0x04, 0x36
        /*86d6*/ 	.short	(.L_51 - .L_50)
.L_50:
        /*86d8*/ 	.word	0x00000008
.L_51:


//--------------------- .nv.compat                --------------------------
	.section	.nv.compat,"",@"SHT_CUDA_COMPAT_INFO"
	.align	4
        /*0000*/ 	.byte	0x02, 0x02, 0x01, 0x00, 0x02, 0x05, 0x05, 0x00, 0x02, 0x03, 0x00, 0x00, 0x02, 0x06, 0x01, 0x00


//--------------------- .nv.callgraph             --------------------------
	.section	.nv.callgraph,"",@"SHT_CUDA_CALLGRAPH"
	.align	4
	.sectionentsize	8
	.align		4
        /*0000*/ 	.word	0x00000000
	.align		4
        /*0004*/ 	.word	0xffffffff
	.align		4
        /*0008*/ 	.word	0x00000000
	.align		4
        /*000c*/ 	.word	0xfffffffe
	.align		4
        /*0010*/ 	.word	0x00000000
	.align		4
        /*0014*/ 	.word	0xfffffffd
	.align		4
        /*0018*/ 	.word	0x00000000
	.align		4
        /*001c*/ 	.word	0xfffffffc


//--------------------- .text.matmul_kernel       --------------------------
	.section	.text.matmul_kernel,"ax",@progbits
	.align	128
        .global         matmul_kernel
        .type           matmul_kernel,@function
        .size           matmul_kernel,(.L_x_3 - matmul_kernel)
        .other          matmul_kernel,@"STO_CUDA_ENTRY STV_DEFAULT"
matmul_kernel:
.text.matmul_kernel:
[----:B------:R-:W0:Y:S08]  /*0000*/  LDC R1, c[0x0][0x37c] ;  /* 0x0000df00ff017b82 */ /* 0x000e300000000800 */
[----:B------:R-:W1:Y:S08]  /*0010*/  LDC.64 R2, c[0x0][0x398] ;  /* 0x0000e600ff027b82 */ /* 0x000e700000000a00 */
[----:B------:R-:W2:Y:S02]  /*0020*/  S2UR UR5, SR_CgaSize ;  /* 0x00000000000579c3 */ /* 0x000ea40000008a00 */
[----:B--2---:R-:W-:-:S12]  /*0030*/  UIMAD UR5, UR5, -0xa0, URZ ;  /* 0xffffff60050578a4 */ /* 0x004fd8000f8e02ff */
[----:B------:R-:W2:Y:S01]  /*0040*/  LDCU UR5, c[0x0][UR5+0x2b0] ;  /* 0x00005600050577ac */ /* 0x000ea20008000800 */
[----:B------:R-:W3:Y:S01]  /*0050*/  S2R R60, SR_TID.X ;  /* 0x00000000003c7919 */ /* 0x000ee20000002100 */
[----:B0-----:R-:W-:Y:S01]  /*0060*/  VIADD R1, R1, 0xffffed48 ;  /* 0xffffed4801017836 */ /* 0x001fe20000000000 */
[----:B------:R-:W-:Y:S01]  /*0070*/  CS2R R56, SRZ ;  /* 0x0000000000387805 */ /* 0x000fe2000001ff00 */
[----:B------:R-:W0:Y:S01]  /*0080*/  LDCU UR9, c[0x0][0x3a0] ;  /* 0x00007400ff0977ac */ /* 0x000e220008000800 */
[----:B------:R-:W-:Y:S02]  /*0090*/  CS2R R58, SRZ ;  /* 0x00000000003a7805 */ /* 0x000fe4000001ff00 */
[----:B------:R-:W-:Y:S01]  /*00a0*/  CS2R R52, SRZ ;  /* 0x0000000000347805 */ /* 0x000fe2000001ff00 */
[----:B------:R-:W4:Y:S01]  /*00b0*/  S2UR UR4, SR_CTAID.X ;  /* 0x00000000000479c3 */ /* 0x000f220000002500 */
[----:B------:R0:W-:Y:S01]  /*00c0*/  STL [R1+0x20], RZ ;  /* 0x000020ff01007387 */ /* 0x0001e20000100800 */
[----:B------:R-:W-:-:S02]  /*00d0*/  CS2R R54, SRZ ;  /* 0x0000000000367805 */ /* 0x000fc4000001ff00 */
[----:B------:R-:W-:Y:S02]  /*00e0*/  CS2R R48, SRZ ;  /* 0x0000000000307805 */ /* 0x000fe4000001ff00 */
[----:B------:R-:W-:Y:S01]  /*00f0*/  CS2R R50, SRZ ;  /* 0x0000000000327805 */ /* 0x000fe2000001ff00 */
[----:B------:R0:W-:Y:S01]  /*0100*/  STL [R1+0x24], RZ ;  /* 0x000024ff01007387 */ /* 0x0001e20000100800 */
[----:B------:R-:W-:Y:S02]  /*0110*/  CS2R R44, SRZ ;  /* 0x00000000002c7805 */ /* 0x000fe4000001ff00 */
[----:B------:R-:W-:Y:S01]  /*0120*/  CS2R R46, SRZ ;  /* 0x00000000002e7805 */ /* 0x000fe2000001ff00 */
[----:B------:R-:W5:Y:S01]  /*0130*/  S2UR UR6, SR_CgaCtaId ;  /* 0x00000000000679c3 */ /* 0x000f620000008800 */
[----:B------:R0:W-:Y:S01]  /*0140*/  STL [R1+0x28], RZ ;  /* 0x000028ff01007387 */ /* 0x0001e20000100800 */
[----:B------:R-:W-:Y:S02]  /*0150*/  CS2R R40, SRZ ;  /* 0x0000000000287805 */ /* 0x000fe4000001ff00 */
[----:B------:R-:W-:-:S02]  /*0160*/  CS2R R42, SRZ ;  /* 0x00000000002a7805 */ /* 0x000fc4000001ff00 */
[----:B------:R-:W-:Y:S01]  /*0170*/  CS2R R36, SRZ ;  /* 0x0000000000247805 */ /* 0x000fe2000001ff00 */
[----:B------:R0:W-:Y:S01]  /*0180*/  STL [R1+0x2c], RZ ;  /* 0x00002cff01007387 */ /* 0x0001e20000100800 */
[----:B------:R-:W-:Y:S02]  /*0190*/  CS2R R38, SRZ ;  /* 0x0000000000267805 */ /* 0x000fe4000001ff00 */
[----:B------:R-:W-:Y:S01]  /*01a0*/  CS2R R32, SRZ ;  /* 0x0000000000207805 */ /* 0x000fe2000001ff00 */
[----:B-1----:R-:W-:Y:S01]  /*01b0*/  VIADD R0, R3, 0x7f ;  /* 0x0000007f03007836 */ /* 0x002fe20000000000 */
[----:B------:R1:W-:Y:S01]  /*01c0*/  STL [R1+0x30], RZ ;  /* 0x000030ff01007387 */ /* 0x0003e20000100800 */
[----:B------:R-:W-:Y:S02]  /*01d0*/  CS2R R34, SRZ ;  /* 0x0000000000227805 */ /* 0x000fe4000001ff00 */
[----:B------:R-:W-:Y:S02]  /*01e0*/  CS2R R24, SRZ ;  /* 0x0000000000187805 */ /* 0x000fe4000001ff00 */
[----:B------:R-:W-:-:S02]  /*01f0*/  CS2R R26, SRZ ;  /* 0x00000000001a7805 */ /* 0x000fc4000001ff00 */
[----:B------:R-:W-:Y:S01]  /*0200*/  SHF.R.S32.HI R5, RZ, 0x1f, R0 ;  /* 0x0000001fff057819 */ /* 0x000fe20000011400 */
[----:B------:R1:W-:Y:S01]  /*0210*/  STL [R1+0x34], RZ ;  /* 0x000034ff01007387 */ /* 0x0003e20000100800 */
[----:B------:R-:W-:Y:S02]  /*0220*/  CS2R R28, SRZ ;  /* 0x00000000001c7805 */ /* 0x000fe4000001ff00 */
[----:B----4-:R-:W-:Y:S02]  /*0230*/  I2FP.F32.U32 R7, UR4 ;  /* 0x0000000400077c45 */ /* 0x010fe40008201000 */
[----:B------:R-:W-:Y:S02]  /*0240*/  CS2R R30, SRZ ;  /* 0x00000000001e7805 */ /* 0x000fe4000001ff00 */
[----:B------:R-:W-:Y:S01]  /*0250*/  LEA.HI R5, R5, R0, RZ, 0x7 ;  /* 0x0000000005057211 */ /* 0x000fe200078f38ff */
[----:B------:R1:W-:Y:S01]  /*0260*/  STL [R1+0x38], RZ ;  /* 0x000038ff01007387 */ /* 0x0003e20000100800 */
[----:B---3--:R-:W-:Y:S01]  /*0270*/  LOP3.LUT R60, R60, 0x1f, RZ, 0xc0, !PT ;  /* 0x0000001f3c3c7812 */ /* 0x008fe200078ec0ff */
[----:B--2---:R-:W-:Y:S01]  /*0280*/  FMUL R7, R7, UR5 ;  /* 0x0000000507077c20 */ /* 0x004fe20008400000 */
[----:B------:R-:W-:Y:S01]  /*0290*/  SHF.R.S32.HI R5, RZ, 0x7, R5 ;  /* 0x00000007ff057819 */ /* 0x000fe20000011405 */
[----:B------:R1:W-:Y:S01]  /*02a0*/  STL [R1+0x3c], RZ ;  /* 0x00003cff01007387 */ /* 0x0003e20000100800 */
[----:B-----5:R-:W-:Y:S01]  /*02b0*/  USHF.L.U32 UR8, UR6, 0x6, URZ ;  /* 0x0000000606087899 */ /* 0x020fe200080006ff */
[----:B------:R-:W-:-:S02]  /*02c0*/  CS2R R16, SRZ ;  /* 0x0000000000107805 */ /* 0x000fc4000001ff00 */
[----:B------:R-:W-:Y:S01]  /*02d0*/  CS2R R18, SRZ ;  /* 0x0000000000127805 */ /* 0x000fe2000001ff00 */
[----:B------:R-:W-:Y:S01]  /*02e0*/  IMAD.SHL.U32 R6, R5, 0x8, RZ ;  /* 0x0000000805067824 */ /* 0x000fe200078e00ff */
[----:B------:R-:W-:Y:S01]  /*02f0*/  F2I.U32.TRUNC.NTZ R7, R7 ;  /* 0x0000000700077305 */ /* 0x000fe2000020f000 */
[----:B------:R-:W-:Y:S01]  /*0300*/  ULOP3.LUT UR8, UR8, 0x40, URZ, 0xc0, !UPT ;  /* 0x0000004008087892 */ /* 0x000fe2000f8ec0ff */
[----:B------:R-:W-:Y:S02]  /*0310*/  CS2R R20, SRZ ;  /* 0x0000000000147805 */ /* 0x000fe4000001ff00 */
[----:B------:R-:W-:Y:S02]  /*0320*/  CS2R R22, SRZ ;  /* 0x0000000000167805 */ /* 0x000fe4000001ff00 */
[----:B------:R-:W-:Y:S02]  /*0330*/  IABS R9, R6 ;  /* 0x0000000600097213 */ /* 0x000fe40000000000 */
[----:B------:R-:W-:Y:S01]  /*0340*/  CS2R R14, SRZ ;  /* 0x00000000000e7805 */ /* 0x000fe2000001ff00 */
[----:B------:R-:W2:Y:S01]  /*0350*/  LDCU.64 UR10, c[0x0][0x358] ;  /* 0x00006b00ff0a77ac */ /* 0x000ea20008000a00 */
[----:B------:R-:W3:Y:S08]  /*0360*/  I2F.RP R0, R9 ;  /* 0x0000000900007306 */ /* 0x000ef00000209400 */
[----:B---3--:R-:W3:Y:S02]  /*0370*/  MUFU.RCP R0, R0 ;  /* 0x0000000000007308 */ /* 0x008ee40000001000 */
[----:B---3--:R-:W-:Y:S01]  /*0380*/  VIADD R4, R0, 0xffffffe ;  /* 0x0ffffffe00047836 */ /* 0x008fe20000000000 */
[----:B------:R-:W-:-:S05]  /*0390*/  IABS R0, R7 ;  /* 0x0000000700007213 */ /* 0x000fca0000000000 */
[----:B------:R3:W4:Y:S02]  /*03a0*/  F2I.FTZ.U32.TRUNC.NTZ R5, R4 ;  /* 0x0000000400057305 */ /* 0x000724000021f000 */
[----:B---3--:R-:W-:Y:S02]  /*03b0*/  IMAD.MOV.U32 R4, RZ, RZ, RZ ;  /* 0x000000ffff047224 */ /* 0x008fe400078e00ff */
[----:B----4-:R-:W-:-:S04]  /*03c0*/  IMAD.MOV R8, RZ, RZ, -R5 ;  /* 0x000000ffff087224 */ /* 0x010fc800078e0a05 */
[----:B------:R-:W-:Y:S01]  /*03d0*/  IMAD R11, R8, R9, RZ ;  /* 0x00000009080b7224 */ /* 0x000fe200078e02ff */
[----:B------:R-:W-:-:S03]  /*03e0*/  IABS R8, R6 ;  /* 0x0000000600087213 */ /* 0x000fc60000000000 */
[----:B------:R-:W-:-:S04]  /*03f0*/  IMAD.HI.U32 R5, R5, R11, R4 ;  /* 0x0000000b05057227 */ /* 0x000fc800078e0004 */
[----:B------:R-:W-:Y:S02]  /*0400*/  IMAD.MOV R4, RZ, RZ, -R8 ;  /* 0x000000ffff047224 */ /* 0x000fe400078e0a08 */
[----:B------:R-:W-:-:S04]  /*0410*/  IMAD.HI.U32 R5, R5, R0, RZ ;  /* 0x0000000005057227 */ /* 0x000fc800078e00ff */
[----:B------:R-:W-:-:S05]  /*0420*/  IMAD R0, R5, R4, R0 ;  /* 0x0000000405007224 */ /* 0x000fca00078e0200 */
[----:B------:R-:W-:-:S13]  /*0430*/  ISETP.GT.U32.AND P1, PT, R9, R0, PT ;  /* 0x000000000900720c */ /* 0x000fda0003f24070 */
[----:B------:R-:W-:Y:S02]  /*0440*/  @!P1 IMAD.IADD R0, R0, 0x1, -R9 ;  /* 0x0000000100009824 */ /* 0x000fe400078e0a09 */
[----:B------:R-:W-:Y:S01]  /*0450*/  @!P1 VIADD R5, R5, 0x1 ;  /* 0x0000000105059836 */ /* 0x000fe20000000000 */
[----:B------:R-:W-:Y:S02]  /*0460*/  ISETP.NE.AND P1, PT, R6, RZ, PT ;  /* 0x000000ff0600720c */ /* 0x000fe40003f25270 */
[----:B------:R-:W-:Y:S02]  /*0470*/  ISETP.GE.U32.AND P0, PT, R0, R9, PT ;  /* 0x000000090000720c */ /* 0x000fe40003f06070 */
[----:B------:R-:W-:-:S04]  /*0480*/  LOP3.LUT R0, R7, R6, RZ, 0x3c, !PT ;  /* 0x0000000607007212 */ /* 0x000fc800078e3cff */
[----:B------:R-:W-:Y:S01]  /*0490*/  ISETP.GE.AND P2, PT, R0, RZ, PT ;  /* 0x000000ff0000720c */ /* 0x000fe20003f46270 */
[----:B------:R-:W-:-:S06]  /*04a0*/  VIADD R0, R2, 0x7f ;  /* 0x0000007f02007836 */ /* 0x000fcc0000000000 */
[----:B------:R-:W-:-:S04]  /*04b0*/  @P0 VIADD R5, R5, 0x1 ;  /* 0x0000000105050836 */ /* 0x000fc80000000000 */
[----:B------:R-:W-:Y:S01]  /*04c0*/  IMAD.MOV.U32 R4, RZ, RZ, R5 ;  /* 0x000000ffff047224 */ /* 0x000fe200078e0005 */
[----:B------:R-:W-:-:S03]  /*04d0*/  SHF.R.S32.HI R5, RZ, 0x1f, R0 ;  /* 0x0000001fff057819 */ /* 0x000fc60000011400 */
[----:B------:R-:W-:Y:S01]  /*04e0*/  @!P2 IMAD.MOV R4, RZ, RZ, -R4 ;  /* 0x000000ffff04a224 */ /* 0x000fe200078e0a04 */
[----:B------:R-:W-:Y:S02]  /*04f0*/  @!P1 LOP3.LUT R4, RZ, R6, RZ, 0x33, !PT ;  /* 0x00000006ff049212 */ /* 0x000fe400078e33ff */
[----:B------:R-:W-:-:S03]  /*0500*/  LEA.HI R5, R5, R0, RZ, 0x7 ;  /* 0x0000000005057211 */ /* 0x000fc600078f38ff */
[----:B------:R-:W-:Y:S02]  /*0510*/  IMAD.SHL.U32 R8, R4, 0x8, RZ ;  /* 0x0000000804087824 */ /* 0x000fe400078e00ff */
[----:B------:R-:W-:-:S03]  /*0520*/  IMAD.MOV R4, RZ, RZ, -R4 ;  /* 0x000000ffff047224 */ /* 0x000fc600078e0a04 */
[----:B------:R-:W-:Y:S01]  /*0530*/  LEA.HI.SX32 R5, R5, -R8, 0x19 ;  /* 0x8000000805057211 */ /* 0x000fe200078fcaff */
[----:B------:R-:W-:-:S03]  /*0540*/  IMAD R13, R6, R4, R7 ;  /* 0x00000004060d7224 */ /* 0x000fc600078e0207 */
[----:B------:R-:W-:-:S04]  /*0550*/  VIMNMX R10, PT, PT, R5, 0x8, PT ;  /* 0x00000008050a7848 */ /* 0x000fc80003fe0100 */
[-C--:B------:R-:W-:Y:S02]  /*0560*/  IABS R9, R10.reuse ;  /* 0x0000000a00097213 */ /* 0x080fe40000000000 */
[----:B------:R-:W-:Y:S02]  /*0570*/  IABS R6, R10 ;  /* 0x0000000a00067213 */ /* 0x000fe40000000000 */
[----:B------:R-:W3:Y:S01]  /*0580*/  I2F.RP R0, R9 ;  /* 0x0000000900007306 */ /* 0x000ee20000209400 */
[C---:B------:R-:W-:Y:S02]  /*0590*/  R2UR UR4, R10.reuse ;  /* 0x000000000a0472ca */ /* 0x040fe400000e0000 */
[----:B------:R-:W-:-:S11]  /*05a0*/  R2UR UR7, R10 ;  /* 0x000000000a0772ca */ /* 0x000fd600000e0000 */
[----:B------:R-:W-:Y:S01]  /*05b0*/  UISETP.NE.AND UP0, UPT, UR4, URZ, UPT ;  /* 0x000000ff0400728c */ /* 0x000fe2000bf05270 */
[----:B---3--:R-:W3:Y:S02]  /*05c0*/  MUFU.RCP R0, R0 ;  /* 0x0000000000007308 */ /* 0x008ee40000001000 */
[----:B------:R-:W-:Y:S02]  /*05d0*/  UMOV UR4, 0x400 ;  /* 0x0000040000047882 */ /* 0x000fe40000000000 */
[----:B------:R-:W-:Y:S01]  /*05e0*/  ULEA UR4, UR6, UR4, 0x18 ;  /* 0x0000000406047291 */ /* 0x000fe2000f8ec0ff */
[----:B---3--:R-:W-:Y:S02]  /*05f0*/  VIADD R5, R0, 0xffffffe ;  /* 0x0ffffffe00057836 */ /* 0x008fe40000000000 */
[----:B------:R-:W-:-:S04]  /*0600*/  IMAD.MOV R0, RZ, RZ, -R6 ;  /* 0x000000ffff007224 */ /* 0x000fc800078e0a06 */
[----:B------:R-:W3:Y:S02]  /*0610*/  F2I.FTZ.U32.TRUNC.NTZ R5, R5 ;  /* 0x0000000500057305 */ /* 0x000ee4000021f000 */
[----:B---3--:R-:W-:-:S04]  /*0620*/  IMAD.MOV R11, RZ, RZ, -R5 ;  /* 0x000000ffff0b7224 */ /* 0x008fc800078e0a05 */
[----:B------:R-:W-:Y:S01]  /*0630*/  IMAD.MOV.U32 R4, RZ, RZ, R11 ;  /* 0x000000ffff047224 */ /* 0x000fe200078e000b */
[----:B------:R-:W-:-:S03]  /*0640*/  IABS R11, R13 ;  /* 0x0000000d000b7213 */ /* 0x000fc60000000000 */
[----:B------:R-:W-:Y:S02]  /*0650*/  IMAD R7, R4, R9, RZ ;  /* 0x0000000904077224 */ /* 0x000fe400078e02ff */
[----:B------:R-:W-:-:S04]  /*0660*/  IMAD.MOV.U32 R4, RZ, RZ, RZ ;  /* 0x000000ffff047224 */ /* 0x000fc800078e00ff */
[----:B------:R-:W-:Y:S01]  /*0670*/  IMAD.HI.U32 R4, R5, R7, R4 ;  /* 0x0000000705047227 */ /* 0x000fe200078e0004 */
[----:B------:R-:W-:-:S05]  /*0680*/  CS2R R6, SRZ ;  /* 0x0000000000067805 */ /* 0x000fca000001ff00 */
[----:B------:R-:W-:-:S04]  /*0690*/  IMAD.HI.U32 R4, R4, R11, RZ ;  /* 0x0000000b04047227 */ /* 0x000fc800078e00ff */
[----:B------:R-:W-:-:S05]  /*06a0*/  IMAD R0, R4, R0, R11 ;  /* 0x0000000004007224 */ /* 0x000fca00078e020b */
[----:B------:R-:W-:-:S13]  /*06b0*/  ISETP.GT.U32.AND P1, PT, R9, R0, PT ;  /* 0x000000000900720c */ /* 0x000fda0003f24070 */
[----:B------:R-:W-:Y:S01]  /*06c0*/  @!P1 IMAD.IADD R0, R0, 0x1, -R9 ;  /* 0x0000000100009824 */ /* 0x000fe200078e0a09 */
[----:B------:R-:W-:-:S04]  /*06d0*/  @!P1 IADD3 R4, PT, PT, R4, 0x1, RZ ;  /* 0x0000000104049810 */ /* 0x000fc80007ffe0ff */
[----:B------:R-:W-:Y:S02]  /*06e0*/  ISETP.GE.U32.AND P0, PT, R0, R9, PT ;  /* 0x000000090000720c */ /* 0x000fe40003f06070 */
[----:B------:R-:W-:-:S04]  /*06f0*/  LOP3.LUT R0, R13, R10, RZ, 0x3c, !PT ;  /* 0x0000000a0d007212 */ /* 0x000fc800078e3cff */
[----:B------:R-:W-:-:S07]  /*0700*/  ISETP.GE.AND P2, PT, R0, RZ, PT ;  /* 0x000000ff0000720c */ /* 0x000fce0003f46270 */
[----:B------:R-:W-:-:S06]  /*0710*/  @P0 VIADD R4, R4, 0x1 ;  /* 0x0000000104040836 */ /* 0x000fcc0000000000 */
[----:B------:R-:W-:-:S05]  /*0720*/  @!P2 IMAD.MOV R4, RZ, RZ, -R4 ;  /* 0x000000ffff04a224 */ /* 0x000fca00078e0a04 */
[----:B------:R-:W-:Y:S02]  /*0730*/  R2UR UR5, R4 ;  /* 0x00000000040572ca */ /* 0x000fe400000e0000 */
[----:B------:R-:W-:-:S07]  /*0740*/  CS2R R4, SRZ ;  /* 0x0000000000047805 */ /* 0x000fce000001ff00 */
[----:B------:R-:W-:Y:S02]  /*0750*/  @!UP0 ULOP3.LUT UR5, URZ, UR7, URZ, 0x33, !UPT ;  /* 0x00000007ff058292 */ /* 0x000fe4000f8e33ff */
[----:B------:R-:W-:Y:S02]  /*0760*/  USHF.L.U32 UR7, UR6, 0x5, URZ ;  /* 0x0000000506077899 */ /* 0x000fe400080006ff */
[----:B------:R-:W-:Y:S02]  /*0770*/  UIADD3 UR12, UPT, UPT, -UR5, URZ, URZ ;  /* 0x000000ff050c7290 */ /* 0x000fe4000fffe1ff */
[----:B------:R-:W-:Y:S02]  /*0780*/  ULOP3.LUT UR7, UR7, 0x40, URZ, 0xc0, !UPT ;  /* 0x0000004007077892 */ /* 0x000fe4000f8ec0ff */
[----:B0-----:R-:W-:Y:S02]  /*0790*/  UIADD3 UR6, UPT, UPT, UR9, 0x3f, URZ ;  /* 0x0000003f09067890 */ /* 0x001fe4000fffe0ff */
[----:B------:R-:W-:Y:S01]  /*07a0*/  IMAD R0, R10, UR12, R13 ;  /* 0x0000000c0a007c24 */ /* 0x000fe2000f8e020d */
[----:B------:R-:W-:Y:S01]  /*07b0*/  ULEA UR5, UR5, UR8, 0x7 ;  /* 0x0000000805057291 */ /* 0x000fe2000f8e38ff */
[----:B------:R-:W-:Y:S01]  /*07c0*/  CS2R R10, SRZ ;  /* 0x00000000000a7805 */ /* 0x000fe2000001ff00 */
[----:B------:R-:W-:Y:S01]  /*07d0*/  UISETP.GE.AND UP0, UPT, UR6, 0x40, UPT ;  /* 0x000000400600788c */ /* 0x000fe2000bf06270 */
[----:B------:R-:W-:Y:S01]  /*07e0*/  IMAD.IADD R0, R8, 0x1, R0 ;  /* 0x0000000108007824 */ /* 0x000fe200078e0200 */
[----:B------:R-:W-:-:S02]  /*07f0*/  CS2R R8, SRZ ;  /* 0x0000000000087805 */ /* 0x000fc4000001ff00 */
[----:B------:R-:W-:Y:S01]  /*0800*/  CS2R R12, SRZ ;  /* 0x00000000000c7805 */ /* 0x000fe2000001ff00 */
[----:B------:R-:W-:Y:S01]  /*0810*/  UIADD3 UR8, UPT, UPT, UR5, 0x1, URZ ;  /* 0x0000000105087890 */ /* 0x000fe2000fffe0ff */
[----:B------:R-:W-:Y:S01]  /*0820*/  LEA R0, R0, UR7, 0x7 ;  /* 0x0000000700007c11 */ /* 0x000fe2000f8e38ff */
[----:B------:R-:W-:Y:S02]  /*0830*/  UIADD3 UR9, UPT, UPT, UR5, 0x2, URZ ;  /* 0x0000000205097890 */ /* 0x000fe4000fffe0ff */
[----:B------:R-:W-:Y:S02]  /*0840*/  UIADD3 UR16, UPT, UPT, UR5, 0x3, URZ ;  /* 0x0000000305107890 */ /* 0x000fe4000fffe0ff */
[----:B------:R-:W-:Y:S01]  /*0850*/  IMAD.IADD R60, R60, 0x1, R0 ;  /* 0x000000013c3c7824 */ /* 0x000fe200078e0200 */
[----:B------:R-:W-:Y:S02]  /*0860*/  UIADD3 UR17, UPT, UPT, UR5, 0x4, URZ ;  /* 0x0000000405117890 */ /* 0x000fe4000fffe0ff */
[----:B------:R-:W-:Y:S01]  /*0870*/  UIADD3 UR18, UPT, UPT, UR5, 0x5, URZ ;  /* 0x0000000505127890 */ /* 0x000fe2000fffe0ff */
[----:B------:R-:W-:Y:S01]  /*0880*/  VIADD R0, R60, 0x20 ;  /* 0x000000203c007836 */ /* 0x000fe20000000000 */
[----:B------:R1:W-:Y:S01]  /*0890*/  STL [R1+0xb9c], R60 ;  /* 0x000b9c3c01007387 */ /* 0x0003e20000100800 */
[----:B------:R-:W-:-:S02]  /*08a0*/  UIADD3 UR12, UPT, UPT, UR5, 0x6, URZ ;  /* 0x00000006050c7890 */ /* 0x000fc4000fffe0ff */
[----:B------:R-:W-:Y:S01]  /*08b0*/  UIADD3 UR13, UPT, UPT, UR5, 0x7, URZ ;  /* 0x00000007050d7890 */ /* 0x000fe2000fffe0ff */
[----:B------:R1:W-:Y:S01]  /*08c0*/  STL [R1+0x398], R0 ;  /* 0x0003980001007387 */ /* 0x0003e20000100800 */
[----:B------:R-:W-:Y:S02]  /*08d0*/  UIADD3 UR14, UPT, UPT, UR5, 0x8, URZ ;  /* 0x00000008050e7890 */ /* 0x000fe4000fffe0ff */
[----:B------:R-:W-:Y:S02]  /*08e0*/  UIADD3 UR15, UPT, UPT, UR5, 0x9, URZ ;  /* 0x00000009050f7890 */ /* 0x000fe4000fffe0ff */
[----:B------:R-:W-:Y:S02]  /*08f0*/  UIADD3 UR19, UPT, UPT, UR5, 0xa, URZ ;  /* 0x0000000a05137890 */ /* 0x000fe4000fffe0ff */
[----:B------:R-:W-:Y:S02]  /*0900*/  UIADD3 UR20, UPT, UPT, UR5, 0xb, URZ ;  /* 0x0000000b05147890 */ /* 0x000fe4000fffe0ff */
[----:B------:R-:W-:-:S02]  /*0910*/  UIADD3 UR21, UPT, UPT, UR5, 0xc, URZ ;  /* 0x0000000c05157890 */ /* 0x000fc4000fffe0ff */
[----:B------:R-:W-:Y:S02]  /*0920*/  UIADD3 UR22, UPT, UPT, UR5, 0xd, URZ ;  /* 0x0000000d05167890 */ /* 0x000fe4000fffe0ff */
        /* <DEDUP_REMOVED lines=49> */
[----:B------:R-:W-:Y:S01]  /*0c40*/  UIADD3 UR71, UPT, UPT, UR5, 0x3f, URZ ;  /* 0x0000003f05477890 */ /* 0x000fe2000fffe0ff */
[----:B-12---:R-:W-:Y:S11]  /*0c50*/  BRA.U !UP0, `(.L_x_0) ;  /* 0x000001fd08387547 */ /* 0x006ff6000b800000 */
[----:B------:R-:W-:Y:S01]  /*0c60*/  IABS R0, R2 ;  /* 0x0000000200007213 */ /* 0x000fe20000000000 */
[----:B------:R0:W-:Y:S01]  /*0c70*/  STL [R1+0xca8], R2 ;  /* 0x000ca80201007387 */ /* 0x0001e20000100800 */
[----:B------:R-:W-:-:S03]  /*0c80*/  IMAD.MOV.U32 R15, RZ, RZ, R60 ;  /* 0x000000ffff0f7224 */ /* 0x000fc600078e003c */
[----:B0-----:R-:W2:Y:S01]  /*0c90*/  LDL R2, [R1+0x398] ;  /* 0x0003980001027983 */ /* 0x001ea20000100800 */
[----:B------:R-:W-:Y:S01]  /*0ca0*/  IABS R61, R3 ;  /* 0x00000003003d7213 */ /* 0x000fe20000000000 */
[----:B------:R-:W0:Y:S02]  /*0cb0*/  I2F.RP R8, R0 ;  /* 0x0000000000087306 */ /* 0x000e240000209400 */
[----:B------:R1:W-:Y:S06]  /*0cc0*/  STL [R1+0xc9c], R3 ;  /* 0x000c9c0301007387 */ /* 0x0003ec0000100800 */
[----:B------:R-:W3:Y:S08]  /*0cd0*/  I2F.RP R9, R61 ;  /* 0x0000003d00097306 */ /* 0x000ef00000209400 */
[----:B0-----:R-:W0:Y:S08]  /*0ce0*/  MUFU.RCP R8, R8 ;  /* 0x0000000800087308 */ /* 0x001e300000001000 */
[----:B---3--:R-:W3:Y:S01]  /*0cf0*/  MUFU.RCP R9, R9 ;  /* 0x0000000900097308 */ /* 0x008ee20000001000 */
[----:B0-----:R-:W-:-:S02]  /*0d00*/  VIADD R4, R8, 0xffffffe ;  /* 0x0ffffffe08047836 */ /* 0x001fc40000000000 */
[----:B------:R-:W-:-:S05]  /*0d10*/  IMAD.U32 R8, RZ, RZ, UR71 ;  /* 0x00000047ff087e24 */ /* 0x000fca000f8e00ff */
[----:B------:R0:W4:Y:S01]  /*0d20*/  F2I.FTZ.U32.TRUNC.NTZ R5, R4 ;  /* 0x0000000400057305 */ /* 0x000122000021f000 */
[----:B------:R-:W-:Y:S01]  /*0d30*/  IABS R8, R8 ;  /* 0x0000000800087213 */ /* 0x000fe20000000000 */
[----:B---3--:R-:W-:-:S06]  /*0d40*/  VIADD R6, R9, 0xffffffe ;  /* 0x0ffffffe09067836 */ /* 0x008fcc0000000000 */
[----:B------:R3:W5:Y:S01]  /*0d50*/  F2I.FTZ.U32.TRUNC.NTZ R7, R6 ;  /* 0x0000000600077305 */ /* 0x000762000021f000 */
[----:B0-----:R-:W-:Y:S02]  /*0d60*/  IMAD.MOV.U32 R4, RZ, RZ, RZ ;  /* 0x000000ffff047224 */ /* 0x001fe400078e00ff */
[----:B----4-:R-:W-:Y:S02]  /*0d70*/  IMAD.MOV R11, RZ, RZ, -R5 ;  /* 0x000000ffff0b7224 */ /* 0x010fe400078e0a05 */
[----:B---3--:R-:W-:Y:S02]  /*0d80*/  IMAD.MOV.U32 R6, RZ, RZ, RZ ;  /* 0x000000ffff067224 */ /* 0x008fe400078e00ff */
[----:B------:R-:W-:Y:S02]  /*0d90*/  IMAD R11, R11, R0, RZ ;  /* 0x000000000b0b7224 */ /* 0x000fe400078e02ff */
[----:B-----5:R-:W-:Y:S02]  /*0da0*/  IMAD.MOV R10, RZ, RZ, -R7 ;  /* 0x000000ffff0a7224 */ /* 0x020fe400078e0a07 */
[----:B------:R-:W-:-:S04]  /*0db0*/  IMAD.HI.U32 R4, R5, R11, R4 ;  /* 0x0000000b05047227 */ /* 0x000fc800078e0004 */
[----:B------:R-:W-:Y:S02]  /*0dc0*/  IMAD R9, R10, R61, RZ ;  /* 0x0000003d0a097224 */ /* 0x000fe400078e02ff */
[----:B------:R-:W-:Y:S02]  /*0dd0*/  IMAD.U32 R5, RZ, RZ, UR7 ;  /* 0x00000007ff057e24 */ /* 0x000fe4000f8e00ff */
[----:B------:R-:W-:Y:S01]  /*0de0*/  IMAD.HI.U32 R60, R7, R9, R6 ;  /* 0x00000009073c7227 */ /* 0x000fe200078e0006 */
[----:B------:R-:W-:Y:S02]  /*0df0*/  IABS R9, R15 ;  /* 0x0000000f00097213 */ /* 0x000fe40000000000 */
[----:B------:R-:W-:-:S03]  /*0e00*/  IABS R10, R5 ;  /* 0x00000005000a7213 */ /* 0x000fc60000000000 */
[----:B------:R-:W-:-:S04]  /*0e10*/  IMAD.HI.U32 R5, R4, R9, RZ ;  /* 0x0000000904057227 */ /* 0x000fc800078e00ff */
[----:B------:R-:W-:Y:S02]  /*0e20*/  IMAD.MOV R5, RZ, RZ, -R5 ;  /* 0x000000ffff057224 */ /* 0x000fe400078e0a05 */
[----:B------:R-:W-:-:S04]  /*0e30*/  IMAD.HI.U32 R6, R60, R8, RZ ;  /* 0x000000083c067227 */ /* 0x000fc800078e00ff */
[----:B------:R-:W-:-:S04]  /*0e40*/  IMAD.HI.U32 R7, R60, R10, RZ ;  /* 0x0000000a3c077227 */ /* 0x000fc800078e00ff */
[----:B------:R-:W-:Y:S02]  /*0e50*/  IMAD.MOV R6, RZ, RZ, -R6 ;  /* 0x000000ffff067224 */ /* 0x000fe400078e0a06 */
[----:B------:R-:W-:Y:S02]  /*0e60*/  IMAD.MOV R7, RZ, RZ, -R7 ;  /* 0x000000ffff077224 */ /* 0x000fe400078e0a07 */
[----:B-1----:R-:W-:Y:S02]  /*0e70*/  IMAD R3, R61, R6, R8 ;  /* 0x000000063d037224 */ /* 0x002fe400078e0208 */
[----:B------:R-:W-:Y:S02]  /*0e80*/  IMAD.U32 R6, RZ, RZ, UR68 ;  /* 0x00000044ff067e24 */ /* 0x000fe4000f8e00ff */
[----:B------:R-:W-:-:S05]  /*0e90*/  IMAD.U32 R8, RZ, RZ, UR66 ;  /* 0x00000042ff087e24 */ /* 0x000fca000f8e00ff */
[----:B------:R-:W-:-:S05]  /*0ea0*/  IABS R59, R8 ;  /* 0x00000008003b7213 */ /* 0x000fca0000000000 */
[----:B------:R-:W-:-:S04]  /*0eb0*/  IMAD.HI.U32 R8, R60, R59, RZ ;  /* 0x0000003b3c087227 */ /* 0x000fc800078e00ff */
[----:B------:R-:W-:-:S04]  /*0ec0*/  IMAD.MOV R8, RZ, RZ, -R8 ;  /* 0x000000ffff087224 */ /* 0x000fc800078e0a08 */
[----:B------:R-:W-:Y:S01]  /*0ed0*/  IMAD R59, R61, R8, R59 ;  /* 0x000000083d3b7224 */ /* 0x000fe200078e023b */
[----:B--2---:R-:W-:Y:S01]  /*0ee0*/  IABS R11, R2 ;  /* 0x00000002000b7213 */ /* 0x004fe20000000000 */
[----:B------:R0:W-:Y:S04]  /*0ef0*/  STL [R1+0xcac], R2 ;  /* 0x000cac0201007387 */ /* 0x0001e80000100800 */
[----:B------:R-:W-:-:S04]  /*0f00*/  IMAD.HI.U32 R4, R4, R11, RZ ;  /* 0x0000000b04047227 */ /* 0x000fc800078e00ff */
[----:B------:R-:W-:Y:S02]  /*0f10*/  IMAD.MOV R4, RZ, RZ, -R4 ;  /* 0x000000ffff047224 */ /* 0x000fe400078e0a04 */
[C---:B0-----:R-:W-:Y:S02]  /*0f20*/  IMAD R2, R0.reuse, R5, R9 ;  /* 0x0000000500027224 */ /* 0x041fe400078e0209 */
[----:B------:R-:W-:Y:S01]  /*0f30*/  IMAD R4, R0, R4, R11 ;  /* 0x0000000400047224 */ /* 0x000fe200078e020b */
[----:B------:R-:W-:Y:S01]  /*0f40*/  IABS R11, R6 ;  /* 0x00000006000b7213 */ /* 0x000fe20000000000 */
[----:B------:R-:W-:Y:S01]  /*0f50*/  IMAD.U32 R5, RZ, RZ, UR69 ;  /* 0x00000045ff057e24 */ /* 0x000fe2000f8e00ff */
[----:B------:R0:W-:Y:S03]  /*0f60*/  STL [R1+0x1c], R2 ;  /* 0x00001c0201007387 */ /* 0x0001e60000100800 */
[----:B------:R-:W-:Y:S01]  /*0f70*/  IMAD.HI.U32 R6, R60, R11, RZ ;  /* 0x0000000b3c067227 */ /* 0x000fe200078e00ff */
[----:B------:R1:W-:Y:S03]  /*0f80*/  STL [R1+0x18], R4 ;  /* 0x0000180401007387 */ /* 0x0003e60000100800 */
[----:B------:R-:W-:Y:S01]  /*0f90*/  IMAD.MOV R6, RZ, RZ, -R6 ;  /* 0x000000ffff067224 */ /* 0x000fe200078e0a06 */
[----:B------:R2:W-:Y:S01]  /*0fa0*/  STL [R1+0x14], R3 ;  /* 0x0000140301007387 */ /* 0x0005e20000100800 */
[----:B0-----:R-:W-:Y:S01]  /*0fb0*/  IMAD R2, R61, R7, R10 ;  /* 0x000000073d027224 */ /* 0x001fe200078e020a */
[----:B------:R-:W-:-:S02]  /*0fc0*/  MOV R7, UR67 ;  /* 0x0000004300077c02 */ /* 0x000fc40008000f00 */
[----:B------:R-:W-:Y:S01]  /*0fd0*/  IABS R10, R5 ;  /* 0x00000005000a7213 */ /* 0x000fe20000000000 */
[----:B-1----:R-:W-:Y:S01]  /*0fe0*/  IMAD.U32 R4, RZ, RZ, UR70 ;  /* 0x00000046ff047e24 */ /* 0x002fe2000f8e00ff */
[----:B------:R-:W-:Y:S01]  /*0ff0*/  IABS R12, R7 ;  /* 0x00000007000c7213 */ /* 0x000fe20000000000 */
[----:B------:R0:W-:Y:S02]  /*1000*/  STL [R1+0x10], R2 ;  /* 0x0000100201007387 */ /* 0x0001e40000100800 */
[----:B------:R-:W-:Y:S01]  /*1010*/  IMAD.HI.U32 R5, R60, R10, RZ ;  /* 0x0000000a3c057227 */ /* 0x000fe200078e00ff */
[----:B------:R-:W-:-:S03]  /*1020*/  IABS R9, R4 ;  /* 0x0000000400097213 */ /* 0x000fc60000000000 */
[----:B------:R-:W-:-:S04]  /*1030*/  IMAD.HI.U32 R7, R60, R12, RZ ;  /* 0x0000000c3c077227 */ /* 0x000fc800078e00ff */
[----:B------:R-:W-:-:S04]  /*1040*/  IMAD.HI.U32 R4, R60, R9, RZ ;  /* 0x000000093c047227 */ /* 0x000fc800078e00ff */
[----:B------:R-:W-:Y:S02]  /*1050*/  IMAD.MOV R4, RZ, RZ, -R4 ;  /* 0x000000ffff047224 */ /* 0x000fe400078e0a04 */
[----:B------:R-:W-:Y:S02]  /*1060*/  IMAD.MOV R5, RZ, RZ, -R5 ;  /* 0x000000ffff057224 */ /* 0x000fe400078e0a05 */
[C---:B--2---:R-:W-:Y:S02]  /*1070*/  IMAD R3, R61.reuse, R4, R9 ;  /* 0x000000043d037224 */ /* 0x044fe400078e0209 */
[----:B------:R-:W-:Y:S02]  /*1080*/  IMAD.MOV R7, RZ, RZ, -R7 ;  /* 0x000000ffff077224 */ /* 0x000fe400078e0a07 */
[C---:B------:R-:W-:Y:S01]  /*1090*/  IMAD R4, R61.reuse, R5, R10 ;  /* 0x000000053d047224 */ /* 0x040fe200078e020a */
[----:B------:R1:W-:Y:S01]  /*10a0*/  STL [R1+0xc], R3 ;  /* 0x00000c0301007387 */ /* 0x0003e20000100800 */
[----:B0-----:R-:W-:-:S03]  /*10b0*/  IMAD R2, R61, R6, R11 ;  /* 0x000000063d027224 */ /* 0x001fc600078e020b */
[----:B------:R-:W-:Y:S01]  /*10c0*/  STL [R1+0x8], R4 ;  /* 0x0000080401007387 */ /* 0x000fe20000100800 */
[----:B-1----:R-:W-:-:S05]  /*10d0*/  IMAD R3, R61, R7, R12 ;  /* 0x000000073d037224 */ /* 0x002fca00078e020c */
[----:B------:R0:W-:Y:S04]  /*10e0*/  STL [R1+0xcc8], R3 ;  /* 0x000cc80301007387 */ /* 0x0001e80000100800 */
[----:B------:R-:W-:Y:S04]  /*10f0*/  STL [R1+0x4], R2 ;  /* 0x0000040201007387 */ /* 0x000fe80000100800 */
[----:B0-----:R-:W2:Y:S04]  /*1100*/  LDL.LU R3, [R1+0x18] ;  /* 0x0000180001037983 */ /* 0x001ea80000300800 */
[----:B------:R0:W-:Y:S04]  /*1110*/  STL [R1+0xccc], R59 ;  /* 0x000ccc3b01007387 */ /* 0x0001e80000100800 */
[----:B0-----:R-:W3:Y:S01]  /*1120*/  LDL.LU R59, [R1+0x1c] ;  /* 0x00001c00013b7983 */ /* 0x001ee20000300800 */
[----:B------:R-:W-:-:S02]  /*1130*/  IMAD.U32 R6, RZ, RZ, UR63 ;  /* 0x0000003fff067e24 */ /* 0x000fc4000f8e00ff */
[----:B------:R-:W-:Y:S02]  /*1140*/  IMAD.U32 R8, RZ, RZ, UR61 ;  /* 0x0000003dff087e24 */ /* 0x000fe4000f8e00ff */
[----:B------:R-:W-:Y:S01]  /*1150*/  IMAD.U32 R4, RZ, RZ, UR65 ;  /* 0x00000041ff047e24 */ /* 0x000fe2000f8e00ff */
[----:B------:R-:W-:Y:S01]  /*1160*/  IABS R56, R6 ;  /* 0x0000000600387213 */ /* 0x000fe20000000000 */
[----:B------:R-:W-:Y:S01]  /*1170*/  IMAD.U32 R5, RZ, RZ, UR64 ;  /* 0x00000040ff057e24 */ /* 0x000fe2000f8e00ff */
[----:B------:R-:W-:Y:S01]  /*1180*/  IABS R54, R8 ;  /* 0x0000000800367213 */ /* 0x000fe20000000000 */
[----:B------:R-:W-:Y:S01]  /*1190*/  IMAD.U32 R7, RZ, RZ, UR62 ;  /* 0x0000003eff077e24 */ /* 0x000fe2000f8e00ff */
[----:B------:R-:W-:Y:S01]  /*11a0*/  IABS R58, R4 ;  /* 0x00000004003a7213 */ /* 0x000fe20000000000 */
[C---:B------:R-:W-:Y:S01]  /*11b0*/  IMAD.HI.U32 R6, R60.reuse, R56, RZ ;  /* 0x000000383c067227 */ /* 0x040fe200078e00ff */
[----:B------:R-:W-:Y:S02]  /*11c0*/  IABS R57, R5 ;  /* 0x0000000500397213 */ /* 0x000fe40000000000 */
[----:B------:R-:W-:Y:S01]  /*11d0*/  IABS R55, R7 ;  /* 0x0000000700377213 */ /* 0x000fe20000000000 */
[----:B------:R-:W-:-:S04]  /*11e0*/  IMAD.HI.U32 R8, R60, R54, RZ ;  /* 0x000000363c087227 */ /* 0x000fc800078e00ff */
[----:B------:R-:W-:Y:S02]  /*11f0*/  IMAD.MOV R6, RZ, RZ, -R6 ;  /* 0x000000ffff067224 */ /* 0x000fe400078e0a06 */
[----:B------:R-:W-:Y:S02]  /*1200*/  IMAD.MOV R8, RZ, RZ, -R8 ;  /* 0x000000ffff087224 */ /* 0x000fe400078e0a08 */
[----:B------:R-:W-:Y:S02]  /*1210*/  IMAD R56, R61, R6, R56 ;  /* 0x000000063d387224 */ /* 0x000fe400078e0238 */
[----:B------:R-:W-:-:S04]  /*1220*/  IMAD.HI.U32 R4, R60, R58, RZ ;  /* 0x0000003a3c047227 */ /* 0x000fc800078e00ff */
[----:B------:R-:W-:Y:S02]  /*1230*/  IMAD.U32 R6, RZ, RZ, UR58 ;  /* 0x0000003aff067e24 */ /* 0x000fe4000f8e00ff */
[----:B------:R-:W-:Y:S02]  /*1240*/  IMAD R54, R61, R8, R54 ;  /* 0x000000083d367224 */ /* 0x000fe400078e0236 */
[----:B------:R-:W-:Y:S01]  /*1250*/  IMAD.U32 R8, RZ, RZ, UR56 ;  /* 0x00000038ff087e24 */ /* 0x000fe2000f8e00ff */
[----:B------:R-:W-:Y:S01]  /*1260*/  IABS R51, R6 ;  /* 0x0000000600337213 */ /* 0x000fe20000000000 */
[----:B------:R-:W-:-:S03]  /*1270*/  IMAD.HI.U32 R5, R60, R57, RZ ;  /* 0x000000393c057227 */ /* 0x000fc600078e00ff */
[----:B------:R-:W-:Y:S01]  /*1280*/  IABS R49, R8 ;  /* 0x0000000800317213 */ /* 0x000fe20000000000 */
[----:B------:R-:W-:Y:S02]  /*1290*/  IMAD.MOV R4, RZ, RZ, -R4 ;  /* 0x000000ffff047224 */ /* 0x000fe400078e0a04 */
[----:B------:R-:W-:Y:S02]  /*12a0*/  IMAD.MOV R10, RZ, RZ, -R5 ;  /* 0x000000ffff0a7224 */ /* 0x000fe400078e0a05 */
[----:B------:R-:W-:Y:S02]  /*12b0*/  IMAD R58, R61, R4, R58 ;  /* 0x000000043d3a7224 */ /* 0x000fe400078e023a */
[----:B------:R-:W-:-:S04]  /*12c0*/  IMAD.HI.U32 R7, R60, R55, RZ ;  /* 0x000000373c077227 */ /* 0x000fc800078e00ff */
[----:B------:R-:W-:Y:S02]  /*12d0*/  IMAD.U32 R23, RZ, RZ, UR30 ;  /* 0x0000001eff177e24 */ /* 0x000fe4000f8e00ff */
[----:B------:R-:W-:Y:S02]  /*12e0*/  IMAD.U32 R22, RZ, RZ, UR29 ;  /* 0x0000001dff167e24 */ /* 0x000fe4000f8e00ff */
[----:B------:R-:W-:Y:S02]  /*12f0*/  IMAD.U32 R21, RZ, RZ, UR28 ;  /* 0x0000001cff157e24 */ /* 0x000fe4000f8e00ff */
[----:B------:R-:W-:Y:S02]  /*1300*/  IMAD.U32 R19, RZ, RZ, UR26 ;  /* 0x0000001aff137e24 */ /* 0x000fe4000f8e00ff */
[----:B------:R-:W-:Y:S02]  /*1310*/  IMAD.U32 R20, RZ, RZ, UR27 ;  /* 0x0000001bff147e24 */ /* 0x000fe4000f8e00ff */
[----:B------:R-:W-:Y:S01]  /*1320*/  IMAD.U32 R18, RZ, RZ, UR25 ;  /* 0x00000019ff127e24 */ /* 0x000fe2000f8e00ff */
[----:B------:R-:W-:Y:S01]  /*1330*/  MOV R17, UR24 ;  /* 0x0000001800117c02 */ /* 0x000fe20008000f00 */
[----:B------:R-:W-:Y:S01]  /*1340*/  IMAD.U32 R4, RZ, RZ, UR60 ;  /* 0x0000003cff047e24 */ /* 0x000fe2000f8e00ff */
[----:B------:R-:W-:Y:S01]  /*1350*/  STL [R1+0xcd0], R58 ;  /* 0x000cd03a01007387 */ /* 0x000fe20000100800 */
[----:B------:R-:W-:-:S02]  /*1360*/  IMAD.U32 R5, RZ, RZ, UR59 ;  /* 0x0000003bff057e24 */ /* 0x000fc4000f8e00ff */
[C---:B------:R-:W-:Y:S01]  /*1370*/  IMAD.HI.U32 R6, R60.reuse, R51, RZ ;  /* 0x000000333c067227 */ /* 0x040fe200078e00ff */
[----:B------:R-:W-:Y:S02]  /*1380*/  IABS R53, R4 ;  /* 0x0000000400357213 */ /* 0x000fe40000000000 */
[----:B------:R-:W-:Y:S01]  /*1390*/  IABS R52, R5 ;  /* 0x0000000500347213 */ /* 0x000fe20000000000 */
[----:B------:R-:W-:Y:S02]  /*13a0*/  IMAD.MOV R12, RZ, RZ, -R7 ;  /* 0x000000ffff0c7224 */ /* 0x000fe400078e0a07 */
[----:B------:R-:W-:-:S04]  /*13b0*/  IMAD.HI.U32 R8, R60, R49, RZ ;  /* 0x000000313c087227 */ /* 0x000fc800078e00ff */
[----:B------:R-:W-:Y:S02]  /*13c0*/  IMAD.U32 R7, RZ, RZ, UR57 ;  /* 0x00000039ff077e24 */ /* 0x000fe4000f8e00ff */
[----:B------:R-:W-:Y:S02]  /*13d0*/  IMAD.MOV R6, RZ, RZ, -R6 ;  /* 0x000000ffff067224 */ /* 0x000fe400078e0a06 */
[----:B------:R-:W-:Y:S01]  /*13e0*/  IMAD.MOV R8, RZ, RZ, -R8 ;  /* 0x000000ffff087224 */ /* 0x000fe200078e0a08 */
[----:B------:R-:W-:Y:S01]  /*13f0*/  IABS R50, R7 ;  /* 0x0000000700327213 */ /* 0x000fe20000000000 */
[----:B------:R-:W-:Y:S02]  /*1400*/  IMAD R51, R61, R6, R51 ;  /* 0x000000063d337224 */ /* 0x000fe400078e0233 */
[----:B------:R-:W-:-:S04]  /*1410*/  IMAD.HI.U32 R4, R60, R53, RZ ;  /* 0x000000353c047227 */ /* 0x000fc800078e00ff */
[----:B------:R-:W-:Y:S01]  /*1420*/  IMAD.HI.U32 R5, R60, R52, RZ ;  /* 0x000000343c057227 */ /* 0x000fe200078e00ff */
[----:B------:R-:W-:-:S03]  /*1430*/  IADD3 R4, PT, PT, -R4, RZ, RZ ;  /* 0x000000ff04047210 */ /* 0x000fc60007ffe1ff */
[----:B------:R-:W-:Y:S02]  /*1440*/  IMAD.U32 R6, RZ, RZ, UR53 ;  /* 0x00000035ff067e24 */ /* 0x000fe4000f8e00ff */
[----:B------:R-:W-:Y:S02]  /*1450*/  IMAD R49, R61, R8, R49 ;  /* 0x000000083d317224 */ /* 0x000fe400078e0231 */
[----:B------:R-:W-:Y:S01]  /*1460*/  IMAD.U32 R8, RZ, RZ, UR51 ;  /* 0x00000033ff087e24 */ /* 0x000fe2000f8e00ff */
[----:B------:R-:W-:Y:S01]  /*1470*/  IABS R46, R6 ;  /* 0x00000006002e7213 */ /* 0x000fe20000000000 */
[----:B------:R-:W-:Y:S02]  /*1480*/  IMAD.MOV R5, RZ, RZ, -R5 ;  /* 0x000000ffff057224 */ /* 0x000fe400078e0a05 */
[----:B------:R-:W-:Y:S01]  /*1490*/  IMAD.HI.U32 R7, R60, R50, RZ ;  /* 0x000000323c077227 */ /* 0x000fe200078e00ff */
[----:B------:R-:W-:-:S03]  /*14a0*/  IABS R44, R8 ;  /* 0x00000008002c7213 */ /* 0x000fc60000000000 */
[C---:B------:R-:W-:Y:S02]  /*14b0*/  IMAD R52, R61.reuse, R5, R52 ;  /* 0x000000053d347224 */ /* 0x040fe400078e0234 */
[----:B------:R-:W-:Y:S02]  /*14c0*/  IMAD.MOV R7, RZ, RZ, -R7 ;  /* 0x000000ffff077224 */ /* 0x000fe400078e0a07 */
[----:B------:R-:W-:Y:S02]  /*14d0*/  IMAD.U32 R5, RZ, RZ, UR54 ;  /* 0x00000036ff057e24 */ /* 0x000fe4000f8e00ff */
[----:B------:R-:W-:Y:S02]  /*14e0*/  IMAD R53, R61, R4, R53 ;  /* 0x000000043d357224 */ /* 0x000fe400078e0235 */
[----:B------:R-:W-:Y:S01]  /*14f0*/  IMAD.HI.U32 R6, R60, R46, RZ ;  /* 0x0000002e3c067227 */ /* 0x000fe200078e00ff */
[----:B------:R-:W-:-:S03]  /*1500*/  IABS R47, R5 ;  /* 0x00000005002f7213 */ /* 0x000fc60000000000 */
[----:B------:R-:W-:Y:S02]  /*1510*/  IMAD.U32 R4, RZ, RZ, UR55 ;  /* 0x00000037ff047e24 */ /* 0x000fe4000f8e00ff */
[----:B------:R-:W-:Y:S02]  /*1520*/  IMAD R50, R61, R7, R50 ;  /* 0x000000073d327224 */ /* 0x000fe400078e0232 */
[----:B------:R-:W-:Y:S01]  /*1530*/  IMAD.HI.U32 R8, R60, R44, RZ ;  /* 0x0000002c3c087227 */ /* 0x000fe200078e00ff */
[----:B------:R-:W-:-:S03]  /*1540*/  IABS R48, R4 ;  /* 0x0000000400307213 */ /* 0x000fc60000000000 */
[----:B------:R-:W-:Y:S02]  /*1550*/  IMAD.U32 R7, RZ, RZ, UR52 ;  /* 0x00000034ff077e24 */ /* 0x000fe4000f8e00ff */
[----:B------:R-:W-:Y:S02]  /*1560*/  IMAD.MOV R6, RZ, RZ, -R6 ;  /* 0x000000ffff067224 */ /* 0x000fe400078e0a06 */
[----:B------:R-:W-:Y:S01]  /*1570*/  IMAD.MOV R8, RZ, RZ, -R8 ;  /* 0x000000ffff087224 */ /* 0x000fe200078e0a08 */
[----:B------:R-:W-:Y:S01]  /*1580*/  IABS R45, R7 ;  /* 0x00000007002d7213 */ /* 0x000fe20000000000 */
[----:B------:R-:W-:Y:S02]  /*1590*/  IMAD R46, R61, R6, R46 ;  /* 0x000000063d2e7224 */ /* 0x000fe400078e022e */
[----:B------:R-:W-:-:S04]  /*15a0*/  IMAD.HI.U32 R5, R60, R47, RZ ;  /* 0x0000002f3c057227 */ /* 0x000fc800078e00ff */
[----:B------:R-:W-:Y:S02]  /*15b0*/  IMAD.U32 R6, RZ, RZ, UR48 ;  /* 0x00000030ff067e24 */ /* 0x000fe4000f8e00ff */
[----:B------:R-:W-:-:S04]  /*15c0*/  IMAD.HI.U32 R4, R60, R48, RZ ;  /* 0x000000303c047227 */ /* 0x000fc800078e00ff */
[C---:B------:R-:W-:Y:S02]  /*15d0*/  IMAD R44, R61.reuse, R8, R44 ;  /* 0x000000083d2c7224 */ /* 0x040fe400078e022c */
[----:B------:R-:W-:Y:S02]  /*15e0*/  IMAD R57, R61, R10, R57 ;  /* 0x0000000a3d397224 */ /* 0x000fe400078e0239 */
[----:B------:R-:W-:Y:S01]  /*15f0*/  IMAD.U32 R8, RZ, RZ, UR46 ;  /* 0x0000002eff087e24 */ /* 0x000fe2000f8e00ff */
[----:B------:R-:W-:Y:S01]  /*1600*/  IABS R41, R6 ;  /* 0x0000000600297213 */ /* 0x000fe20000000000 */
[----:B------:R-:W-:Y:S01]  /*1610*/  IMAD.MOV R10, RZ, RZ, -R5 ;  /* 0x000000ffff0a7224 */ /* 0x000fe200078e0a05 */
[----:B------:R-:W-:Y:S01]  /*1620*/  IABS R23, R23 ;  /* 0x0000001700177213 */ /* 0x000fe20000000000 */
[----:B------:R-:W-:Y:S01]  /*1630*/  IMAD.HI.U32 R7, R60, R45, RZ ;  /* 0x0000002d3c077227 */ /* 0x000fe200078e00ff */
[----:B------:R-:W-:Y:S01]  /*1640*/  IABS R39, R8 ;  /* 0x0000000800277213 */ /* 0x000fe20000000000 */
[----:B------:R-:W-:Y:S02]  /*1650*/  STL [R1+0xcd4], R57 ;  /* 0x000cd43901007387 */ /* 0x000fe40000100800 */
[----:B------:R-:W-:-:S02]  /*1660*/  IMAD.U32 R5, RZ, RZ, UR49 ;  /* 0x00000031ff057e24 */ /* 0x000fc4000f8e00ff */
[----:B------:R-:W-:Y:S01]  /*1670*/  IMAD.MOV R4, RZ, RZ, -R4 ;  /* 0x000000ffff047224 */ /* 0x000fe200078e0a04 */
[----:B------:R-:W-:Y:S01]  /*1680*/  IABS R22, R22 ;  /* 0x0000001600167213 */ /* 0x000fe20000000000 */
[C---:B------:R-:W-:Y:S01]  /*1690*/  IMAD R55, R61.reuse, R12, R55 ;  /* 0x0000000c3d377224 */ /* 0x040fe200078e0237 */
[----:B------:R-:W-:Y:S01]  /*16a0*/  IABS R42, R5 ;  /* 0x00000005002a7213 */ /* 0x000fe20000000000 */
[----:B------:R-:W-:Y:S02]  /*16b0*/  IMAD.MOV R12, RZ, RZ, -R7 ;  /* 0x000000ffff0c7224 */ /* 0x000fe400078e0a07 */
[----:B------:R-:W-:Y:S02]  /*16c0*/  IMAD.U32 R14, RZ, RZ, UR21 ;  /* 0x00000015ff0e7e24 */ /* 0x000fe4000f8e00ff */
[----:B------:R-:W-:Y:S01]  /*16d0*/  IMAD.U32 R15, RZ, RZ, UR22 ;  /* 0x00000016ff0f7e24 */ /* 0x000fe2000f8e00ff */
[----:B------:R-:W-:Y:S01]  /*16e0*/  IABS R21, R21 ;  /* 0x0000001500157213 */ /* 0x000fe20000000000 */
[----:B------:R-:W-:Y:S01]  /*16f0*/  IMAD R48, R61, R4, R48 ;  /* 0x000000043d307224 */ /* 0x000fe200078e0230 */
[----:B------:R-:W-:Y:S01]  /*1700*/  IABS R19, R19 ;  /* 0x0000001300137213 */ /* 0x000fe20000000000 */
[----:B------:R-:W-:-:S02]  /*1710*/  IMAD.U32 R7, RZ, RZ, UR47 ;  /* 0x0000002fff077e24 */ /* 0x000fc4000f8e00ff */
[----:B------:R-:W-:Y:S02]  /*1720*/  IMAD.U32 R9, RZ, RZ, UR5 ;  /* 0x00000005ff097e24 */ /* 0x000fe4000f8e00ff */
[----:B------:R-:W-:Y:S01]  /*1730*/  IMAD.U32 R16, RZ, RZ, UR23 ;  /* 0x00000017ff107e24 */ /* 0x000fe2000f8e00ff */
[----:B------:R-:W-:Y:S01]  /*1740*/  IABS R20, R20 ;  /* 0x0000001400147213 */ /* 0x000fe20000000000 */
[C---:B------:R-:W-:Y:S01]  /*1750*/  IMAD.HI.U32 R6, R60.reuse, R41, RZ ;  /* 0x000000293c067227 */ /* 0x040fe200078e00ff */
[----:B------:R-:W-:Y:S01]  /*1760*/  IABS R18, R18 ;  /* 0x0000001200127213 */ /* 0x000fe20000000000 */
[----:B------:R0:W-:Y:S02]  /*1770*/  STL [R1+0xcb8], R52 ;  /* 0x000cb83401007387 */ /* 0x0001e40000100800 */
[----:B------:R-:W-:Y:S02]  /*1780*/  IMAD.U32 R4, RZ, RZ, UR50 ;  /* 0x00000032ff047e24 */ /* 0x000fe4000f8e00ff */
[----:B------:R-:W-:Y:S01]  /*1790*/  IMAD.HI.U32 R8, R60, R39, RZ ;  /* 0x000000273c087227 */ /* 0x000fe200078e00ff */
[----:B------:R-:W-:-:S02]  /*17a0*/  IABS R40, R7 ;  /* 0x0000000700287213 */ /* 0x000fc40000000000 */
[----:B------:R-:W-:Y:S01]  /*17b0*/  IADD3 R6, PT, PT, -R6, RZ, RZ ;  /* 0x000000ff06067210 */ /* 0x000fe20007ffe1ff */
[C---:B------:R-:W-:Y:S01]  /*17c0*/  IMAD.HI.U32 R5, R60.reuse, R42, RZ ;  /* 0x0000002a3c057227 */ /* 0x040fe200078e00ff */
[----:B------:R-:W-:Y:S01]  /*17d0*/  IABS R43, R4 ;  /* 0x00000004002b7213 */ /* 0x000fe20000000000 */
[----:B0-----:R-:W4:Y:S02]  /*17e0*/  LDL.LU R52, [R1+0x8] ;  /* 0x0000080001347983 */ /* 0x001f240000300800 */
[----:B------:R-:W-:Y:S02]  /*17f0*/  IMAD.MOV R8, RZ, RZ, -R8 ;  /* 0x000000ffff087224 */ /* 0x000fe400078e0a08 */
[----:B------:R-:W-:Y:S02]  /*1800*/  IMAD.MOV R5, RZ, RZ, -R5 ;  /* 0x000000ffff057224 */ /* 0x000fe400078e0a05 */
[C---:B------:R-:W-:Y:S02]  /*1810*/  IMAD R47, R61.reuse, R10, R47 ;  /* 0x0000000a3d2f7224 */ /* 0x040fe400078e022f */
[C---:B------:R-:W-:Y:S01]  /*1820*/  IMAD R45, R61.reuse, R12, R45 ;  /* 0x0000000c3d2d7224 */ /* 0x040fe200078e022d */
[----:B------:R-:W-:Y:S01]  /*1830*/  IABS R14, R14 ;  /* 0x0000000e000e7213 */ /* 0x000fe20000000000 */
[----:B------:R-:W-:Y:S01]  /*1840*/  IMAD.HI.U32 R7, R60, R40, RZ ;  /* 0x000000283c077227 */ /* 0x000fe200078e00ff */
[----:B------:R-:W-:Y:S01]  /*1850*/  IABS R15, R15 ;  /* 0x0000000f000f7213 */ /* 0x000fe20000000000 */
[----:B------:R0:W-:Y:S02]  /*1860*/  STL [R1+0xcbc], R51 ;  /* 0x000cbc3301007387 */ /* 0x0001e40000100800 */
[----:B------:R-:W-:-:S02]  /*1870*/  IMAD R41, R61, R6, R41 ;  /* 0x000000063d297224 */ /* 0x000fc400078e0229 */
[----:B------:R-:W-:-:S04]  /*1880*/  IMAD.HI.U32 R4, R60, R43, RZ ;  /* 0x0000002b3c047227 */ /* 0x000fc800078e00ff */
[C---:B------:R-:W-:Y:S02]  /*1890*/  IMAD R39, R61.reuse, R8, R39 ;  /* 0x000000083d277224 */ /* 0x040fe400078e0227 */
[----:B------:R-:W-:Y:S01]  /*18a0*/  IMAD.U32 R6, RZ, RZ, UR43 ;  /* 0x0000002bff067e24 */ /* 0x000fe2000f8e00ff */
[----:B------:R-:W-:Y:S01]  /*18b0*/  IABS R9, R9 ;  /* 0x0000000900097213 */ /* 0x000fe20000000000 */
[----:B------:R-:W-:Y:S01]  /*18c0*/  IMAD.U32 R8, RZ, RZ, UR41 ;  /* 0x00000029ff087e24 */ /* 0x000fe2000f8e00ff */
[----:B------:R-:W-:Y:S01]  /*18d0*/  IABS R16, R16 ;  /* 0x0000001000107213 */ /* 0x000fe20000000000 */
[C---:B------:R-:W-:Y:S02]  /*18e0*/  IMAD R42, R61.reuse, R5, R42 ;  /* 0x000000053d2a7224 */ /* 0x040fe400078e022a */
[----:B------:R-:W-:Y:S01]  /*18f0*/  IMAD.U32 R11, RZ, RZ, UR15 ;  /* 0x0000000fff0b7e24 */ /* 0x000fe2000f8e00ff */
[----:B------:R-:W-:Y:S01]  /*1900*/  IABS R17, R17 ;  /* 0x0000001100117213 */ /* 0x000fe20000000000 */
[----:B------:R-:W-:Y:S01]  /*1910*/  IMAD.MOV R7, RZ, RZ, -R7 ;  /* 0x000000ffff077224 */ /* 0x000fe200078e0a07 */
[----:B0-----:R-:W5:Y:S01]  /*1920*/  LDL.LU R51, [R1+0xc] ;  /* 0x00000c0001337983 */ /* 0x001f620000300800 */
[----:B------:R-:W-:Y:S01]  /*1930*/  IMAD.U32 R5, RZ, RZ, UR44 ;  /* 0x0000002cff057e24 */ /* 0x000fe2000f8e00ff */
[----:B------:R-:W-:Y:S01]  /*1940*/  IABS R36, R6 ;  /* 0x0000000600247213 */ /* 0x000fe20000000000 */
[----:B------:R-:W-:Y:S01]  /*1950*/  IMAD.MOV R4, RZ, RZ, -R4 ;  /* 0x000000ffff047224 */ /* 0x000fe200078e0a04 */
[----:B------:R-:W-:Y:S01]  /*1960*/  IABS R34, R8 ;  /* 0x0000000800227213 */ /* 0x000fe20000000000 */
[C---:B------:R-:W-:Y:S01]  /*1970*/  IMAD R40, R61.reuse, R7, R40 ;  /* 0x000000073d287224 */ /* 0x040fe200078e0228 */
[----:B------:R-:W-:Y:S01]  /*1980*/  IABS R37, R5 ;  /* 0x0000000500257213 */ /* 0x000fe20000000000 */
[----:B------:R-:W-:-:S02]  /*1990*/  IMAD R43, R61, R4, R43 ;  /* 0x000000043d2b7224 */ /* 0x000fc400078e022b */
[----:B------:R-:W-:Y:S01]  /*19a0*/  IMAD.U32 R13, RZ, RZ, UR20 ;  /* 0x00000014ff0d7e24 */ /* 0x000fe2000f8e00ff */
[----:B------:R-:W-:Y:S01]  /*19b0*/  IABS R11, R11 ;  /* 0x0000000b000b7213 */ /* 0x000fe20000000000 */
[----:B------:R-:W-:Y:S01]  /*19c0*/  IMAD.U32 R7, RZ, RZ, UR42 ;  /* 0x0000002aff077e24 */ /* 0x000fe2000f8e00ff */
[----:B------:R0:W-:Y:S01]  /*19d0*/  STL [R1+0xcc0], R50 ;  /* 0x000cc03201007387 */ /* 0x0001e20000100800 */
[----:B------:R-:W-:Y:S02]  /*19e0*/  IMAD.U32 R4, RZ, RZ, UR45 ;  /* 0x0000002dff047e24 */ /* 0x000fe4000f8e00ff */
[----:B------:R-:W-:Y:S01]  /*19f0*/  IMAD.HI.U32 R6, R60, R36, RZ ;  /* 0x000000243c067227 */ /* 0x000fe200078e00ff */
[----:B------:R-:W-:-:S03]  /*1a00*/  IABS R35, R7 ;  /* 0x0000000700237213 */ /* 0x000fc60000000000 */
[----:B------:R-:W-:Y:S01]  /*1a10*/  IMAD.HI.U32 R8, R60, R34, RZ ;  /* 0x000000223c087227 */ /* 0x000fe200078e00ff */
[----:B------:R-:W-:-:S03]  /*1a20*/  IABS R38, R4 ;  /* 0x0000000400267213 */ /* 0x000fc60000000000 */
[C---:B------:R-:W-:Y:S01]  /*1a30*/  IMAD.HI.U32 R5, R60.reuse, R37, RZ ;  /* 0x000000253c057227 */ /* 0x040fe200078e00ff */
[----:B------:R-:W-:Y:S01]  /*1a40*/  IABS R13, R13 ;  /* 0x0000000d000d7213 */ /* 0x000fe20000000000 */
[----:B0-----:R-:W4:Y:S02]  /*1a50*/  LDL.LU R50, [R1+0x10] ;  /* 0x0000100001327983 */ /* 0x001f240000300800 */
[----:B------:R-:W-:Y:S02]  /*1a60*/  IMAD.MOV R6, RZ, RZ, -R6 ;  /* 0x000000ffff067224 */ /* 0x000fe400078e0a06 */
[----:B------:R-:W-:Y:S01]  /*1a70*/  IMAD.MOV R8, RZ, RZ, -R8 ;  /* 0x000000ffff087224 */ /* 0x000fe200078e0a08 */
[----:B------:R0:W-:Y:S01]  /*1a80*/  STL [R1+0xcc4], R49 ;  /* 0x000cc43101007387 */ /* 0x0001e20000100800 */
[----:B------:R-:W-:Y:S02]  /*1a90*/  IMAD.MOV R10, RZ, RZ, -R5 ;  /* 0x000000ffff0a7224 */ /* 0x000fe400078e0a05 */
[----:B------:R-:W-:-:S04]  /*1aa0*/  IMAD.HI.U32 R7, R60, R35, RZ ;  /* 0x000000233c077227 */ /* 0x000fc800078e00ff */
[----:B------:R-:W-:Y:S02]  /*1ab0*/  IMAD R36, R61, R6, R36 ;  /* 0x000000063d247224 */ /* 0x000fe400078e0224 */
[----:B------:R-:W-:Y:S01]  /*1ac0*/  IMAD.U32 R5, RZ, RZ, UR39 ;  /* 0x00000027ff057e24 */ /* 0x000fe2000f8e00ff */
[----:B0-----:R-:W4:Y:S01]  /*1ad0*/  LDL.LU R49, [R1+0x14] ;  /* 0x0000140001317983 */ /* 0x001f220000300800 */
[----:B------:R-:W-:-:S03]  /*1ae0*/  IMAD.HI.U32 R4, R60, R38, RZ ;  /* 0x000000263c047227 */ /* 0x000fc600078e00ff */
[----:B------:R-:W-:Y:S01]  /*1af0*/  IABS R32, R5 ;  /* 0x0000000500207213 */ /* 0x000fe20000000000 */
[----:B------:R-:W-:Y:S02]  /*1b00*/  IMAD R34, R61, R8, R34 ;  /* 0x000000083d227224 */ /* 0x000fe400078e0222 */
[----:B------:R-:W-:Y:S02]  /*1b10*/  IMAD.U32 R6, RZ, RZ, UR38 ;  /* 0x00000026ff067e24 */ /* 0x000fe4000f8e00ff */
[----:B------:R-:W-:Y:S02]  /*1b20*/  IMAD.U32 R8, RZ, RZ, UR36 ;  /* 0x00000024ff087e24 */ /* 0x000fe4000f8e00ff */
[----:B------:R-:W-:Y:S01]  /*1b30*/  IMAD.MOV R12, RZ, RZ, -R7 ;  /* 0x000000ffff0c7224 */ /* 0x000fe200078e0a07 */
[----:B------:R-:W-:Y:S01]  /*1b40*/  IABS R31, R6 ;  /* 0x00000006001f7213 */ /* 0x000fe20000000000 */
[----:B------:R-:W-:Y:S01]  /*1b50*/  IMAD.MOV R4, RZ, RZ, -R4 ;  /* 0x000000ffff047224 */ /* 0x000fe200078e0a04 */
[----:B------:R-:W-:Y:S01]  /*1b60*/  IABS R29, R8 ;  /* 0x00000008001d7213 */ /* 0x000fe20000000000 */
[----:B------:R-:W-:-:S02]  /*1b70*/  IMAD.U32 R7, RZ, RZ, UR37 ;  /* 0x00000025ff077e24 */ /* 0x000fc4000f8e00ff */
[----:B------:R-:W-:Y:S02]  /*1b80*/  IMAD R38, R61, R4, R38 ;  /* 0x000000043d267224 */ /* 0x000fe400078e0226 */
[----:B------:R-:W-:Y:S01]  /*1b90*/  IMAD.U32 R4, RZ, RZ, UR40 ;  /* 0x00000028ff047e24 */ /* 0x000fe2000f8e00ff */
[----:B------:R-:W-:Y:S01]  /*1ba0*/  IABS R30, R7 ;  /* 0x00000007001e7213 */ /* 0x000fe20000000000 */
[----:B------:R-:W-:-:S03]  /*1bb0*/  IMAD.HI.U32 R5, R60, R32, RZ ;  /* 0x000000203c057227 */ /* 0x000fc600078e00ff */
[----:B------:R-:W-:Y:S01]  /*1bc0*/  IABS R33, R4 ;  /* 0x0000000400217213 */ /* 0x000fe20000000000 */
[----:B------:R-:W-:-:S04]  /*1bd0*/  IMAD.HI.U32 R6, R60, R31, RZ ;  /* 0x0000001f3c067227 */ /* 0x000fc800078e00ff */
[----:B------:R-:W-:Y:S01]  /*1be0*/  IMAD.HI.U32 R8, R60, R29, RZ ;  /* 0x0000001d3c087227 */ /* 0x000fe200078e00ff */
[----:B--2---:R-:W-:-:S03]  /*1bf0*/  ISETP.GT.U32.AND P1, PT, R0, R3, PT ;  /* 0x000000030000720c */ /* 0x004fc60003f24070 */
[----:B------:R-:W-:Y:S01]  /*1c00*/  IMAD.MOV R5, RZ, RZ, -R5 ;  /* 0x000000ffff057224 */ /* 0x000fe200078e0a05 */
[----:B------:R-:W-:Y:S01]  /*1c10*/  IADD3 R8, PT, PT, -R8, RZ, RZ ;  /* 0x000000ff08087210 */ /* 0x000fe20007ffe1ff */
[----:B------:R-:W-:-:S04]  /*1c20*/  IMAD.HI.U32 R7, R60, R30, RZ ;  /* 0x0000001e3c077227 */ /* 0x000fc800078e00ff */
[----:B------:R-:W-:Y:S02]  /*1c30*/  IMAD.MOV R6, RZ, RZ, -R6 ;  /* 0x000000ffff067224 */ /* 0x000fe400078e0a06 */
[C---:B------:R-:W-:Y:S02]  /*1c40*/  IMAD R32, R61.reuse, R5, R32 ;  /* 0x000000053d207224 */ /* 0x040fe400078e0220 */
[----:B------:R-:W-:Y:S01]  /*1c50*/  IMAD.MOV R7, RZ, RZ, -R7 ;  /* 0x000000ffff077224 */ /* 0x000fe200078e0a07 */
[----:B---3--:R-:W-:Y:S01]  /*1c60*/  ISETP.GT.U32.AND P0, PT, R0, R59, PT ;  /* 0x0000003b0000720c */ /* 0x008fe20003f04070 */
[----:B------:R-:W-:Y:S02]  /*1c70*/  IMAD R31, R61, R6, R31 ;  /* 0x000000063d1f7224 */ /* 0x000fe400078e021f */
[----:B------:R-:W-:Y:S02]  /*1c80*/  IMAD.U32 R5, RZ, RZ, UR34 ;  /* 0x00000022ff057e24 */ /* 0x000fe4000f8e00ff */
[----:B------:R-:W-:-:S03]  /*1c90*/  IMAD.HI.U32 R4, R60, R33, RZ ;  /* 0x000000213c047227 */ /* 0x000fc600078e00ff */
[----:B------:R-:W-:Y:S01]  /*1ca0*/  IABS R27, R5 ;  /* 0x00000005001b7213 */ /* 0x000fe20000000000 */
[----:B------:R-:W-:Y:S02]  /*1cb0*/  IMAD.U32 R6, RZ, RZ, UR33 ;  /* 0x00000021ff067e24 */ /* 0x000fe4000f8e00ff */
[C---:B------:R-:W-:Y:S02]  /*1cc0*/  IMAD R29, R61.reuse, R8, R29 ;  /* 0x000000083d1d7224 */ /* 0x040fe400078e021d */
[C---:B------:R-:W-:Y:S01]  /*1cd0*/  IMAD R30, R61.reuse, R7, R30 ;  /* 0x000000073d1e7224 */ /* 0x040fe200078e021e */
[----:B------:R-:W-:Y:S01]  /*1ce0*/  IABS R26, R6 ;  /* 0x00000006001a7213 */ /* 0x000fe20000000000 */
[----:B------:R-:W-:Y:S02]  /*1cf0*/  IMAD.U32 R8, RZ, RZ, UR31 ;  /* 0x0000001fff087e24 */ /* 0x000fe4000f8e00ff */
[----:B------:R-:W-:Y:S02]  /*1d00*/  IMAD.MOV R4, RZ, RZ, -R4 ;  /* 0x000000ffff047224 */ /* 0x000fe400078e0a04 */
[----:B------:R-:W-:Y:S01]  /*1d10*/  IMAD.U32 R7, RZ, RZ, UR32 ;  /* 0x00000020ff077e24 */ /* 0x000fe2000f8e00ff */
[----:B------:R-:W-:Y:S01]  /*1d20*/  IABS R24, R8 ;  /* 0x0000000800187213 */ /* 0x000fe20000000000 */
[----:B------:R-:W-:-:S02]  /*1d30*/  IMAD R33, R61, R4, R33 ;  /* 0x000000043d217224 */ /* 0x000fc400078e0221 */
[----:B------:R-:W-:Y:S01]  /*1d40*/  IMAD.U32 R4, RZ, RZ, UR35 ;  /* 0x00000023ff047e24 */ /* 0x000fe2000f8e00ff */
[----:B------:R-:W-:Y:S01]  /*1d50*/  IABS R25, R7 ;  /* 0x0000000700197213 */ /* 0x000fe20000000000 */
[----:B------:R-:W-:-:S03]  /*1d60*/  IMAD.HI.U32 R8, R60, R27, RZ ;  /* 0x0000001b3c087227 */ /* 0x000fc600078e00ff */
[----:B------:R-:W-:Y:S01]  /*1d70*/  IABS R28, R4 ;  /* 0x00000004001c7213 */ /* 0x000fe20000000000 */
[----:B------:R-:W-:-:S04]  /*1d80*/  IMAD.HI.U32 R7, R60, R26, RZ ;  /* 0x0000001a3c077227 */ /* 0x000fc800078e00ff */
[----:B------:R-:W-:Y:S02]  /*1d90*/  IMAD.MOV R8, RZ, RZ, -R8 ;  /* 0x000000ffff087224 */ /* 0x000fe400078e0a08 */
[----:B------:R-:W-:Y:S02]  /*1da0*/  IMAD.MOV R7, RZ, RZ, -R7 ;  /* 0x000000ffff077224 */ /* 0x000fe400078e0a07 */
[C---:B------:R-:W-:Y:S02]  /*1db0*/  IMAD R27, R61.reuse, R8, R27 ;  /* 0x000000083d1b7224 */ /* 0x040fe400078e021b */
[----:B------:R-:W-:Y:S02]  /*1dc0*/  IMAD R26, R61, R7, R26 ;  /* 0x000000073d1a7224 */ /* 0x000fe400078e021a */
[----:B------:R-:W-:-:S04]  /*1dd0*/  IMAD.HI.U32 R8, R60, R23, RZ ;  /* 0x000000173c087227 */ /* 0x000fc800078e00ff */
[----:B------:R-:W-:-:S04]  /*1de0*/  IMAD.HI.U32 R6, R60, R28, RZ ;  /* 0x0000001c3c067227 */ /* 0x000fc800078e00ff */
[----:B------:R-:W-:-:S04]  /*1df0*/  IMAD.HI.U32 R7, R60, R22, RZ ;  /* 0x000000163c077227 */ /* 0x000fc800078e00ff */
[----:B------:R-:W-:-:S04]  /*1e00*/  IMAD.HI.U32 R4, R60, R25, RZ ;  /* 0x000000193c047227 */ /* 0x000fc800078e00ff */
[----:B------:R-:W-:Y:S02]  /*1e10*/  IMAD.MOV R8, RZ, RZ, -R8 ;  /* 0x000000ffff087224 */ /* 0x000fe400078e0a08 */
[----:B------:R-:W-:Y:S02]  /*1e20*/  IMAD.MOV R6, RZ, RZ, -R6 ;  /* 0x000000ffff067224 */ /* 0x000fe400078e0a06 */
[----:B------:R-:W-:Y:S02]  /*1e30*/  IMAD.MOV R7, RZ, RZ, -R7 ;  /* 0x000000ffff077224 */ /* 0x000fe400078e0a07 */
[----:B------:R-:W-:Y:S02]  /*1e40*/  IMAD.MOV R4, RZ, RZ, -R4 ;  /* 0x000000ffff047224 */ /* 0x000fe400078e0a04 */
[----:B------:R-:W-:-:S04]  /*1e50*/  IMAD.HI.U32 R5, R60, R24, RZ ;  /* 0x000000183c057227 */ /* 0x000fc800078e00ff */
[C---:B------:R-:W-:Y:S02]  /*1e60*/  IMAD R37, R61.reuse, R10, R37 ;  /* 0x0000000a3d257224 */ /* 0x040fe400078e0225 */
[C---:B------:R-:W-:Y:S02]  /*1e70*/  IMAD R23, R61.reuse, R8, R23 ;  /* 0x000000083d177224 */ /* 0x040fe400078e0217 */
[C---:B------:R-:W-:Y:S02]  /*1e80*/  IMAD R28, R61.reuse, R6, R28 ;  /* 0x000000063d1c7224 */ /* 0x040fe400078e021c */
[----:B------:R-:W-:Y:S02]  /*1e90*/  IMAD R22, R61, R7, R22 ;  /* 0x000000073d167224 */ /* 0x000fe400078e0216 */
[----:B------:R-:W-:-:S04]  /*1ea0*/  IMAD.HI.U32 R8, R60, R14, RZ ;  /* 0x0000000e3c087227 */ /* 0x000fc800078e00ff */
[----:B------:R-:W-:Y:S02]  /*1eb0*/  IMAD.U32 R10, RZ, RZ, UR14 ;  /* 0x0000000eff0a7e24 */ /* 0x000fe4000f8e00ff */
[----:B------:R-:W-:Y:S02]  /*1ec0*/  IMAD R25, R61, R4, R25 ;  /* 0x000000043d197224 */ /* 0x000fe400078e0219 */
[----:B------:R-:W-:Y:S01]  /*1ed0*/  IMAD.HI.U32 R6, R60, R21, RZ ;  /* 0x000000153c067227 */ /* 0x000fe200078e00ff */
[----:B------:R-:W-:-:S03]  /*1ee0*/  IABS R10, R10 ;  /* 0x0000000a000a7213 */ /* 0x000fc60000000000 */
[----:B------:R-:W-:-:S04]  /*1ef0*/  IMAD.HI.U32 R7, R60, R15, RZ ;  /* 0x0000000f3c077227 */ /* 0x000fc800078e00ff */
[----:B------:R-:W-:Y:S02]  /*1f00*/  IMAD.MOV R5, RZ, RZ, -R5 ;  /* 0x000000ffff057224 */ /* 0x000fe400078e0a05 */
[----:B------:R-:W-:-:S04]  /*1f10*/  IMAD.HI.U32 R4, R60, R19, RZ ;  /* 0x000000133c047227 */ /* 0x000fc800078e00ff */
[----:B------:R-:W-:Y:S02]  /*1f20*/  IMAD.MOV R8, RZ, RZ, -R8 ;  /* 0x000000ffff087224 */ /* 0x000fe400078e0a08 */
[----:B------:R-:W-:Y:S02]  /*1f30*/  IMAD.MOV R6, RZ, RZ, -R6 ;  /* 0x000000ffff067224 */ /* 0x000fe400078e0a06 */
[----:B------:R-:W-:Y:S02]  /*1f40*/  IMAD.MOV R7, RZ, RZ, -R7 ;  /* 0x000000ffff077224 */ /* 0x000fe400078e0a07 */
[----:B------:R-:W-:Y:S02]  /*1f50*/  IMAD R24, R61, R5, R24 ;  /* 0x000000053d187224 */ /* 0x000fe400078e0218 */
[----:B------:R-:W-:Y:S02]  /*1f60*/  IMAD.MOV R4, RZ, RZ, -R4 ;  /* 0x000000ffff047224 */ /* 0x000fe400078e0a04 */
[----:B------:R-:W-:-:S04]  /*1f70*/  IMAD.HI.U32 R5, R60, R20, RZ ;  /* 0x000000143c057227 */ /* 0x000fc800078e00ff */
[C---:B------:R-:W-:Y:S02]  /*1f80*/  IMAD R14, R61.reuse, R8, R14 ;  /* 0x000000083d0e7224 */ /* 0x040fe400078e020e */
[C---:B------:R-:W-:Y:S02]  /*1f90*/  IMAD R21, R61.reuse, R6, R21 ;  /* 0x000000063d157224 */ /* 0x040fe400078e0215 */
[----:B------:R-:W-:Y:S02]  /*1fa0*/  IMAD R15, R61, R7, R15 ;  /* 0x000000073d0f7224 */ /* 0x000fe400078e020f */
[----:B------:R-:W-:-:S04]  /*1fb0*/  IMAD.HI.U32 R8, R60, R9, RZ ;  /* 0x000000093c087227 */ /* 0x000fc800078e00ff */
[----:B------:R-:W-:Y:S02]  /*1fc0*/  IMAD R19, R61, R4, R19 ;  /* 0x000000043d137224 */ /* 0x000fe400078e0213 */
[----:B------:R-:W-:-:S04]  /*1fd0*/  IMAD.HI.U32 R6, R60, R16, RZ ;  /* 0x000000103c067227 */ /* 0x000fc800078e00ff */
[----:B------:R-:W-:-:S04]  /*1fe0*/  IMAD.HI.U32 R7, R60, R10, RZ ;  /* 0x0000000a3c077227 */ /* 0x000fc800078e00ff */
[----:B------:R-:W-:Y:S02]  /*1ff0*/  IMAD.MOV R5, RZ, RZ, -R5 ;  /* 0x000000ffff057224 */ /* 0x000fe400078e0a05 */
[----:B------:R-:W-:-:S04]  /*2000*/  IMAD.HI.U32 R4, R60, R18, RZ ;  /* 0x000000123c047227 */ /* 0x000fc800078e00ff */
[----:B------:R-:W-:Y:S02]  /*2010*/  IMAD.MOV R8, RZ, RZ, -R8 ;  /* 0x000000ffff087224 */ /* 0x000fe400078e0a08 */
[C---:B------:R-:W-:Y:S02]  /*2020*/  IMAD R35, R61.reuse, R12, R35 ;  /* 0x0000000c3d237224 */ /* 0x040fe400078e0223 */
[----:B------:R-:W-:Y:S02]  /*2030*/  IMAD.MOV R6, RZ, RZ, -R6 ;  /* 0x000000ffff067224 */ /* 0x000fe400078e0a06 */
[----:B------:R-:W-:Y:S02]  /*2040*/  IMAD.MOV R7, RZ, RZ, -R7 ;  /* 0x000000ffff077224 */ /* 0x000fe400078e0a07 */
[----:B------:R-:W-:Y:S02]  /*2050*/  IMAD R20, R61, R5, R20 ;  /* 0x000000053d147224 */ /* 0x000fe400078e0214 */
[----:B------:R-:W-:-:S02]  /*2060*/  IMAD.MOV R4, RZ, RZ, -R4 ;  /* 0x000000ffff047224 */ /* 0x000fc400078e0a04 */
[----:B------:R-:W-:Y:S02]  /*2070*/  IMAD.U32 R12, RZ, RZ, UR19 ;  /* 0x00000013ff0c7e24 */ /* 0x000fe4000f8e00ff */
[----:B------:R-:W-:-:S03]  /*2080*/  IMAD.HI.U32 R5, R60, R17, RZ ;  /* 0x000000113c057227 */ /* 0x000fc600078e00ff */
[----:B------:R-:W-:Y:S01]  /*2090*/  IABS R12, R12 ;  /* 0x0000000c000c7213 */ /* 0x000fe20000000000 */
[C---:B------:R-:W-:Y:S02]  /*20a0*/  IMAD R9, R61.reuse, R8, R9 ;  /* 0x000000083d097224 */ /* 0x040fe400078e0209 */
[C---:B------:R-:W-:Y:S02]  /*20b0*/  IMAD R16, R61.reuse, R6, R16 ;  /* 0x000000063d107224 */ /* 0x040fe400078e0210 */
[C---:B------:R-:W-:Y:S01]  /*20c0*/  IMAD R10, R61.reuse, R7, R10 ;  /* 0x000000073d0a7224 */ /* 0x040fe200078e020a */
[C---:B------:R-:W-:Y:S01]  /*20d0*/  ISETP.GT.U32.AND P2, PT, R61.reuse, R9, PT ;  /* 0x000000093d00720c */ /* 0x040fe20003f44070 */
[----:B------:R-:W-:Y:S02]  /*20e0*/  IMAD.U32 R8, RZ, RZ, UR13 ;  /* 0x0000000dff087e24 */ /* 0x000fe4000f8e00ff */
[----:B------:R-:W-:Y:S02]  /*20f0*/  IMAD R18, R61, R4, R18 ;  /* 0x000000043d127224 */ /* 0x000fe400078e0212 */
[----:B------:R-:W-:Y:S01]  /*2100*/  IMAD.HI.U32 R6, R60, R11, RZ ;  /* 0x0000000b3c067227 */ /* 0x000fe200078e00ff */
[----:B------:R-:W-:-:S03]  /*2110*/  IABS R8, R8 ;  /* 0x0000000800087213 */ /* 0x000fc60000000000 */
[----:B------:R-:W-:Y:S02]  /*2120*/  IMAD.U32 R7, RZ, RZ, UR12 ;  /* 0x0000000cff077e24 */ /* 0x000fe4000f8e00ff */
[----:B------:R-:W-:Y:S02]  /*2130*/  IMAD.MOV R5, RZ, RZ, -R5 ;  /* 0x000000ffff057224 */ /* 0x000fe400078e0a05 */
[----:B------:R-:W-:Y:S01]  /*2140*/  IMAD.HI.U32 R4, R60, R13, RZ ;  /* 0x0000000d3c047227 */ /* 0x000fe200078e00ff */
[----:B------:R-:W-:-:S03]  /*2150*/  IABS R7, R7 ;  /* 0x0000000700077213 */ /* 0x000fc60000000000 */
[----:B------:R-:W-:Y:S02]  /*2160*/  IMAD.MOV R6, RZ, RZ, -R6 ;  /* 0x000000ffff067224 */ /* 0x000fe400078e0a06 */
[----:B------:R-:W-:Y:S02]  /*2170*/  IMAD R17, R61, R5, R17 ;  /* 0x000000053d117224 */ /* 0x000fe400078e0211 */
[----:B------:R-:W-:Y:S02]  /*2180*/  IMAD.MOV R4, RZ, RZ, -R4 ;  /* 0x000000ffff047224 */ /* 0x000fe400078e0a04 */
[----:B------:R-:W-:-:S04]  /*2190*/  IMAD.HI.U32 R5, R60, R12, RZ ;  /* 0x0000000c3c057227 */ /* 0x000fc800078e00ff */
[C---:B------:R-:W-:Y:S02]  /*21a0*/  IMAD R11, R61.reuse, R6, R11 ;  /* 0x000000063d0b7224 */ /* 0x040fe400078e020b */
[----:B------:R-:W-:Y:S02]  /*21b0*/  IMAD R13, R61, R4, R13 ;  /* 0x000000043d0d7224 */ /* 0x000fe400078e020d */
[----:B------:R-:W-:Y:S02]  /*21c0*/  IMAD.U32 R6, RZ, RZ, UR18 ;  /* 0x00000012ff067e24 */ /* 0x000fe4000f8e00ff */
[----:B------:R-:W-:-:S03]  /*21d0*/  IMAD.HI.U32 R2, R60, R8, RZ ;  /* 0x000000083c027227 */ /* 0x000fc600078e00ff */
[----:B------:R-:W-:Y:S01]  /*21e0*/  IABS R6, R6 ;  /* 0x0000000600067213 */ /* 0x000fe20000000000 */
[----:B------:R-:W-:Y:S02]  /*21f0*/  IMAD.MOV R5, RZ, RZ, -R5 ;  /* 0x000000ffff057224 */ /* 0x000fe400078e0a05 */
[----:B------:R-:W-:-:S04]  /*2200*/  IMAD.HI.U32 R4, R60, R7, RZ ;  /* 0x000000073c047227 */ /* 0x000fc800078e00ff */
[----:B------:R-:W-:Y:S02]  /*2210*/  IMAD.MOV R58, RZ, RZ, -R2 ;  /* 0x000000ffff3a7224 */ /* 0x000fe400078e0a02 */
[----:B------:R-:W-:Y:S02]  /*2220*/  @!P0 IMAD.IADD R59, R59, 0x1, -R0 ;  /* 0x000000013b3b8824 */ /* 0x000fe400078e0a00 */
[----:B------:R-:W-:Y:S01]  /*2230*/  IMAD R12, R61, R5, R12 ;  /* 0x000000053d0c7224 */ /* 0x000fe200078e020c */
[----:B------:R-:W-:Y:S01]  /*2240*/  MOV R5, UR17 ;  /* 0x0000001100057c02 */ /* 0x000fe20008000f00 */
[----:B------:R-:W-:Y:S02]  /*2250*/  IMAD.MOV R2, RZ, RZ, -R4 ;  /* 0x000000ffff027224 */ /* 0x000fe400078e0a04 */
[----:B------:R-:W-:Y:S01]  /*2260*/  IMAD.U32 R4, RZ, RZ, UR16 ;  /* 0x00000010ff047e24 */ /* 0x000fe2000f8e00ff */
[----:B------:R-:W-:Y:S01]  /*2270*/  IABS R5, R5 ;  /* 0x0000000500057213 */ /* 0x000fe20000000000 */
[----:B------:R-:W-:Y:S01]  /*2280*/  @!P1 IMAD.IADD R3, R3, 0x1, -R0 ;  /* 0x0000000103039824 */ /* 0x000fe200078e0a00 */
[----:B------:R-:W-:Y:S01]  /*2290*/  ISETP.GT.U32.AND P1, PT, R0, R59, PT ;  /* 0x0000003b0000720c */ /* 0x000fe20003f24070 */
[----:B------:R-:W-:Y:S01]  /*22a0*/  IMAD.HI.U32 R57, R60, R6, RZ ;  /* 0x000000063c397227 */ /* 0x000fe200078e00ff */
[----:B------:R-:W-:-:S03]  /*22b0*/  IABS R4, R4 ;  /* 0x0000000400047213 */ /* 0x000fc60000000000 */
[----:B------:R-:W-:Y:S02]  /*22c0*/  IMAD.MOV R57, RZ, RZ, -R57 ;  /* 0x000000ffff397224 */ /* 0x000fe400078e0a39 */
[C---:B------:R-:W-:Y:S02]  /*22d0*/  IMAD R7, R61.reuse, R2, R7 ;  /* 0x000000023d077224 */ /* 0x040fe400078e0207 */
[----:B------:R-:W-:Y:S02]  /*22e0*/  IMAD R8, R61, R58, R8 ;  /* 0x0000003a3d087224 */ /* 0x000fe400078e0208 */
[----:B------:R-:W-:-:S04]  /*22f0*/  IMAD.HI.U32 R2, R60, R5, RZ ;  /* 0x000000053c027227 */ /* 0x000fc800078e00ff */
[----:B------:R-:W-:-:S04]  /*2300*/  IMAD.HI.U32 R58, R60, R4, RZ ;  /* 0x000000043c3a7227 */ /* 0x000fc800078e00ff */
[----:B------:R-:W-:Y:S02]  /*2310*/  IMAD R6, R61, R57, R6 ;  /* 0x000000393d067224 */ /* 0x000fe400078e0206 */
[----:B------:R-:W-:Y:S02]  /*2320*/  IMAD.MOV R57, RZ, RZ, -R2 ;  /* 0x000000ffff397224 */ /* 0x000fe400078e0a02 */
[----:B------:R-:W-:Y:S02]  /*2330*/  IMAD.MOV R58, RZ, RZ, -R58 ;  /* 0x000000ffff3a7224 */ /* 0x000fe400078e0a3a */
[----:B------:R-:W-:Y:S02]  /*2340*/  @!P1 IMAD.IADD R59, R59, 0x1, -R0 ;  /* 0x000000013b3b9824 */ /* 0x000fe400078e0a00 */
[C---:B------:R-:W-:Y:S02]  /*2350*/  IMAD R5, R61.reuse, R57, R5 ;  /* 0x000000393d057224 */ /* 0x040fe400078e0205 */
[----:B------:R-:W2:Y:S01]  /*2360*/  LDL.LU R57, [R1+0xcd4] ;  /* 0x000cd40001397983 */ /* 0x000ea20000300800 */
[----:B------:R-:W-:-:S02]  /*2370*/  IMAD R4, R61, R58, R4 ;  /* 0x0000003a3d047224 */ /* 0x000fc400078e0204 */
[----:B------:R-:W-:Y:S01]  /*2380*/  @!P2 IMAD.IADD R9, R9, 0x1, -R61 ;  /* 0x000000010909a824 */ /* 0x000fe200078e0a3d */
[----:B------:R-:W3:Y:S01]  /*2390*/  LDL.LU R58, [R1+0xcd0] ;  /* 0x000cd000013a7983 */ /* 0x000ee20000300800 */
[----:B------:R-:W-:Y:S01]  /*23a0*/  ISETP.GT.U32.AND P2, PT, R0, R3, PT ;  /* 0x000000030000720c */ /* 0x000fe20003f44070 */
[----:B------:R-:W-:Y:S02]  /*23b0*/  IMAD.U32 R2, RZ, RZ, UR9 ;  /* 0x00000009ff027e24 */ /* 0x000fe4000f8e00ff */
[----:B------:R0:W-:Y:S04]  /*23c0*/  STL [R1+0x1c], R59 ;  /* 0x00001c3b01007387 */ /* 0x0001e80000100800 */
[----:B0-----:R-:W3:Y:S06]  /*23d0*/  LDL.LU R59, [R1+0xccc] ;  /* 0x000ccc00013b7983 */ /* 0x001eec0000300800 */
[----:B------:R-:W-:Y:S01]  /*23e0*/  @!P2 IMAD.IADD R3, R3, 0x1, -R0 ;  /* 0x000000010303a824 */ /* 0x000fe200078e0a00 */
[----:B------:R-:W-:-:S04]  /*23f0*/  ISETP.GT.U32.AND P6, PT, R61, R9, PT ;  /* 0x000000093d00720c */ /* 0x000fc80003fc4070 */
[----:B------:R0:W-:Y:S04]  /*2400*/  STL [R1+0x18], R3 ;  /* 0x0000180301007387 */ /* 0x0001e80000100800 */
[----:B0-----:R-:W3:Y:S04]  /*2410*/  LDL.LU R3, [R1+0xcc8] ;  /* 0x000cc80001037983 */ /* 0x001ee80000300800 */
[----:B------:R-:W3:Y:S01]  /*2420*/  LDL R0, [R1+0x4] ;  /* 0x0000040001007983 */ /* 0x000ee20000100800 */
[----:B------:R-:W-:-:S05]  /*2430*/  @!P6 IMAD.IADD R9, R9, 0x1, -R61 ;  /* 0x000000010909e824 */ /* 0x000fca00078e0a3d */
[----:B------:R0:W-:Y:S04]  /*2440*/  STL [R1+0xc98], R9 ;  /* 0x000c980901007387 */ /* 0x0001e80000100800 */
[----:B0-----:R-:W3:Y:S01]  /*2450*/  LDL.LU R9, [R1+0x4] ;  /* 0x0000040001097983 */ /* 0x001ee20000300800 */
[C---:B----4-:R-:W-:Y:S02]  /*2460*/  ISETP.GT.U32.AND P3, PT, R61.reuse, R49, PT ;  /* 0x000000313d00720c */ /* 0x050fe40003f64070 */
[C---:B------:R-:W-:Y:S02]  /*2470*/  ISETP.GT.U32.AND P5, PT, R61.reuse, R50, PT ;  /* 0x000000323d00720c */ /* 0x040fe40003fa4070 */
[C---:B-----5:R-:W-:Y:S02]  /*2480*/  ISETP.GT.U32.AND P4, PT, R61.reuse, R51, PT ;  /* 0x000000333d00720c */ /* 0x060fe40003f84070 */
[----:B------:R-:W-:-:S07]  /*2490*/  ISETP.GT.U32.AND P0, PT, R61, R52, PT ;  /* 0x000000343d00720c */ /* 0x000fce0003f04070 */
[--C-:B------:R-:W-:Y:S02]  /*24a0*/  @!P3 IMAD.IADD R49, R49, 0x1, -R61.reuse ;  /* 0x000000013131b824 */ /* 0x100fe400078e0a3d */
[--C-:B------:R-:W-:Y:S02]  /*24b0*/  @!P5 IMAD.IADD R50, R50, 0x1, -R61.reuse ;  /* 0x000000013232d824 */ /* 0x100fe400078e0a3d */
[--C-:B------:R-:W-:Y:S01]  /*24c0*/  @!P4 IMAD.IADD R51, R51, 0x1, -R61.reuse ;  /* 0x000000013333c824 */ /* 0x100fe200078e0a3d */
[----:B------:R-:W-:Y:S01]  /*24d0*/  ISETP.GT.U32.AND P4, PT, R61, R56, PT ;  /* 0x000000383d00720c */ /* 0x000fe20003f84070 */
[----:B------:R-:W-:-:S12]  /*24e0*/  @!P0 IMAD.IADD R52, R52, 0x1, -R61 ;  /* 0x0000000134348824 */ /* 0x000fd800078e0a3d */
[----:B------:R-:W-:Y:S01]  /*24f0*/  @!P4 IMAD.IADD R56, R56, 0x1, -R61 ;  /* 0x000000013838c824 */ /* 0x000fe200078e0a3d */
[----:B------:R-:W-:-:S13]  /*2500*/  ISETP.GT.U32.AND P4, PT, R61, R52, PT ;  /* 0x000000343d00720c */ /* 0x000fda0003f84070 */
[----:B------:R-:W-:Y:S01]  /*2510*/  @!P4 IMAD.IADD R52, R52, 0x1, -R61 ;  /* 0x000000013434c824 */ /* 0x000fe200078e0a3d */
[----:B------:R-:W-:-:S13]  /*2520*/  ISETP.GT.U32.AND P0, PT, R61, R55, PT ;  /* 0x000000373d00720c */ /* 0x000fda0003f04070 */
[----:B------:R-:W-:Y:S01]  /*2530*/  @!P0 IMAD.IADD R55, R55, 0x1, -R61 ;  /* 0x0000000137378824 */ /* 0x000fe200078e0a3d */
[C---:B--2---:R-:W-:Y:S02]  /*2540*/  ISETP.GT.U32.AND P5, PT, R61.reuse, R57, PT ;  /* 0x000000393d00720c */ /* 0x044fe40003fa4070 */
[C---:B---3--:R-:W-:Y:S02]  /*2550*/  ISETP.GT.U32.AND P3, PT, R61.reuse, R58, PT ;  /* 0x0000003a3d00720c */ /* 0x048fe40003f64070 */
[----:B------:R-:W-:-:S11]  /*2560*/  ISETP.GT.U32.AND P6, PT, R61, R59, PT ;  /* 0x0000003b3d00720c */ /* 0x000fd60003fc4070 */
[--C-:B------:R-:W-:Y:S01]  /*2570*/  @!P3 IMAD.IADD R58, R58, 0x1, -R61.reuse ;  /* 0x000000013a3ab824 */ /* 0x100fe200078e0a3d */
[----:B------:R-:W-:Y:S02]  /*2580*/  ISETP.GT.U32.AND P3, PT, R61, R50, PT ;  /* 0x000000323d00720c */ /* 0x000fe40003f64070 */
[----:B------:R-:W-:Y:S02]  /*2590*/  @!P5 IADD3 R57, PT, PT, R57, -R61, RZ ;  /* 0x8000003d3939d210 */ /* 0x000fe40007ffe0ff */
[----:B------:R-:W-:Y:S01]  /*25a0*/  ISETP.GT.U32.AND P5, PT, R61, R51, PT ;  /* 0x000000333d00720c */ /* 0x000fe20003fa4070 */
[----:B------:R-:W-:Y:S01]  /*25b0*/  @!P6 IMAD.IADD R59, R59, 0x1, -R61 ;  /* 0x000000013b3be824 */ /* 0x000fe200078e0a3d */
[----:B------:R-:W-:-:S07]  /*25c0*/  ISETP.GT.U32.AND P6, PT, R61, R49, PT ;  /* 0x000000313d00720c */ /* 0x000fce0003fc4070 */
[----:B------:R-:W-:-:S04]  /*25d0*/  @!P3 IMAD.IADD R50, R50, 0x1, -R61 ;  /* 0x000000013232b824 */ /* 0x000fc800078e0a3d */
[--C-:B------:R-:W-:Y:S02]  /*25e0*/  @!P5 IMAD.IADD R51, R51, 0x1, -R61.reuse ;  /* 0x000000013333d824 */ /* 0x100fe400078e0a3d */
[----:B------:R-:W-:-:S05]  /*25f0*/  @!P6 IMAD.IADD R49, R49, 0x1, -R61 ;  /* 0x000000013131e824 */ /* 0x000fca00078e0a3d */
[----:B------:R0:W-:Y:S04]  /*2600*/  STL [R1+0x14], R49 ;  /* 0x0000143101007387 */ /* 0x0001e80000100800 */
[----:B0-----:R-:W2:Y:S04]  /*2610*/  LDL.LU R49, [R1+0xcc4] ;  /* 0x000cc40001317983 */ /* 0x001ea80000300800 */
[----:B------:R0:W-:Y:S04]  /*2620*/  STL [R1+0x10], R50 ;  /* 0x0000103201007387 */ /* 0x0001e80000100800 */
[----:B0-----:R-:W3:Y:S04]  /*2630*/  LDL.LU R50, [R1+0xcc0] ;  /* 0x000cc00001327983 */ /* 0x001ee80000300800 */
[----:B------:R0:W-:Y:S04]  /*2640*/  STL [R1+0xc], R51 ;  /* 0x00000c3301007387 */ /* 0x0001e80000100800 */
[----:B0-----:R-:W4:Y:S04]  /*2650*/  LDL.LU R51, [R1+0xcbc] ;  /* 0x000cbc0001337983 */ /* 0x001f280000300800 */
[----:B------:R0:W-:Y:S04]  /*2660*/  STL [R1+0x8], R52 ;  /* 0x0000083401007387 */ /* 0x0001e80000100800 */
[----:B0-----:R-:W5:Y:S01]  /*2670*/  LDL.LU R52, [R1+0xcb8] ;  /* 0x000cb80001347983 */ /* 0x001f620000300800 */
[----:B------:R-:W-:-:S13]  /*2680*/  ISETP.GT.U32.AND P1, PT, R61, R0, PT ;  /* 0x000000003d00720c */ /* 0x000fda0003f24070 */
[----:B------:R-:W-:-:S05]  /*2690*/  @!P1 IMAD.IADD R9, R9, 0x1, -R61 ;  /* 0x0000000109099824 */ /* 0x000fca00078e0a3d */
[C---:B------:R-:W-:Y:S02]  /*26a0*/  ISETP.GT.U32.AND P0, PT, R61.reuse, R9, PT ;  /* 0x000000093d00720c */ /* 0x040fe40003f04070 */
[----:B------:R-:W-:Y:S02]  /*26b0*/  ISETP.GT.U32.AND P2, PT, R61, R3, PT ;  /* 0x000000033d00720c */ /* 0x000fe40003f44070 */
[----:B------:R-:W-:-:S09]  /*26c0*/  IABS R2, R2 ;  /* 0x0000000200027213 */ /* 0x000fd20000000000 */
[----:B------:R-:W-:Y:S01]  /*26d0*/  @!P0 IMAD.IADD R9, R9, 0x1, -R61 ;  /* 0x0000000109098824 */ /* 0x000fe200078e0a3d */
[----:B------:R-:W-:-:S04]  /*26e0*/  ISETP.GT.U32.AND P1, PT, R61, R54, PT ;  /* 0x000000363d00720c */ /* 0x000fc80003f24070 */
[----:B------:R0:W-:Y:S01]  /*26f0*/  STL [R1+0xca0], R9 ;  /* 0x000ca00901007387 */ /* 0x0001e20000100800 */
[----:B------:R-:W-:Y:S01]  /*2700*/  @!P2 IMAD.IADD R3, R3, 0x1, -R61 ;  /* 0x000000010303a824 */ /* 0x000fe200078e0a3d */
[----:B------:R-:W-:Y:S01]  /*2710*/  ISETP.GT.U32.AND P2, PT, R61, R53, PT ;  /* 0x000000353d00720c */ /* 0x000fe20003f44070 */
[----:B------:R-:W-:Y:S01]  /*2720*/  IMAD.HI.U32 R0, R60, R2, RZ ;  /* 0x000000023c007227 */ /* 0x000fe200078e00ff */
[----:B0-----:R-:W0:Y:S03]  /*2730*/  S2R R9, SR_TID.X ;  /* 0x0000000000097919 */ /* 0x001e260000002100 */
[----:B------:R-:W-:-:S04]  /*2740*/  IMAD.MOV R0, RZ, RZ, -R0 ;  /* 0x000000ffff007224 */ /* 0x000fc800078e0a00 */
[C---:B------:R-:W-:Y:S02]  /*2750*/  IMAD R0, R61.reuse, R0, R2 ;  /* 0x000000003d007224 */ /* 0x040fe400078e0202 */
[----:B------:R-:W-:Y:S02]  /*2760*/  IMAD.U32 R2, RZ, RZ, UR8 ;  /* 0x00000008ff027e24 */ /* 0x000fe4000f8e00ff */
[--C-:B------:R-:W-:Y:S01]  /*2770*/  @!P1 IMAD.IADD R54, R54, 0x1, -R61.reuse ;  /* 0x0000000136369824 */ /* 0x100fe200078e0a3d */
[----:B------:R-:W-:Y:S01]  /*2780*/  ISETP.GT.U32.AND P1, PT, R61, R3, PT ;  /* 0x000000033d00720c */ /* 0x000fe20003f24070 */
[----:B------:R-:W-:Y:S01]  /*2790*/  @!P2 IMAD.IADD R53, R53, 0x1, -R61 ;  /* 0x000000013535a824 */ /* 0x000fe200078e0a3d */
[C---:B------:R-:W-:Y:S02]  /*27a0*/  ISETP.GT.U32.AND P2, PT, R61.reuse, R59, PT ;  /* 0x0000003b3d00720c */ /* 0x040fe40003f44070 */
[----:B------:R-:W-:Y:S02]  /*27b0*/  IABS R2, R2 ;  /* 0x0000000200027213 */ /* 0x000fe40000000000 */
[----:B------:R-:W-:-:S03]  /*27c0*/  ISETP.GT.U32.AND P3, PT, R61, R58, PT ;  /* 0x0000003a3d00720c */ /* 0x000fc60003f64070 */
[----:B------:R-:W-:-:S04]  /*27d0*/  IMAD.HI.U32 R60, R60, R2, RZ ;  /* 0x000000023c3c7227 */ /* 0x000fc800078e00ff */
[----:B------:R-:W-:Y:S02]  /*27e0*/  IMAD.MOV R60, RZ, RZ, -R60 ;  /* 0x000000ffff3c7224 */ /* 0x000fe400078e0a3c */
[--C-:B------:R-:W-:Y:S02]  /*27f0*/  @!P1 IMAD.IADD R3, R3, 0x1, -R61.reuse ;  /* 0x0000000103039824 */ /* 0x100fe400078e0a3d */
[--C-:B------:R-:W-:Y:S02]  /*2800*/  @!P2 IMAD.IADD R59, R59, 0x1, -R61.reuse ;  /* 0x000000013b3ba824 */ /* 0x100fe400078e0a3d */
[----:B------:R-:W-:Y:S02]  /*2810*/  IMAD R60, R61, R60, R2 ;  /* 0x0000003c3d3c7224 */ /* 0x000fe400078e0202 */
[----:B------:R-:W-:Y:S01]  /*2820*/  @!P3 IMAD.IADD R58, R58, 0x1, -R61 ;  /* 0x000000013a3ab824 */ /* 0x000fe200078e0a3d */
[----:B0-----:R-:W-:Y:S01]  /*2830*/  LOP3.LUT R2, R9, 0x7, RZ, 0xc0, !PT ;  /* 0x0000000709027812 */ /* 0x001fe200078ec0ff */
[----:B------:R-:W-:Y:S04]  /*2840*/  STL [R1+0xca4], R3 ;  /* 0x000ca40301007387 */ /* 0x000fe80000100800 */
[----:B------:R0:W-:Y:S04]  /*2850*/  STL [R1+0xcb0], R59 ;  /* 0x000cb03b01007387 */ /* 0x0001e80000100800 */
[----:B------:R1:W-:Y:S01]  /*2860*/  STL [R1+0xcb4], R58 ;  /* 0x000cb43a01007387 */ /* 0x0003e20000100800 */
[----:B0-----:R-:W-:-:S03]  /*2870*/  IMAD R59, R2, 0x90, RZ ;  /* 0x00000090023b7824 */ /* 0x001fc600078e02ff */
[----:B------:R-:W5:Y:S01]  /*2880*/  LDL R2, [R1+0xb9c] ;  /* 0x000b9c0001027983 */ /* 0x000f620000100800 */
[C---:B------:R-:W-:Y:S02]  /*2890*/  ISETP.GT.U32.AND P5, PT, R61.reuse, R57, PT ;  /* 0x000000393d00720c */ /* 0x040fe40003fa4070 */
[C---:B------:R-:W-:Y:S02]  /*28a0*/  ISETP.GT.U32.AND P0, PT, R61.reuse, R55, PT ;  /* 0x000000373d00720c */ /* 0x040fe40003f04070 */
[C---:B------:R-:W-:Y:S02]  /*28b0*/  ISETP.GT.U32.AND P4, PT, R61.reuse, R56, PT ;  /* 0x000000383d00720c */ /* 0x040fe40003f84070 */
[C---:B------:R-:W-:Y:S02]  /*28c0*/  ISETP.GT.U32.AND P1, PT, R61.reuse, R54, PT ;  /* 0x000000363d00720c */ /* 0x040fe40003f24070 */
[----:B------:R-:W-:-:S05]  /*28d0*/  ISETP.GT.U32.AND P6, PT, R61, R53, PT ;  /* 0x000000353d00720c */ /* 0x000fca0003fc4070 */
[--C-:B------:R-:W-:Y:S02]  /*28e0*/  @!P5 IMAD.IADD R57, R57, 0x1, -R61.reuse ;  /* 0x000000013939d824 */ /* 0x100fe400078e0a3d */
[--C-:B------:R-:W-:Y:S01]  /*28f0*/  @!P0 IMAD.IADD R55, R55, 0x1, -R61.reuse ;  /* 0x0000000137378824 */ /* 0x100fe200078e0a3d */
[C---:B------:R-:W-:Y:S01]  /*2900*/  ISETP.GT.U32.AND P0, PT, R61.reuse, R48, PT ;  /* 0x000000303d00720c */ /* 0x040fe20003f04070 */
[--C-:B------:R-:W-:Y:S02]  /*2910*/  @!P4 IMAD.IADD R56, R56, 0x1, -R61.reuse ;  /* 0x000000013838c824 */ /* 0x100fe400078e0a3d */
[--C-:B------:R-:W-:Y:S01]  /*2920*/  @!P1 IMAD.IADD R54, R54, 0x1, -R61.reuse ;  /* 0x0000000136369824 */ /* 0x100fe200078e0a3d */
[----:B------:R-:W-:Y:S01]  /*2930*/  ISETP.GT.U32.AND P1, PT, R61, R47, PT ;  /* 0x0000002f3d00720c */ /* 0x000fe20003f24070 */
[----:B------:R-:W-:Y:S01]  /*2940*/  @!P6 IMAD.IADD R53, R53, 0x1, -R61 ;  /* 0x000000013535e824 */ /* 0x000fe200078e0a3d */
[----:B------:R-:W-:-:S07]  /*2950*/  ISETP.GT.U32.AND P6, PT, R61, R46, PT ;  /* 0x0000002e3d00720c */ /* 0x000fce0003fc4070 */
[----:B------:R-:W-:Y:S01]  /*2960*/  @!P0 IMAD.IADD R48, R48, 0x1, -R61 ;  /* 0x0000000130308824 */ /* 0x000fe200078e0a3d */
[----:B------:R-:W-:-:S03]  /*2970*/  ISETP.GT.U32.AND P0, PT, R61, R41, PT ;  /* 0x000000293d00720c */ /* 0x000fc60003f04070 */
[--C-:B------:R-:W-:Y:S01]  /*2980*/  @!P1 IMAD.IADD R47, R47, 0x1, -R61.reuse ;  /* 0x000000012f2f9824 */ /* 0x100fe200078e0a3d */
[----:B------:R-:W-:Y:S01]  /*2990*/  ISETP.GT.U32.AND P1, PT, R61, R40, PT ;  /* 0x000000283d00720c */ /* 0x000fe20003f24070 */
[----:B------:R-:W-:-:S08]  /*29a0*/  @!P6 IMAD.IADD R46, R46, 0x1, -R61 ;  /* 0x000000012e2ee824 */ /* 0x000fd000078e0a3d */
[----:B------:R-:W-:Y:S01]  /*29b0*/  @!P0 IMAD.IADD R41, R41, 0x1, -R61 ;  /* 0x0000000129298824 */ /* 0x000fe200078e0a3d */
[----:B------:R-:W-:-:S03]  /*29c0*/  ISETP.GT.U32.AND P0, PT, R61, R47, PT ;  /* 0x0000002f3d00720c */ /* 0x000fc60003f04070 */
[----:B------:R-:W-:-:S10]  /*29d0*/  @!P1 IMAD.IADD R40, R40, 0x1, -R61 ;  /* 0x0000000128289824 */ /* 0x000fd400078e0a3d */
[----:B------:R-:W-:Y:S01]  /*29e0*/  @!P0 IMAD.IADD R47, R47, 0x1, -R61 ;  /* 0x000000012f2f8824 */ /* 0x000fe200078e0a3d */
[----:B------:R-:W-:-:S13]  /*29f0*/  ISETP.GT.U32.AND P0, PT, R61, R40, PT ;  /* 0x000000283d00720c */ /* 0x000fda0003f04070 */
[----:B------:R-:W-:Y:S01]  /*2a00*/  @!P0 IMAD.IADD R40, R40, 0x1, -R61 ;  /* 0x0000000128288824 */ /* 0x000fe200078e0a3d */
[----:B------:R-:W-:-:S13]  /*2a10*/  ISETP.GT.U32.AND P0, PT, R61, R33, PT ;  /* 0x000000213d00720c */ /* 0x000fda0003f04070 */
[----:B------:R-:W-:Y:S01]  /*2a20*/  @!P0 IMAD.IADD R33, R33, 0x1, -R61 ;  /* 0x0000000121218824 */ /* 0x000fe200078e0a3d */
[C---:B--2---:R-:W-:Y:S02]  /*2a30*/  ISETP.GT.U32.AND P4, PT, R61.reuse, R49, PT ;  /* 0x000000313d00720c */ /* 0x044fe40003f84070 */
[C---:B---3--:R-:W-:Y:S02]  /*2a40*/  ISETP.GT.U32.AND P5, PT, R61.reuse, R50, PT ;  /* 0x000000323d00720c */ /* 0x048fe40003fa4070 */
[C---:B----4-:R-:W-:Y:S02]  /*2a50*/  ISETP.GT.U32.AND P3, PT, R61.reuse, R51, PT ;  /* 0x000000333d00720c */ /* 0x050fe40003f64070 */
[----:B-----5:R-:W-:-:S11]  /*2a60*/  ISETP.GT.U32.AND P2, PT, R61, R52, PT ;  /* 0x000000343d00720c */ /* 0x020fd60003f44070 */
[--C-:B------:R-:W-:Y:S01]  /*2a70*/  @!P3 IMAD.IADD R51, R51, 0x1, -R61.reuse ;  /* 0x000000013333b824 */ /* 0x100fe200078e0a3d */
[C---:B------:R-:W-:Y:S01]  /*2a80*/  ISETP.GT.U32.AND P3, PT, R61.reuse, R44, PT ;  /* 0x0000002c3d00720c */ /* 0x040fe20003f64070 */
[--C-:B------:R-:W-:Y:S01]  /*2a90*/  @!P5 IMAD.IADD R50, R50, 0x1, -R61.reuse ;  /* 0x000000013232d824 */ /* 0x100fe200078e0a3d */
[C---:B------:R-:W-:Y:S01]  /*2aa0*/  ISETP.GT.U32.AND P5, PT, R61.reuse, R43, PT ;  /* 0x0000002b3d00720c */ /* 0x040fe20003fa4070 */
[----:B------:R-:W-:Y:S01]  /*2ab0*/  @!P2 IMAD.IADD R52, R52, 0x1, -R61 ;  /* 0x000000013434a824 */ /* 0x000fe200078e0a3d */
[----:B------:R-:W-:Y:S02]  /*2ac0*/  ISETP.GT.U32.AND P2, PT, R61, R45, PT ;  /* 0x0000002d3d00720c */ /* 0x000fe40003f44070 */
[----:B------:R-:W-:-:S07]  /*2ad0*/  @!P4 IADD3 R49, PT, PT, R49, -R61, RZ ;  /* 0x8000003d3131c210 */ /* 0x000fce0007ffe0ff */
[--C-:B------:R-:W-:Y:S01]  /*2ae0*/  @!P3 IMAD.IADD R44, R44, 0x1, -R61.reuse ;  /* 0x000000012c2cb824 */ /* 0x100fe200078e0a3d */
[----:B------:R-:W-:Y:S01]  /*2af0*/  ISETP.GT.U32.AND P4, PT, R61, R42, PT ;  /* 0x0000002a3d00720c */ /* 0x000fe20003f84070 */
[--C-:B------:R-:W-:Y:S01]  /*2b00*/  @!P5 IMAD.IADD R43, R43, 0x1, -R61.reuse ;  /* 0x000000012b2bd824 */ /* 0x100fe200078e0a3d */
[----:B------:R-:W-:Y:S01]  /*2b10*/  ISETP.GT.U32.AND P3, PT, R61, R50, PT ;  /* 0x000000323d00720c */ /* 0x000fe20003f64070 */
[----:B------:R-:W-:Y:S01]  /*2b20*/  @!P2 IMAD.IADD R45, R45, 0x1, -R61 ;  /* 0x000000012d2da824 */ /* 0x000fe200078e0a3d */
[C---:B------:R-:W-:Y:S02]  /*2b30*/  ISETP.GT.U32.AND P2, PT, R61.reuse, R51, PT ;  /* 0x000000333d00720c */ /* 0x040fe40003f44070 */
[C---:B------:R-:W-:Y:S02]  /*2b40*/  ISETP.GT.U32.AND P5, PT, R61.reuse, R49, PT ;  /* 0x000000313d00720c */ /* 0x040fe40003fa4070 */
[----:B------:R-:W-:-:S05]  /*2b50*/  ISETP.GT.U32.AND P6, PT, R61, R52, PT ;  /* 0x000000343d00720c */ /* 0x000fca0003fc4070 */
[--C-:B------:R-:W-:Y:S02]  /*2b60*/  @!P4 IMAD.IADD R42, R42, 0x1, -R61.reuse ;  /* 0x000000012a2ac824 */ /* 0x100fe400078e0a3d */
[--C-:B------:R-:W-:Y:S02]  /*2b70*/  @!P3 IMAD.IADD R50, R50, 0x1, -R61.reuse ;  /* 0x000000013232b824 */ /* 0x100fe400078e0a3d */
[--C-:B------:R-:W-:Y:S01]  /*2b80*/  @!P2 IMAD.IADD R51, R51, 0x1, -R61.reuse ;  /* 0x000000013333a824 */ /* 0x100fe200078e0a3d */
[----:B------:R-:W-:Y:S01]  /*2b90*/  ISETP.GT.U32.AND P2, PT, R61, R45, PT ;  /* 0x0000002d3d00720c */ /* 0x000fe20003f44070 */
[--C-:B------:R-:W-:Y:S01]  /*2ba0*/  @!P5 IMAD.IADD R49, R49, 0x1, -R61.reuse ;  /* 0x000000013131d824 */ /* 0x100fe200078e0a3d */
[C---:B------:R-:W-:Y:S02]  /*2bb0*/  ISETP.GT.U32.AND P3, PT, R61.reuse, R44, PT ;  /* 0x0000002c3d00720c */ /* 0x040fe40003f64070 */
[C---:B------:R-:W-:Y:S01]  /*2bc0*/  ISETP.GT.U32.AND P5, PT, R61.reuse, R43, PT ;  /* 0x0000002b3d00720c */ /* 0x040fe20003fa4070 */
[----:B------:R-:W-:Y:S01]  /*2bd0*/  @!P6 IMAD.IADD R52, R52, 0x1, -R61 ;  /* 0x000000013434e824 */ /* 0x000fe200078e0a3d */
[----:B------:R-:W-:-:S07]  /*2be0*/  ISETP.GT.U32.AND P6, PT, R61, R42, PT ;  /* 0x0000002a3d00720c */ /* 0x000fce0003fc4070 */
[--C-:B------:R-:W-:Y:S01]  /*2bf0*/  @!P2 IMAD.IADD R45, R45, 0x1, -R61.reuse ;  /* 0x000000012d2da824 */ /* 0x100fe200078e0a3d */
[C---:B------:R-:W-:Y:S01]  /*2c00*/  ISETP.GT.U32.AND P2, PT, R61.reuse, R38, PT ;  /* 0x000000263d00720c */ /* 0x040fe20003f44070 */
[--C-:B------:R-:W-:Y:S01]  /*2c10*/  @!P3 IMAD.IADD R44, R44, 0x1, -R61.reuse ;  /* 0x000000012c2cb824 */ /* 0x100fe200078e0a3d */
[----:B------:R-:W-:Y:S01]  /*2c20*/  ISETP.GT.U32.AND P3, PT, R61, R37, PT ;  /* 0x000000253d00720c */ /* 0x000fe20003f64070 */
[--C-:B------:R-:W-:Y:S01]  /*2c30*/  @!P5 IMAD.IADD R43, R43, 0x1, -R61.reuse ;  /* 0x000000012b2bd824 */ /* 0x100fe200078e0a3d */
[C---:B------:R-:W-:Y:S01]  /*2c40*/  ISETP.GT.U32.AND P5, PT, R61.reuse, R36, PT ;  /* 0x000000243d00720c */ /* 0x040fe20003fa4070 */
[----:B------:R-:W-:Y:S01]  /*2c50*/  @!P6 IMAD.IADD R42, R42, 0x1, -R61 ;  /* 0x000000012a2ae824 */ /* 0x000fe200078e0a3d */
[----:B------:R-:W-:-:S07]  /*2c60*/  ISETP.GT.U32.AND P6, PT, R61, R35, PT ;  /* 0x000000233d00720c */ /* 0x000fce0003fc4070 */
[--C-:B------:R-:W-:Y:S01]  /*2c70*/  @!P2 IMAD.IADD R38, R38, 0x1, -R61.reuse ;  /* 0x000000012626a824 */ /* 0x100fe200078e0a3d */
[----:B------:R-:W-:Y:S01]  /*2c80*/  ISETP.GT.U32.AND P2, PT, R61, R31, PT ;  /* 0x0000001f3d00720c */ /* 0x000fe20003f44070 */
        /* <DEDUP_REMOVED lines=19> */
[--C-:B------:R-:W-:Y:S02]  /*2dc0*/  @!P5 IMAD.IADD R26, R26, 0x1, -R61.reuse ;  /* 0x000000011a1ad824 */ /* 0x100fe400078e0a3d */
[----:B------:R-:W-:-:S03]  /*2dd0*/  @!P0 IMAD.IADD R24, R24, 0x1, -R61 ;  /* 0x0000000118188824 */ /* 0x000fc600078e0a3d */
[----:B------:R-:W-:-:S05]  /*2de0*/  ISETP.GT.U32.AND P0, PT, R61, R26, PT ;  /* 0x0000001a3d00720c */ /* 0x000fca0003f04070 */
[----:B------:R-:W-:Y:S01]  /*2df0*/  @!P2 IMAD.IADD R22, R22, 0x1, -R61 ;  /* 0x000000011616a824 */ /* 0x000fe200078e0a3d */
[----:B------:R-:W-:-:S07]  /*2e00*/  ISETP.GT.U32.AND P2, PT, R61, R24, PT ;  /* 0x000000183d00720c */ /* 0x000fce0003f44070 */
[----:B------:R-:W-:Y:S01]  /*2e10*/  @!P0 IMAD.IADD R26, R26, 0x1, -R61 ;  /* 0x000000011a1a8824 */ /* 0x000fe200078e0a3d */
[----:B------:R-:W-:-:S05]  /*2e20*/  ISETP.GT.U32.AND P0, PT, R61, R19, PT ;  /* 0x000000133d00720c */ /* 0x000fca0003f04070 */
[----:B------:R-:W-:Y:S01]  /*2e30*/  @!P2 IMAD.IADD R24, R24, 0x1, -R61 ;  /* 0x000000011818a824 */ /* 0x000fe200078e0a3d */
[----:B------:R-:W-:-:S07]  /*2e40*/  ISETP.GT.U32.AND P2, PT, R61, R17, PT ;  /* 0x000000113d00720c */ /* 0x000fce0003f44070 */
[----:B------:R-:W-:Y:S01]  /*2e50*/  @!P0 IMAD.IADD R19, R19, 0x1, -R61 ;  /* 0x0000000113138824 */ /* 0x000fe200078e0a3d */
[----:B------:R-:W-:-:S05]  /*2e60*/  ISETP.GT.U32.AND P0, PT, R61, R13, PT ;  /* 0x0000000d3d00720c */ /* 0x000fca0003f04070 */
[----:B------:R-:W-:Y:S01]  /*2e70*/  @!P2 IMAD.IADD R17, R17, 0x1, -R61 ;  /* 0x000000011111a824 */ /* 0x000fe200078e0a3d */
[----:B------:R-:W-:-:S07]  /*2e80*/  ISETP.GT.U32.AND P2, PT, R61, R19, PT ;  /* 0x000000133d00720c */ /* 0x000fce0003f44070 */
[----:B------:R-:W-:-:S06]  /*2e90*/  @!P0 IMAD.IADD R13, R13, 0x1, -R61 ;  /* 0x000000010d0d8824 */ /* 0x000fcc00078e0a3d */
[----:B------:R-:W-:Y:S01]  /*2ea0*/  @!P2 IMAD.IADD R19, R19, 0x1, -R61 ;  /* 0x000000011313a824 */ /* 0x000fe200078e0a3d */
[----:B------:R-:W-:Y:S01]  /*2eb0*/  ISETP.GT.U32.AND P2, PT, R61, R13, PT ;  /* 0x0000000d3d00720c */ /* 0x000fe20003f44070 */
[----:B-1----:R-:W-:-:S12]  /*2ec0*/  IMAD.SHL.U32 R58, R9, 0x2, RZ ;  /* 0x00000002093a7824 */ /* 0x002fd800078e00ff */
[----:B------:R-:W-:Y:S01]  /*2ed0*/  @!P2 IMAD.IADD R13, R13, 0x1, -R61 ;  /* 0x000000010d0da824 */ /* 0x000fe200078e0a3d */
[----:B------:R-:W-:Y:S02]  /*2ee0*/  ISETP.GT.U32.AND P2, PT, R61, R5, PT ;  /* 0x000000053d00720c */ /* 0x000fe40003f44070 */
[C-C-:B------:R-:W-:Y:S02]  /*2ef0*/  LOP3.LUT R3, R59.reuse, 0x10, R58.reuse, 0x78, !PT ;  /* 0x000000103b037812 */ /* 0x140fe400078e783a */
[----:B------:R-:W-:Y:S02]  /*2f00*/  LOP3.LUT R59, R59, 0x30, R58, 0x78, !PT ;  /* 0x000000303b3b7812 */ /* 0x000fe400078e783a */
[----:B------:R-:W2:Y:S04]  /*2f10*/  LDL.LU R58, [R1+0xcb4] ;  /* 0x000cb400013a7983 */ /* 0x000ea80000300800 */
[----:B------:R-:W3:Y:S03]  /*2f20*/  LDL.LU R59, [R1+0xcb0] ;  /* 0x000cb000013b7983 */ /* 0x000ee60000300800 */
[----:B------:R-:W-:-:S02]  /*2f30*/  @!P2 IADD3 R5, PT, PT, R5, -R61, RZ ;  /* 0x8000003d0505a210 */ /* 0x000fc40007ffe0ff */
[----:B------:R-:W-:Y:S02]  /*2f40*/  ISETP.GE.AND P2, PT, R2, RZ, PT ;  /* 0x000000ff0200720c */ /* 0x000fe40003f46270 */
[----:B------:R-:W4:Y:S01]  /*2f50*/  LDL.LU R2, [R1+0xcac] ;  /* 0x000cac0001027983 */ /* 0x000f220000300800 */
[C---:B------:R-:W-:Y:S02]  /*2f60*/  ISETP.GT.U32.AND P4, PT, R61.reuse, R48, PT ;  /* 0x000000303d00720c */ /* 0x040fe40003f84070 */
[----:B------:R-:W-:-:S11]  /*2f70*/  ISETP.GT.U32.AND P1, PT, R61, R46, PT ;  /* 0x0000002e3d00720c */ /* 0x000fd60003f24070 */
[--C-:B------:R-:W-:Y:S01]  /*2f80*/  @!P4 IMAD.IADD R48, R48, 0x1, -R61.reuse ;  /* 0x000000013030c824 */ /* 0x100fe200078e0a3d */
[C---:B------:R-:W-:Y:S01]  /*2f90*/  ISETP.GT.U32.AND P4, PT, R61.reuse, R41, PT ;  /* 0x000000293d00720c */ /* 0x040fe20003f84070 */
[----:B------:R-:W-:Y:S01]  /*2fa0*/  @!P1 IMAD.IADD R46, R46, 0x1, -R61 ;  /* 0x000000012e2e9824 */ /* 0x000fe200078e0a3d */
[C---:B------:R-:W-:Y:S02]  /*2fb0*/  ISETP.GT.U32.AND P1, PT, R61.reuse, R39, PT ;  /* 0x000000273d00720c */ /* 0x040fe40003f24070 */
[----:B------:R-:W-:-:S09]  /*2fc0*/  ISETP.GT.U32.AND P3, PT, R61, R30, PT ;  /* 0x0000001e3d00720c */ /* 0x000fd20003f64070 */
[----:B------:R-:W-:Y:S02]  /*2fd0*/  @!P4 IADD3 R41, PT, PT, R41, -R61, RZ ;  /* 0x8000003d2929c210 */ /* 0x000fe40007ffe0ff */
[----:B------:R-:W-:Y:S01]  /*2fe0*/  ISETP.GT.U32.AND P4, PT, R61, R34, PT ;  /* 0x000000223d00720c */ /* 0x000fe20003f84070 */
[--C-:B------:R-:W-:Y:S01]  /*2ff0*/  @!P1 IMAD.IADD R39, R39, 0x1, -R61.reuse ;  /* 0x0000000127279824 */ /* 0x100fe200078e0a3d */
[----:B------:R-:W-:Y:S01]  /*3000*/  ISETP.GT.U32.AND P1, PT, R61, R32, PT ;  /* 0x000000203d00720c */ /* 0x000fe20003f24070 */
[----:B------:R-:W-:-:S03]  /*3010*/  @!P3 IMAD.IADD R30, R30, 0x1, -R61 ;  /* 0x000000011e1eb824 */ /* 0x000fc600078e0a3d */
[----:B------:R-:W-:-:S07]  /*3020*/  ISETP.GT.U32.AND P6, PT, R61, R39, PT ;  /* 0x000000273d00720c */ /* 0x000fce0003fc4070 */
[----:B------:R-:W-:-:S05]  /*3030*/  @!P4 IMAD.IADD R34, R34, 0x1, -R61 ;  /* 0x000000012222c824 */ /* 0x000fca00078e0a3d */
[----:B------:R-:W-:Y:S01]  /*3040*/  ISETP.GT.U32.AND P3, PT, R61, R34, PT ;  /* 0x000000223d00720c */ /* 0x000fe20003f64070 */
[--C-:B------:R-:W-:Y:S02]  /*3050*/  @!P1 IMAD.IADD R32, R32, 0x1, -R61.reuse ;  /* 0x0000000120209824 */ /* 0x100fe400078e0a3d */
[----:B------:R-:W-:-:S03]  /*3060*/  @!P6 IMAD.IADD R39, R39, 0x1, -R61 ;  /* 0x000000012727e824 */ /* 0x000fc600078e0a3d */
[----:B------:R-:W-:-:S07]  /*3070*/  ISETP.GT.U32.AND P6, PT, R61, R32, PT ;  /* 0x000000203d00720c */ /* 0x000fce0003fc4070 */
[----:B------:R-:W-:Y:S01]  /*3080*/  @!P3 IMAD.IADD R34, R34, 0x1, -R61 ;  /* 0x000000012222b824 */ /* 0x000fe200078e0a3d */
[----:B------:R-:W-:-:S05]  /*3090*/  ISETP.GT.U32.AND P3, PT, R61, R27, PT ;  /* 0x0000001b3d00720c */ /* 0x000fca0003f64070 */
[----:B------:R-:W-:Y:S01]  /*30a0*/  @!P6 IMAD.IADD R32, R32, 0x1, -R61 ;  /* 0x000000012020e824 */ /* 0x000fe200078e0a3d */
[----:B------:R-:W-:-:S07]  /*30b0*/  ISETP.GT.U32.AND P6, PT, R61, R25, PT ;  /* 0x000000193d00720c */ /* 0x000fce0003fc4070 */
[----:B------:R-:W-:-:S05]  /*30c0*/  @!P3 IMAD.IADD R27, R27, 0x1, -R61 ;  /* 0x000000011b1bb824 */ /* 0x000fca00078e0a3d */
[----:B------:R-:W-:Y:S01]  /*30d0*/  ISETP.GT.U32.AND P5, PT, R61, R27, PT ;  /* 0x0000001b3d00720c */ /* 0x000fe20003fa4070 */
[----:B------:R-:W-:Y:S01]  /*30e0*/  @!P6 IMAD.IADD R25, R25, 0x1, -R61 ;  /* 0x000000011919e824 */ /* 0x000fe200078e0a3d */
[----:B------:R-:W-:-:S11]  /*30f0*/  ISETP.GT.U32.AND P6, PT, R61, R20, PT ;  /* 0x000000143d00720c */ /* 0x000fd60003fc4070 */
[--C-:B------:R-:W-:Y:S01]  /*3100*/  @!P5 IMAD.IADD R27, R27, 0x1, -R61.reuse ;  /* 0x000000011b1bd824 */ /* 0x100fe200078e0a3d */
[----:B------:R-:W-:Y:S01]  /*3110*/  ISETP.GT.U32.AND P5, PT, R61, R22, PT ;  /* 0x000000163d00720c */ /* 0x000fe20003fa4070 */
[----:B------:R-:W-:-:S05]  /*3120*/  @!P6 IMAD.IADD R20, R20, 0x1, -R61 ;  /* 0x000000011414e824 */ /* 0x000fca00078e0a3d */
[----:B------:R-:W-:-:S07]  /*3130*/  ISETP.GT.U32.AND P6, PT, R61, R20, PT ;  /* 0x000000143d00720c */ /* 0x000fce0003fc4070 */
[----:B------:R-:W-:Y:S01]  /*3140*/  @!P5 IMAD.IADD R22, R22, 0x1, -R61 ;  /* 0x000000011616d824 */ /* 0x000fe200078e0a3d */
[----:B------:R-:W-:-:S05]  /*3150*/  ISETP.GT.U32.AND P5, PT, R61, R15, PT ;  /* 0x0000000f3d00720c */ /* 0x000fca0003fa4070 */
[----:B------:R-:W-:Y:S01]  /*3160*/  @!P6 IMAD.IADD R20, R20, 0x1, -R61 ;  /* 0x000000011414e824 */ /* 0x000fe200078e0a3d */
[----:B------:R-:W-:-:S07]  /*3170*/  ISETP.GT.U32.AND P6, PT, R61, R11, PT ;  /* 0x0000000b3d00720c */ /* 0x000fce0003fc4070 */
[----:B------:R-:W-:Y:S01]  /*3180*/  @!P5 IMAD.IADD R15, R15, 0x1, -R61 ;  /* 0x000000010f0fd824 */ /* 0x000fe200078e0a3d */
[----:B------:R-:W-:-:S05]  /*3190*/  ISETP.GT.U32.AND P5, PT, R61, R17, PT ;  /* 0x000000113d00720c */ /* 0x000fca0003fa4070 */
[----:B------:R-:W-:-:S08]  /*31a0*/  @!P6 IMAD.IADD R11, R11, 0x1, -R61 ;  /* 0x000000010b0be824 */ /* 0x000fd000078e0a3d */
[----:B------:R-:W-:Y:S01]  /*31b0*/  @!P5 IMAD.IADD R17, R17, 0x1, -R61 ;  /* 0x000000011111d824 */ /* 0x000fe200078e0a3d */
[C---:B------:R-:W-:Y:S02]  /*31c0*/  ISETP.GT.U32.AND P5, PT, R61.reuse, R10, PT ;  /* 0x0000000a3d00720c */ /* 0x040fe40003fa4070 */
[----:B------:R-:W-:-:S11]  /*31d0*/  ISETP.GT.U32.AND P6, PT, R61, R11, PT ;  /* 0x0000000b3d00720c */ /* 0x000fd60003fc4070 */
[--C-:B------:R-:W-:Y:S02]  /*31e0*/  @!P5 IMAD.IADD R10, R10, 0x1, -R61.reuse ;  /* 0x000000010a0ad824 */ /* 0x100fe400078e0a3d */
[----:B------:R-:W-:-:S03]  /*31f0*/  @!P6 IMAD.IADD R11, R11, 0x1, -R61 ;  /* 0x000000010b0be824 */ /* 0x000fc600078e0a3d */
[----:B------:R-:W-:-:S13]  /*3200*/  ISETP.GT.U32.AND P6, PT, R61, R10, PT ;  /* 0x0000000a3d00720c */ /* 0x000fda0003fc4070 */
[----:B------:R-:W-:Y:S01]  /*3210*/  @!P6 IMAD.IADD R10, R10, 0x1, -R61 ;  /* 0x000000010a0ae824 */ /* 0x000fe200078e0a3d */
[----:B----4-:R-:W-:Y:S02]  /*3220*/  ISETP.GE.AND P6, PT, R2, RZ, PT ;  /* 0x000000ff0200720c */ /* 0x010fe40003fc6270 */
        /* <DEDUP_REMOVED lines=12> */
[----:B------:R-:W-:-:S10]  /*32f0*/  @!P3 IMAD.IADD R21, R21, 0x1, -R61 ;  /* 0x000000011515b824 */ /* 0x000fd400078e0a3d */
[----:B------:R-:W-:Y:S01]  /*3300*/  @!P1 IMAD.IADD R23, R23, 0x1, -R61 ;  /* 0x0000000117179824 */ /* 0x000fe200078e0a3d */
[----:B------:R-:W-:-:S04]  /*3310*/  ISETP.GT.U32.AND P1, PT, R61, R25, PT ;  /* 0x000000193d00720c */ /* 0x000fc80003f24070 */
[C---:B------:R-:W-:Y:S01]  /*3320*/  ISETP.GT.U32.AND P3, PT, R61.reuse, R23, PT ;  /* 0x000000173d00720c */ /* 0x040fe20003f64070 */
        /* <DEDUP_REMOVED lines=8> */
[----:B------:R-:W-:Y:S02]  /*33b0*/  @!P1 IADD3 R18, PT, PT, R18, -R61, RZ ;  /* 0x8000003d12129210 */ /* 0x000fe40007ffe0ff */
[C---:B------:R-:W-:Y:S02]  /*33c0*/  ISETP.GT.U32.AND P1, PT, R61.reuse, R12, PT ;  /* 0x0000000c3d00720c */ /* 0x040fe40003f24070 */
[--C-:B------:R-:W-:Y:S01]  /*33d0*/  @!P3 IMAD.IADD R16, R16, 0x1, -R61.reuse ;  /* 0x000000011010b824 */ /* 0x100fe200078e0a3d */
[----:B------:R-:W-:Y:S01]  /*33e0*/  ISETP.GT.U32.AND P3, PT, R61, R18, PT ;  /* 0x000000123d00720c */ /* 0x000fe20003f64070 */
[----:B------:R-:W-:-:S09]  /*33f0*/  @!P4 IMAD.IADD R14, R14, 0x1, -R61 ;  /* 0x000000010e0ec824 */ /* 0x000fd200078e0a3d */
[--C-:B------:R-:W-:Y:S01]  /*3400*/  @!P1 IMAD.IADD R12, R12, 0x1, -R61.reuse ;  /* 0x000000010c0c9824 */ /* 0x100fe200078e0a3d */
[C---:B------:R-:W-:Y:S02]  /*3410*/  ISETP.GT.U32.AND P1, PT, R61.reuse, R14, PT ;  /* 0x0000000e3d00720c */ /* 0x040fe40003f24070 */
[----:B------:R-:W-:Y:S02]  /*3420*/  @!P3 IMAD.IADD R18, R18, 0x1, -R61 ;  /* 0x000000011212b824 */ /* 0x000fe400078e0a3d */
[----:B------:R-:W-:-:S09]  /*3430*/  ISETP.GT.U32.AND P3, PT, R61, R12, PT ;  /* 0x0000000c3d00720c */ /* 0x000fd20003f64070 */
[----:B------:R-:W-:Y:S01]  /*3440*/  @!P1 IMAD.IADD R14, R14, 0x1, -R61 ;  /* 0x000000010e0e9824 */ /* 0x000fe200078e0a3d */
[----:B------:R-:W-:-:S03]  /*3450*/  ISETP.GT.U32.AND P1, PT, R61, R6, PT ;  /* 0x000000063d00720c */ /* 0x000fc60003f24070 */
[----:B------:R-:W-:Y:S01]  /*3460*/  @!P3 IMAD.IADD R12, R12, 0x1, -R61 ;  /* 0x000000010c0cb824 */ /* 0x000fe200078e0a3d */
[----:B------:R-:W-:Y:S01]  /*3470*/  ISETP.GT.U32.AND P3, PT, R61, R4, PT ;  /* 0x000000043d00720c */ /* 0x000fe20003f64070 */
[----:B------:R-:W-:-:S08]  /*3480*/  IMAD.SHL.U32 R9, R9, 0x40, RZ ;  /* 0x0000004009097824 */ /* 0x000fd000078e00ff */
[----:B------:R-:W-:-:S04]  /*3490*/  @!P1 IMAD.IADD R6, R6, 0x1, -R61 ;  /* 0x0000000106069824 */ /* 0x000fc800078e0a3d */
[----:B------:R-:W-:Y:S01]  /*34a0*/  @!P3 IMAD.IADD R4, R4, 0x1, -R61 ;  /* 0x000000010404b824 */ /* 0x000fe200078e0a3d */
[----:B------:R-:W-:Y:S02]  /*34b0*/  ISETP.GT.U32.AND P3, PT, R61, R6, PT ;  /* 0x000000063d00720c */ /* 0x000fe40003f64070 */
[----:B------:R-:W-:-:S06]  /*34c0*/  LOP3.LUT R3, R3, 0x400, R9, 0xf8, !PT ;  /* 0x0000040003037812 */ /* 0x000fcc00078ef809 */
[----:B------:R-:W5:Y:S05]  /*34d0*/  LDL.LU R3, [R1+0x1c] ;  /* 0x00001c0001037983 */ /* 0x000f6a0000300800 */
[----:B------:R-:W-:Y:S01]  /*34e0*/  @!P3 IMAD.IADD R6, R6, 0x1, -R61 ;  /* 0x000000010606b824 */ /* 0x000fe200078e0a3d */
[----:B----4-:R-:W-:Y:S02]  /*34f0*/  ISETP.NE.AND P3, PT, R2, RZ, PT ;  /* 0x000000ff0200720c */ /* 0x010fe40003f65270 */
[----:B------:R-:W-:Y:S02]  /*3500*/  LOP3.LUT R9, RZ, R2, RZ, 0x33, !PT ;  /* 0x00000002ff097212 */ /* 0x000fe400078e33ff */
[----:B------:R-:W4:Y:S01]  /*3510*/  LDL.LU R2, [R1+0x18] ;  /* 0x0000180001027983 */ /* 0x000f220000300800 */
[----:B------:R-:W-:-:S02]  /*3520*/  ISETP.GT.U32.AND P4, PT, R61, R16, PT ;  /* 0x000000103d00720c */ /* 0x000fc40003f84070 */
[----:B------:R-:W-:-:S11]  /*3530*/  ISETP.GT.U32.AND P0, PT, R61, R15, PT ;  /* 0x0000000f3d00720c */ /* 0x000fd60003f04070 */
[--C-:B------:R-:W-:Y:S01]  /*3540*/  @!P4 IMAD.IADD R16, R16, 0x1, -R61.reuse ;  /* 0x000000011010c824 */ /* 0x100fe200078e0a3d */
[----:B------:R-:W-:Y:S01]  /*3550*/  ISETP.GT.U32.AND P4, PT, R61, R8, PT ;  /* 0x000000083d00720c */ /* 0x000fe20003f84070 */
[----:B------:R-:W-:Y:S01]  /*3560*/  @!P0 IMAD.IADD R15, R15, 0x1, -R61 ;  /* 0x000000010f0f8824 */ /* 0x000fe200078e0a3d */
[C---:B------:R-:W-:Y:S02]  /*3570*/  ISETP.GT.U32.AND P0, PT, R61.reuse, R7, PT ;  /* 0x000000073d00720c */ /* 0x040fe40003f04070 */
[----:B------:R-:W-:-:S09]  /*3580*/  ISETP.GT.U32.AND P5, PT, R61, R0, PT ;  /* 0x000000003d00720c */ /* 0x000fd20003fa4070 */
[--C-:B------:R-:W-:Y:S01]  /*3590*/  @!P4 IMAD.IADD R8, R8, 0x1, -R61.reuse ;  /* 0x000000010808c824 */ /* 0x100fe200078e0a3d */
[----:B------:R-:W-:Y:S01]  /*35a0*/  ISETP.GT.U32.AND P4, PT, R61, R60, PT ;  /* 0x0000003c3d00720c */ /* 0x000fe20003f84070 */
[----:B------:R-:W-:-:S03]  /*35b0*/  @!P0 IMAD.IADD R7, R7, 0x1, -R61 ;  /* 0x0000000107078824 */ /* 0x000fc600078e0a3d */
[C---:B------:R-:W-:Y:S02]  /*35c0*/  ISETP.GT.U32.AND P0, PT, R61.reuse, R8, PT ;  /* 0x000000083d00720c */ /* 0x040fe40003f04070 */
[C---:B------:R-:W-:Y:S01]  /*35d0*/  ISETP.GT.U32.AND P1, PT, R61.reuse, R7, PT ;  /* 0x000000073d00720c */ /* 0x040fe20003f24070 */
[----:B------:R-:W-:Y:S01]  /*35e0*/  @!P5 IMAD.IADD R0, R0, 0x1, -R61 ;  /* 0x000000010000d824 */ /* 0x000fe200078e0a3d */
[----:B------:R-:W-:-:S05]  /*35f0*/  ISETP.GT.U32.AND P5, PT, R61, R5, PT ;  /* 0x000000053d00720c */ /* 0x000fca0003fa4070 */
[----:B------:R-:W-:Y:S01]  /*3600*/  @!P4 IMAD.IADD R60, R60, 0x1, -R61 ;  /* 0x000000013c3cc824 */ /* 0x000fe200078e0a3d */
[----:B------:R-:W-:-:S03]  /*3610*/  ISETP.GT.U32.AND P4, PT, R61, R4, PT ;  /* 0x000000043d00720c */ /* 0x000fc60003f84070 */
[--C-:B------:R-:W-:Y:S01]  /*3620*/  @!P0 IMAD.IADD R8, R8, 0x1, -R61.reuse ;  /* 0x0000000108088824 */ /* 0x100fe200078e0a3d */
[----:B------:R-:W-:Y:S01]  /*3630*/  ISETP.GT.U32.AND P0, PT, R61, R0, PT ;  /* 0x000000003d00720c */ /* 0x000fe20003f04070 */
[--C-:B------:R-:W-:Y:S01]  /*3640*/  @!P1 IMAD.IADD R7, R7, 0x1, -R61.reuse ;  /* 0x0000000107079824 */ /* 0x100fe200078e0a3d */
[----:B------:R-:W-:Y:S01]  /*3650*/  ISETP.GT.U32.AND P1, PT, R61, R60, PT ;  /* 0x0000003c3d00720c */ /* 0x000fe20003f24070 */
[----:B------:R-:W-:-:S06]  /*3660*/  @!P5 IMAD.IADD R5, R5, 0x1, -R61 ;  /* 0x000000010505d824 */ /* 0x000fcc00078e0a3d */
[----:B------:R-:W-:-:S04]  /*3670*/  @!P4 IMAD.IADD R4, R4, 0x1, -R61 ;  /* 0x000000010404c824 */ /* 0x000fc800078e0a3d */
[--C-:B------:R-:W-:Y:S02]  /*3680*/  @!P0 IMAD.IADD R0, R0, 0x1, -R61.reuse ;  /* 0x0000000100008824 */ /* 0x100fe400078e0a3d */
[----:B------:R-:W-:Y:S02]  /*3690*/  @!P1 IMAD.IADD R60, R60, 0x1, -R61 ;  /* 0x000000013c3c9824 */ /* 0x000fe400078e0a3d */
[----:B-----5:R-:W-:-:S05]  /*36a0*/  @!P2 IMAD.MOV R3, RZ, RZ, -R3 ;  /* 0x000000ffff03a224 */ /* 0x020fca00078e0a03 */
[----:B------:R-:W-:Y:S02]  /*36b0*/  SEL R61, R9, R3, !P3 ;  /* 0x00000003093d7207 */ /* 0x000fe40005800000 */
[----:B------:R-:W5:Y:S01]  /*36c0*/  LDL.LU R3, [R1+0xca4] ;  /* 0x000ca40001037983 */ /* 0x000f620000300800 */
[----:B----4-:R-:W-:-:S05]  /*36d0*/  @!P6 IMAD.MOV R2, RZ, RZ, -R2 ;  /* 0x000000ffff02e224 */ /* 0x010fca00078e0a02 */
[----:B------:R-:W-:Y:S02]  /*36e0*/  SEL R2, R9, R2, !P3 ;  /* 0x0000000209027207 */ /* 0x000fe40005800000 */
[----:B------:R-:W4:Y:S04]  /*36f0*/  LDL.LU R9, [R1+0xca0] ;  /* 0x000ca00001097983 */ /* 0x000f280000300800 */
[----:B------:R0:W-:Y:S04]  /*3700*/  STL [R1+0x3c], R61 ;  /* 0x00003c3d01007387 */ /* 0x0001e80000100800 */
[----:B------:R1:W-:Y:S04]  /*3710*/  STL [R1+0x38], R2 ;  /* 0x0000380201007387 */ /* 0x0003e80000100800 */
[----:B0-----:R-:W2:Y:S04]  /*3720*/  LDL.LU R61, [R1+0x14] ;  /* 0x00001400013d7983 */ /* 0x001ea80000300800 */
[----:B-1----:R-:W3:Y:S01]  /*3730*/  LDL.LU R2, [R1+0x10] ;  /* 0x0000100001027983 */ /* 0x002ee20000300800 */
[----:B------:R-:W-:-:S02]  /*3740*/  ISETP.LE.AND P5, PT, RZ, UR71, PT ;  /* 0x00000047ff007c0c */ /* 0x000fc4000bfa3270 */
[----:B------:R-:W-:Y:S01]  /*3750*/  ISETP.LE.AND P0, PT, RZ, UR7, PT ;  /* 0x00000007ff007c0c */ /* 0x000fe2000bf03270 */
[----:B------:R-:W0:Y:S10]  /*3760*/  LDCU UR7, c[0x0][0x3a4] ;  /* 0x00007480ff0777ac */ /* 0x000e340008000800 */
[----:B--2---:R-:W-:-:S02]  /*3770*/  @!P5 IMAD.MOV R61, RZ, RZ, -R61 ;  /* 0x000000ffff3dd224 */ /* 0x004fc400078e0a3d */
[----:B---3--:R-:W-:-:S03]  /*3780*/  @!P0 IMAD.MOV R2, RZ, RZ, -R2 ;  /* 0x000000ffff028224 */ /* 0x008fc600078e0a02 */
[----:B------:R1:W-:Y:S04]  /*3790*/  STL [R1+0x1c], R61 ;  /* 0x00001c3d01007387 */ /* 0x0003e80000100800 */
[----:B-1----:R-:W2:Y:S04]  /*37a0*/  LDL.LU R61, [R1+0xc] ;  /* 0x00000c00013d7983 */ /* 0x002ea80000300800 */
[----:B------:R1:W-:Y:S04]  /*37b0*/  STL [R1+0x18], R2 ;  /* 0x0000180201007387 */ /* 0x0003e80000100800 */
[----:B-1----:R-:W3:Y:S01]  /*37c0*/  LDL.LU R2, [R1+0x8] ;  /* 0x0000080001027983 */ /* 0x002ee20000300800 */
[----:B------:R-:W-:-:S02]  /*37d0*/  ISETP.LE.AND P4, PT, RZ, UR70, PT ;  /* 0x00000046ff007c0c */ /* 0x000fc4000bf83270 */
[----:B------:R-:W-:Y:S02]  /*37e0*/  ISETP.LE.AND P1, PT, RZ, UR69, PT ;  /* 0x00000045ff007c0c */ /* 0x000fe4000bf23270 */
[----:B------:R-:W-:Y:S02]  /*37f0*/  ISETP.LE.AND P2, PT, RZ, UR68, PT ;  /* 0x00000044ff007c0c */ /* 0x000fe4000bf43270 */
[----:B------:R-:W-:Y:S02]  /*3800*/  ISETP.LE.AND P3, PT, RZ, UR67, PT ;  /* 0x00000043ff007c0c */ /* 0x000fe4000bf63270 */
[----:B------:R-:W-:Y:S02]  /*3810*/  ISETP.LE.AND P5, PT, RZ, UR66, PT ;  /* 0x00000042ff007c0c */ /* 0x000fe4000bfa3270 */
[----:B------:R-:W-:-:S07]  /*3820*/  ISETP.LE.AND P0, PT, RZ, UR65, PT ;  /* 0x00000041ff007c0c */ /* 0x000fce000bf03270 */
[----:B----4-:R-:W-:Y:S01]  /*3830*/  @!P2 IMAD.MOV R9, RZ, RZ, -R9 ;  /* 0x000000ffff09a224 */ /* 0x010fe200078e0a09 */
[----:B------:R-:W-:Y:S01]  /*3840*/  ISETP.LE.AND P2, PT, RZ, UR62, PT ;  /* 0x0000003eff007c0c */ /* 0x000fe2000bf43270 */
[----:B--2---:R-:W-:-:S05]  /*3850*/  @!P4 IMAD.MOV R61, RZ, RZ, -R61 ;  /* 0x000000ffff3dc224 */ /* 0x004fca00078e0a3d */
[----:B------:R-:W-:Y:S01]  /*3860*/  STL [R1+0x14], R61 ;  /* 0x0000143d01007387 */ /* 0x000fe20000100800 */
[----:B---3--:R-:W-:-:S05]  /*3870*/  @!P1 IMAD.MOV R2, RZ, RZ, -R2 ;  /* 0x000000ffff029224 */ /* 0x008fca00078e0a02 */
[----:B------:R5:W-:Y:S02]  /*3880*/  STL [R1+0x10], R2 ;  /* 0x0000100201007387 */ /* 0x000be40000100800 */
[----:B-----5:R-:W-:Y:S02]  /*3890*/  IMAD.MOV.U32 R2, RZ, RZ, R3 ;  /* 0x000000ffff027224 */ /* 0x020fe400078e0003 */
[----:B------:R-:W2:Y:S01]  /*38a0*/  LDL.LU R3, [R1+0xc9c] ;  /* 0x000c9c0001037983 */ /* 0x000ea20000300800 */
[----:B------:R-:W-:Y:S02]  /*38b0*/  ISETP.LE.AND P4, PT, RZ, UR64, PT ;  /* 0x00000040ff007c0c */ /* 0x000fe4000bf83270 */
[----:B------:R-:W-:Y:S02]  /*38c0*/  ISETP.LE.AND P1, PT, RZ, UR63, PT ;  /* 0x0000003fff007c0c */ /* 0x000fe4000bf23270 */
[----:B------:R-:W-:Y:S02]  /*38d0*/  @!P3 IADD3 R2, PT, PT, -R2, RZ, RZ ;  /* 0x000000ff0202b210 */ /* 0x000fe40007ffe1ff */
[----:B------:R-:W-:Y:S01]  /*38e0*/  ISETP.LE.AND P3, PT, RZ, UR61, PT ;  /* 0x0000003dff007c0c */ /* 0x000fe2000bf63270 */
[----:B------:R1:W-:Y:S01]  /*38f0*/  STL [R1+0xc], R9 ;  /* 0x00000c0901007387 */ /* 0x0003e20000100800 */
[----:B------:R-:W-:-:S03]  /*3900*/  IMAD.MOV.U32 R61, RZ, RZ, R57 ;  /* 0x000000ffff3d7224 */ /* 0x000fc600078e0039 */
[----:B------:R3:W-:Y:S01]  /*3910*/  STL [R1+0x8], R2 ;  /* 0x0000080201007387 */ /* 0x0007e20000100800 */
[----:B------:R-:W-:Y:S02]  /*3920*/  IMAD.MOV.U32 R57, RZ, RZ, R54 ;  /* 0x000000ffff397224 */ /* 0x000fe400078e0036 */
[----:B-1----:R-:W-:Y:S02]  /*3930*/  IMAD.MOV.U32 R9, RZ, RZ, R59 ;  /* 0x000000ffff097224 */ /* 0x002fe400078e003b */
[----:B------:R-:W-:Y:S02]  /*3940*/  IMAD.MOV.U32 R59, RZ, RZ, R56 ;  /* 0x000000ffff3b7224 */ /* 0x000fe400078e0038 */
[----:B---3--:R-:W-:Y:S02]  /*3950*/  IMAD.MOV.U32 R2, RZ, RZ, R58 ;  /* 0x000000ffff027224 */ /* 0x008fe400078e003a */
[----:B------:R-:W-:Y:S02]  /*3960*/  @!P5 IMAD.MOV R9, RZ, RZ, -R9 ;  /* 0x000000ffff09d224 */ /* 0x000fe400078e0a09 */
[----:B------:R-:W-:-:S02]  /*3970*/  IMAD.MOV.U32 R58, RZ, RZ, R55 ;  /* 0x000000ffff3a7224 */ /* 0x000fc400078e0037 */
[----:B------:R-:W-:Y:S02]  /*3980*/  @!P0 IMAD.MOV R2, RZ, RZ, -R2 ;  /* 0x000000ffff028224 */ /* 0x000fe400078e0a02 */
[----:B------:R-:W-:Y:S02]  /*3990*/  @!P4 IMAD.MOV R61, RZ, RZ, -R61 ;  /* 0x000000ffff3dc224 */ /* 0x000fe400078e0a3d */
[----:B------:R-:W-:Y:S01]  /*39a0*/  @!P1 IMAD.MOV R59, RZ, RZ, -R59 ;  /* 0x000000ffff3b9224 */ /* 0x000fe200078e0a3b */
[----:B------:R1:W-:Y:S01]  /*39b0*/  STL [R1+0x4], R9 ;  /* 0x0000040901007387 */ /* 0x0003e20000100800 */
[----:B------:R-:W-:Y:S02]  /*39c0*/  @!P2 IMAD.MOV R58, RZ, RZ, -R58 ;  /* 0x000000ffff3aa224 */ /* 0x000fe400078e0a3a */
[----:B------:R-:W-:Y:S01]  /*39d0*/  @!P3 IMAD.MOV R57, RZ, RZ, -R57 ;  /* 0x000000ffff39b224 */ /* 0x000fe200078e0a39 */
[----:B------:R-:W-:Y:S04]  /*39e0*/  STL [R1], R2 ;  /* 0x0000000201007387 */ /* 0x000fe80000100800 */
[----:B------:R-:W-:Y:S01]  /*39f0*/  STL [R1+0xc88], R61 ;  /* 0x000c883d01007387 */ /* 0x000fe20000100800 */
[----:B------:R-:W-:Y:S01]  /*3a00*/  ISETP.LE.AND P5, PT, RZ, UR60, PT ;  /* 0x0000003cff007c0c */ /* 0x000fe2000bfa3270 */
[----:B-1----:R-:W1:Y:S02]  /*3a10*/  LDC R9, c[0x0][0x3ac] ;  /* 0x0000eb00ff097b82 */ /* 0x002e640000000800 */
[----:B------:R-:W-:Y:S04]  /*3a20*/  STL [R1+0xc8c], R59 ;  /* 0x000c8c3b01007387 */ /* 0x000fe80000100800 */
[----:B------:R-:W-:Y:S04]  /*3a30*/  STL [R1+0xc90], R58 ;  /* 0x000c903a01007387 */ /* 0x000fe80000100800 */
[----:B------:R3:W-:Y:S04]  /*3a40*/  STL [R1+0xc94], R57 ;  /* 0x000c943901007387 */ /* 0x0007e80000100800 */
[----:B---3--:R-:W3:Y:S04]  /*3a50*/  LDL.LU R57, [R1+0x1c] ;  /* 0x00001c0001397983 */ /* 0x008ee80000300800 */
[----:B------:R-:W4:Y:S04]  /*3a60*/  LDL.LU R58, [R1+0x18] ;  /* 0x00001800013a7983 */ /* 0x000f280000300800 */
[----:B------:R-:W5:Y:S04]  /*3a70*/  LDL.LU R59, [R1+0x14] ;  /* 0x00001400013b7983 */ /* 0x000f680000300800 */
[----:B------:R-:W5:Y:S01]  /*3a80*/  LDL.LU R61, [R1+0x10] ;  /* 0x00001000013d7983 */ /* 0x000f620000300800 */
[----:B------:R-:W-:-:S02]  /*3a90*/  ISETP.LE.AND P0, PT, RZ, UR59, PT ;  /* 0x0000003bff007c0c */ /* 0x000fc4000bf03270 */
[----:B------:R-:W-:Y:S02]  /*3aa0*/  ISETP.LE.AND P4, PT, RZ, UR58, PT ;  /* 0x0000003aff007c0c */ /* 0x000fe4000bf83270 */
[----:B------:R-:W-:Y:S01]  /*3ab0*/  ISETP.LE.AND P1, PT, RZ, UR57, PT ;  /* 0x00000039ff007c0c */ /* 0x000fe2000bf23270 */
[----:B------:R-:W-:Y:S01]  /*3ac0*/  @!P5 IMAD.MOV R53, RZ, RZ, -R53 ;  /* 0x000000ffff35d224 */ /* 0x000fe200078e0a35 */
[----:B------:R-:W-:-:S07]  /*3ad0*/  ISETP.LE.AND P5, PT, RZ, UR54, PT ;  /* 0x00000036ff007c0c */ /* 0x000fce000bfa3270 */
[----:B------:R-:W-:Y:S01]  /*3ae0*/  @!P0 IMAD.MOV R52, RZ, RZ, -R52 ;  /* 0x000000ffff348224 */ /* 0x000fe200078e0a34 */
[----:B------:R-:W-:Y:S01]  /*3af0*/  ISETP.LE.AND P0, PT, RZ, UR53, PT ;  /* 0x00000035ff007c0c */ /* 0x000fe2000bf03270 */
[----:B------:R-:W-:Y:S01]  /*3b00*/  @!P4 IMAD.MOV R51, RZ, RZ, -R51 ;  /* 0x000000ffff33c224 */ /* 0x000fe200078e0a33 */
[----:B------:R-:W-:Y:S01]  /*3b10*/  ISETP.LE.AND P4, PT, RZ, UR52, PT ;  /* 0x00000034ff007c0c */ /* 0x000fe2000bf83270 */
[----:B------:R-:W-:Y:S01]  /*3b20*/  @!P1 IMAD.MOV R50, RZ, RZ, -R50 ;  /* 0x000000ffff329224 */ /* 0x000fe200078e0a32 */
        /* <DEDUP_REMOVED lines=26> */
[----:B------:R-:W-:Y:S01]  /*3cd0*/  ISETP.LE.AND P5, PT, RZ, UR30, PT ;  /* 0x0000001eff007c0c */ /* 0x000fe2000bfa3270 */
[----:B------:R-:W0:Y:S06]  /*3ce0*/  S2R R2, SR_TID.X ;  /* 0x0000000000027919 */ /* 0x000e2c0000002100 */
        /* <DEDUP_REMOVED lines=9> */
[----:B------:R-:W-:Y:S02]  /*3d80*/  ISETP.LE.AND P0, PT, RZ, UR23, PT ;  /* 0x00000017ff007c0c */ /* 0x000fe4000bf03270 */
[----:B------:R-:W-:Y:S01]  /*3d90*/  @!P4 IADD3 R21, PT, PT, -R21, RZ, RZ ;  /* 0x000000ff1515c210 */ /* 0x000fe20007ffe1ff */
[----:B------:R-:W-:Y:S01]  /*3da0*/  @!P1 IMAD.MOV R20, RZ, RZ, -R20 ;  /* 0x000000ffff149224 */ /* 0x000fe200078e0a14 */
[----:B------:R-:W-:Y:S02]  /*3db0*/  ISETP.LE.AND P4, PT, RZ, UR22, PT ;  /* 0x00000016ff007c0c */ /* 0x000fe4000bf83270 */
[----:B------:R-:W-:Y:S01]  /*3dc0*/  ISETP.LE.AND P1, PT, RZ, UR21, PT ;  /* 0x00000015ff007c0c */ /* 0x000fe2000bf23270 */
[----:B------:R-:W-:Y:S01]  /*3dd0*/  @!P5 IMAD.MOV R17, RZ, RZ, -R17 ;  /* 0x000000ffff11d224 */ /* 0x000fe200078e0a11 */
[----:B------:R-:W-:-:S05]  /*3de0*/  ISETP.LE.AND P5, PT, RZ, UR15, PT ;  /* 0x0000000fff007c0c */ /* 0x000fca000bfa3270 */
[----:B------:R-:W-:Y:S01]  /*3df0*/  @!P0 IMAD.MOV R16, RZ, RZ, -R16 ;  /* 0x000000ffff108224 */ /* 0x000fe200078e0a10 */
[----:B------:R-:W-:-:S03]  /*3e00*/  ISETP.LE.AND P0, PT, RZ, UR14, PT ;  /* 0x0000000eff007c0c */ /* 0x000fc6000bf03270 */
[----:B------:R-:W-:Y:S01]  /*3e10*/  @!P4 IMAD.MOV R15, RZ, RZ, -R15 ;  /* 0x000000ffff0fc224 */ /* 0x000fe200078e0a0f */
[----:B------:R-:W-:Y:S01]  /*3e20*/  ISETP.LE.AND P4, PT, RZ, UR13, PT ;  /* 0x0000000dff007c0c */ /* 0x000fe2000bf83270 */
[----:B------:R-:W-:Y:S01]  /*3e30*/  @!P1 IMAD.MOV R14, RZ, RZ, -R14 ;  /* 0x000000ffff0e9224 */ /* 0x000fe200078e0a0e */
[----:B------:R-:W-:Y:S01]  /*3e40*/  ISETP.LE.AND P1, PT, RZ, UR12, PT ;  /* 0x0000000cff007c0c */ /* 0x000fe2000bf23270 */
[----:B------:R-:W1:Y:S01]  /*3e50*/  LDCU.128 UR12, c[0x0][0x380] ;  /* 0x00007000ff0c77ac */ /* 0x000e620008000c00 */
[----:B0-----:R-:W-:Y:S01]  /*3e60*/  LOP3.LUT R2, R2, 0x1f, RZ, 0xc0, !PT ;  /* 0x0000001f02027812 */ /* 0x001fe200078ec0ff */
[----:B------:R-:W-:Y:S02]  /*3e70*/  IMAD.MOV.U32 R54, RZ, RZ, R8 ;  /* 0x000000ffff367224 */ /* 0x000fe400078e0008 */
[----:B------:R-:W-:Y:S02]  /*3e80*/  IMAD.MOV.U32 R55, RZ, RZ, R7 ;  /* 0x000000ffff377224 */ /* 0x000fe400078e0007 */
[----:B-1----:R-:W-:-:S02]  /*3e90*/  IMAD R8, R2, R9, RZ ;  /* 0x0000000902087224 */ /* 0x002fc400078e02ff */
[----:B------:R-:W-:-:S04]  /*3ea0*/  IMAD.MOV.U32 R56, RZ, RZ, R6 ;  /* 0x000000ffff387224 */ /* 0x000fc800078e0006 */
[----:B------:R-:W-:Y:S02]  /*3eb0*/  @!P1 IMAD.MOV R55, RZ, RZ, -R55 ;  /* 0x000000ffff379224 */ /* 0x000fe400078e0a37 */
[----:B------:R-:W-:Y:S01]  /*3ec0*/  IMAD R2, R9, 0x20, R8 ;  /* 0x0000002009027824 */ /* 0x000fe200078e0208 */
[----:B------:R-:W-:-:S04]  /*3ed0*/  LEA R6, P1, R8, UR14, 0x1 ;  /* 0x0000000e08067c11 */ /* 0x000fc8000f8208ff */
[----:B------:R-:W-:Y:S02]  /*3ee0*/  LEA.HI.X.SX32 R7, R8, UR15, 0x1, P1 ;  /* 0x0000000f08077c11 */ /* 0x000fe400088f0eff */
[----:B------:R-:W-:Y:S01]  /*3ef0*/  LEA R2, P6, R2, UR14, 0x1 ;  /* 0x0000000e02027c11 */ /* 0x000fe2000f8c08ff */
[----:B------:R0:W-:Y:S04]  /*3f00*/  STL [R1+0xc5c], R6 ;  /* 0x000c5c0601007387 */ /* 0x0001e80000100800 */
[----:B0-----:R-:W5:Y:S04]  /*3f10*/  LDL.LU R6, [R1] ;  /* 0x0000000001067983 */ /* 0x001f680000300800 */
[----:B------:R0:W-:Y:S04]  /*3f20*/  STL [R1+0xc58], R7 ;  /* 0x000c580701007387 */ /* 0x0001e80000100800 */
[----:B0-----:R-:W5:Y:S01]  /*3f30*/  LDL.LU R7, [R1+0x4] ;  /* 0x0000040001077983 */ /* 0x001f620000300800 */
[----:B--2---:R-:W-:-:S02]  /*3f40*/  ISETP.NE.AND P1, PT, R3, RZ, PT ;  /* 0x000000ff0300720c */ /* 0x004fc40003f25270 */
[----:B------:R-:W-:Y:S02]  /*3f50*/  LOP3.LUT R8, RZ, R3, RZ, 0x33, !PT ;  /* 0x00000003ff087212 */ /* 0x000fe400078e33ff */
[----:B------:R-:W0:Y:S02]  /*3f60*/  S2R R3, SR_TID.X ;  /* 0x0000000000037919 */ /* 0x000e240000002100 */
[----:B0-----:R-:W-:-:S05]  /*3f70*/  LOP3.LUT R3, R3, 0x1f, RZ, 0xc0, !PT ;  /* 0x0000001f03037812 */ /* 0x001fca00078ec0ff */
[----:B------:R-:W-:-:S04]  /*3f80*/  IMAD R3, R3, R9, RZ ;  /* 0x0000000903037224 */ /* 0x000fc800078e02ff */
[----:B------:R-:W-:Y:S02]  /*3f90*/  IMAD R3, R9, 0x20, R3 ;  /* 0x0000002009037824 */ /* 0x000fe400078e0203 */
[----:B------:R-:W2:Y:S03]  /*3fa0*/  LDL.LU R9, [R1+0xc98] ;  /* 0x000c980001097983 */ /* 0x000ea60000300800 */
[----:B------:R-:W-:Y:S01]  /*3fb0*/  LEA.HI.X.SX32 R3, R3, UR15, 0x1, P6 ;  /* 0x0000000f03037c11 */ /* 0x000fe2000b0f0eff */
[----:B------:R0:W-:Y:S04]  /*3fc0*/  STL [R1+0xc64], R2 ;  /* 0x000c640201007387 */ /* 0x0001e80000100800 */
[----:B0-----:R-:W2:Y:S01]  /*3fd0*/  LDL.LU R2, [R1+0x8] ;  /* 0x0000080001027983 */ /* 0x001ea20000300800 */
[----:B---3--:R-:W-:-:S03]  /*3fe0*/  SEL R57, R8, R57, !P1 ;  /* 0x0000003908397207 */ /* 0x008fc60004800000 */
[----:B------:R0:W-:Y:S01]  /*3ff0*/  STL [R1+0xc60], R3 ;  /* 0x000c600301007387 */ /* 0x0001e20000100800 */
[C---:B----4-:R-:W-:Y:S02]  /*4000*/  SEL R58, R8.reuse, R58, !P1 ;  /* 0x0000003a083a7207 */ /* 0x050fe40004800000 */
[C---:B-----5:R-:W-:Y:S01]  /*4010*/  SEL R59, R8.reuse, R59, !P1 ;  /* 0x0000003b083b7207 */ /* 0x060fe20004800000 */
[----:B0-----:R-:W3:Y:S01]  /*4020*/  LDL.LU R3, [R1+0xc] ;  /* 0x00000c0001037983 */ /* 0x001ee20000300800 */
[----:B------:R-:W-:-:S03]  /*4030*/  SEL R61, R8, R61, !P1 ;  /* 0x0000003d083d7207 */ /* 0x000fc60004800000 */
[----:B------:R0:W-:Y:S04]  /*4040*/  STL [R1+0x34], R57 ;  /* 0x0000343901007387 */ /* 0x0001e80000100800 */
[----:B0-----:R-:W4:Y:S04]  /*4050*/  LDL.LU R57, [R1+0xc94] ;  /* 0x000c940001397983 */ /* 0x001f280000300800 */
[----:B------:R0:W-:Y:S04]  /*4060*/  STL [R1+0x30], R58 ;  /* 0x0000303a01007387 */ /* 0x0001e80000100800 */
[----:B0-----:R-:W5:Y:S04]  /*4070*/  LDL.LU R58, [R1+0xc90] ;  /* 0x000c9000013a7983 */ /* 0x001f680000300800 */
[----:B------:R0:W-:Y:S04]  /*4080*/  STL [R1+0x2c], R59 ;  /* 0x00002c3b01007387 */ /* 0x0001e80000100800 */
[----:B0-----:R-:W4:Y:S04]  /*4090*/  LDL.LU R59, [R1+0xc8c] ;  /* 0x000c8c00013b7983 */ /* 0x001f280000300800 */
[----:B------:R0:W-:Y:S04]  /*40a0*/  STL [R1+0x28], R61 ;  /* 0x0000283d01007387 */ /* 0x0001e80000100800 */
[----:B0-----:R-:W4:Y:S01]  /*40b0*/  LDL.LU R61, [R1+0xc88] ;  /* 0x000c8800013d7983 */ /* 0x001f220000300800 */
[----:B--2---:R-:W-:-:S02]  /*40c0*/  SEL R2, R8, R2, !P1 ;  /* 0x0000000208027207 */ /* 0x004fc40004800000 */
[----:B---3--:R-:W-:-:S05]  /*40d0*/  SEL R3, R8, R3, !P1 ;  /* 0x0000000308037207 */ /* 0x008fca0004800000 */
[----:B------:R0:W-:Y:S04]  /*40e0*/  STL [R1+0x24], R3 ;  /* 0x0000240301007387 */ /* 0x0001e80000100800 */
[----:B------:R1:W-:Y:S01]  /*40f0*/  STL [R1+0x20], R2 ;  /* 0x0000200201007387 */ /* 0x0003e20000100800 */
[C---:B0-----:R-:W-:Y:S02]  /*4100*/  SEL R3, R8.reuse, R7, !P1 ;  /* 0x0000000708037207 */ /* 0x041fe40004800000 */
[----:B-1----:R-:W-:-:S03]  /*4110*/  SEL R2, R8, R6, !P1 ;  /* 0x0000000608027207 */ /* 0x002fc60004800000 */
[----:B------:R-:W-:Y:S04]  /*4120*/  STL [R1+0x1c], R3 ;  /* 0x00001c0301007387 */ /* 0x000fe80000100800 */
[----:B------:R5:W-:Y:S02]  /*4130*/  STL [R1+0x18], R2 ;  /* 0x0000180201007387 */ /* 0x000be40000100800 */
[C---:B-----5:R-:W-:Y:S02]  /*4140*/  SEL R2, R8.reuse, R58, !P1 ;  /* 0x0000003a08027207 */ /* 0x060fe40004800000 */
[C---:B----4-:R-:W-:Y:S02]  /*4150*/  SEL R3, R8.reuse, R59, !P1 ;  /* 0x0000003b08037207 */ /* 0x050fe40004800000 */
[----:B------:R-:W-:-:S05]  /*4160*/  SEL R6, R8, R61, !P1 ;  /* 0x0000003d08067207 */ /* 0x000fca0004800000 */
[----:B------:R-:W-:Y:S04]  /*4170*/  STL [R1+0x14], R6 ;  /* 0x0000140601007387 */ /* 0x000fe80000100800 */
[----:B------:R0:W-:Y:S04]  /*4180*/  STL [R1+0xc68], R2 ;  /* 0x000c680201007387 */ /* 0x0001e80000100800 */
[----:B------:R-:W-:Y:S04]  /*4190*/  STL [R1+0x10], R3 ;  /* 0x0000100301007387 */ /* 0x000fe80000100800 */
[----:B0-----:R-:W2:Y:S04]  /*41a0*/  LDL.LU R2, [R1+0x2c] ;  /* 0x00002c0001027983 */ /* 0x001ea80000300800 */
[----:B--2---:R0:W-:Y:S04]  /*41b0*/  STL [R1+0xc6c], R2 ;  /* 0x000c6c0201007387 */ /* 0x0041e80000100800 */
[----:B0-----:R-:W2:Y:S01]  /*41c0*/  LDL.LU R2, [R1+0x30] ;  /* 0x0000300001027983 */ /* 0x001ea20000300800 */
[----:B------:R-:W-:-:S03]  /*41d0*/  SEL R3, R8, R57, !P1 ;  /* 0x0000003908037207 */ /* 0x000fc60004800000 */
[----:B--2---:R0:W-:Y:S04]  /*41e0*/  STL [R1+0xc70], R2 ;  /* 0x000c700201007387 */ /* 0x0041e80000100800 */
[----:B0-----:R-:W2:Y:S01]  /*41f0*/  LDL.LU R2, [R1+0x34] ;  /* 0x0000340001027983 */ /* 0x001ea20000300800 */
[----:B------:R-:W-:Y:S02]  /*4200*/  ISETP.LE.AND P2, PT, RZ, UR56, PT ;  /* 0x00000038ff007c0c */ /* 0x000fe4000bf43270 */
[----:B------:R-:W-:-:S11]  /*4210*/  ISETP.LE.AND P3, PT, RZ, UR55, PT ;  /* 0x00000037ff007c0c */ /* 0x000fd6000bf63270 */
[----:B------:R-:W-:Y:S01]  /*4220*/  @!P2 IMAD.MOV R49, RZ, RZ, -R49 ;  /* 0x000000ffff31a224 */ /* 0x000fe200078e0a31 */
[----:B------:R-:W-:Y:S01]  /*4230*/  ISETP.LE.AND P2, PT, RZ, UR50, PT ;  /* 0x00000032ff007c0c */ /* 0x000fe2000bf43270 */
[----:B------:R-:W-:Y:S01]  /*4240*/  @!P3 IMAD.MOV R48, RZ, RZ, -R48 ;  /* 0x000000ffff30b224 */ /* 0x000fe200078e0a30 */
[----:B------:R-:W-:-:S11]  /*4250*/  ISETP.LE.AND P3, PT, RZ, UR49, PT ;  /* 0x00000031ff007c0c */ /* 0x000fd6000bf63270 */
[----:B------:R-:W-:Y:S02]  /*4260*/  @!P2 IADD3 R43, PT, PT, -R43, RZ, RZ ;  /* 0x000000ff2b2ba210 */ /* 0x000fe40007ffe1ff */
[----:B------:R-:W-:Y:S01]  /*4270*/  ISETP.LE.AND P2, PT, RZ, UR44, PT ;  /* 0x0000002cff007c0c */ /* 0x000fe2000bf43270 */
[----:B------:R-:W-:Y:S01]  /*4280*/  @!P3 IMAD.MOV R42, RZ, RZ, -R42 ;  /* 0x000000ffff2ab224 */ /* 0x000fe200078e0a2a */
[----:B------:R-:W-:-:S11]  /*4290*/  ISETP.LE.AND P3, PT, RZ, UR43, PT ;  /* 0x0000002bff007c0c */ /* 0x000fd6000bf63270 */
[----:B------:R-:W-:Y:S01]  /*42a0*/  @!P2 IMAD.MOV R37, RZ, RZ, -R37 ;  /* 0x000000ffff25a224 */ /* 0x000fe200078e0a25 */
[----:B------:R-:W-:Y:S01]  /*42b0*/  ISETP.LE.AND P2, PT, RZ, UR38, PT ;  /* 0x00000026ff007c0c */ /* 0x000fe2000bf43270 */
[----:B------:R-:W-:Y:S01]  /*42c0*/  @!P3 IMAD.MOV R36, RZ, RZ, -R36 ;  /* 0x000000ffff24b224 */ /* 0x000fe200078e0a24 */
[----:B------:R-:W-:-:S11]  /*42d0*/  ISETP.LE.AND P3, PT, RZ, UR37, PT ;  /* 0x00000025ff007c0c */ /* 0x000fd6000bf63270 */
[----:B------:R-:W-:Y:S01]  /*42e0*/  @!P2 IMAD.MOV R31, RZ, RZ, -R31 ;  /* 0x000000ffff1fa224 */ /* 0x000fe200078e0a1f */
[----:B------:R-:W-:Y:S01]  /*42f0*/  ISETP.LE.AND P2, PT, RZ, UR32, PT ;  /* 0x00000020ff007c0c */ /* 0x000fe2000bf43270 */
[----:B--2---:R0:W-:Y:S04]  /*4300*/  STL.64 [R1+0xc78], R2 ;  /* 0x000c780201007387 */ /* 0x0041e80000100a00 */
[----:B0-----:R-:W2:Y:S04]  /*4310*/  LDL.LU R2, [R1+0x3c] ;  /* 0x00003c0001027983 */ /* 0x001ea80000300800 */
[----:B------:R-:W3:Y:S01]  /*4320*/  LDL.LU R3, [R1+0x38] ;  /* 0x0000380001037983 */ /* 0x000ee20000300800 */
[----:B------:R-:W-:Y:S01]  /*4330*/  @!P3 IMAD.MOV R30, RZ, RZ, -R30 ;  /* 0x000000ffff1eb224 */ /* 0x000fe200078e0a1e */
[----:B------:R-:W-:-:S02]  /*4340*/  ISETP.LE.AND P3, PT, RZ, UR31, PT ;  /* 0x0000001fff007c0c */ /* 0x000fc4000bf63270 */
[----:B------:R-:W-:Y:S01]  /*4350*/  @!P2 IMAD.MOV R25, RZ, RZ, -R25 ;  /* 0x000000ffff19a224 */ /* 0x000fe200078e0a19 */
[----:B------:R-:W-:-:S10]  /*4360*/  ISETP.LE.AND P2, PT, RZ, UR26, PT ;  /* 0x0000001aff007c0c */ /* 0x000fd4000bf43270 */
[----:B------:R-:W-:Y:S01]  /*4370*/  @!P3 IMAD.MOV R24, RZ, RZ, -R24 ;  /* 0x000000ffff18b224 */ /* 0x000fe200078e0a18 */
[----:B------:R-:W-:Y:S02]  /*4380*/  ISETP.LE.AND P3, PT, RZ, UR25, PT ;  /* 0x00000019ff007c0c */ /* 0x000fe4000bf63270 */
[----:B------:R-:W-:Y:S01]  /*4390*/  @!P2 IMAD.MOV R19, RZ, RZ, -R19 ;  /* 0x000000ffff13a224 */ /* 0x000fe200078e0a13 */
[----:B------:R-:W-:-:S10]  /*43a0*/  ISETP.LE.AND P2, PT, RZ, UR20, PT ;  /* 0x00000014ff007c0c */ /* 0x000fd4000bf43270 */
[----:B------:R-:W-:Y:S01]  /*43b0*/  @!P3 IMAD.MOV R18, RZ, RZ, -R18 ;  /* 0x000000ffff12b224 */ /* 0x000fe200078e0a12 */
[----:B------:R-:W-:Y:S02]  /*43c0*/  ISETP.LE.AND P3, PT, RZ, UR19, PT ;  /* 0x00000013ff007c0c */ /* 0x000fe4000bf63270 */
        /* <DEDUP_REMOVED lines=8> */
[----:B------:R-:W0:Y:S03]  /*4450*/  LDCU UR8, c[0x0][0x3b0] ;  /* 0x00007600ff0877ac */ /* 0x000e260008000800 */
[----:B------:R-:W-:Y:S01]  /*4460*/  @!P3 IMAD.MOV R12, RZ, RZ, -R12 ;  /* 0x000000ffff0cb224 */ /* 0x000fe200078e0a0c */
[----:B------:R-:W-:-:S02]  /*4470*/  ISETP.LE.AND P3, PT, RZ, UR17, PT ;  /* 0x00000011ff007c0c */ /* 0x000fc4000bf63270 */
[----:B------:R-:W-:Y:S01]  /*4480*/  @!P2 IMAD.MOV R56, RZ, RZ, -R56 ;  /* 0x000000ffff38a224 */ /* 0x000fe200078e0a38 */
[----:B------:R-:W-:Y:S02]  /*4490*/  ISETP.LE.AND P2, PT, RZ, UR5, PT ;  /* 0x00000005ff007c0c */ /* 0x000fe4000bf43270 */
[C---:B------:R-:W-:Y:S02]  /*44a0*/  SEL R7, R8.reuse, R53, !P1 ;  /* 0x0000003508077207 */ /* 0x040fe40004800000 */
[C---:B------:R-:W-:Y:S02]  /*44b0*/  SEL R6, R8.reuse, R52, !P1 ;  /* 0x0000003408067207 */ /* 0x040fe40004800000 */
[C---:B------:R-:W-:Y:S02]  /*44c0*/  SEL R59, R8.reuse, R10, !P1 ;  /* 0x0000000a083b7207 */ /* 0x040fe40004800000 */
[----:B------:R-:W-:Y:S01]  /*44d0*/  SEL R61, R8, R12, !P1 ;  /* 0x0000000c083d7207 */ /* 0x000fe20004800000 */
[----:B------:R-:W-:Y:S01]  /*44e0*/  @!P5 IMAD.MOV R4, RZ, RZ, -R4 ;  /* 0x000000ffff04d224 */ /* 0x000fe200078e0a04 */
[----:B------:R-:W-:Y:S01]  /*44f0*/  @!P0 IADD3 R0, PT, PT, -R0, RZ, RZ ;  /* 0x000000ff00008210 */ /* 0x000fe20007ffe1ff */
[----:B------:R-:W-:Y:S01]  /*4500*/  @!P3 IMAD.MOV R5, RZ, RZ, -R5 ;  /* 0x000000ffff05b224 */ /* 0x000fe200078e0a05 */
[----:B------:R1:W-:Y:S01]  /*4510*/  STL.64 [R1+0xc80], R6 ;  /* 0x000c800601007387 */ /* 0x0003e20000100a00 */
[----:B------:R-:W-:Y:S01]  /*4520*/  @!P4 IMAD.MOV R60, RZ, RZ, -R60 ;  /* 0x000000ffff3cc224 */ /* 0x000fe200078e0a3c */
[C---:B------:R-:W-:Y:S01]  /*4530*/  SEL R57, R8.reuse, R55, !P1 ;  /* 0x0000003708397207 */ /* 0x040fe20004800000 */
[----:B------:R-:W-:Y:S01]  /*4540*/  @!P2 IMAD.MOV R9, RZ, RZ, -R9 ;  /* 0x000000ffff09a224 */ /* 0x000fe200078e0a09 */
[----:B------:R-:W-:-:S02]  /*4550*/  SEL R58, R8, R54, !P1 ;  /* 0x00000036083a7207 */ /* 0x000fc40004800000 */
[C---:B------:R-:W-:Y:S02]  /*4560*/  SEL R55, R8.reuse, R5, !P1 ;  /* 0x0000000508377207 */ /* 0x040fe40004800000 */
[----:B------:R-:W4:Y:S01]  /*4570*/  LDL.LU R5, [R1+0x10] ;  /* 0x0000100001057983 */ /* 0x000f220000300800 */
[C---:B------:R-:W-:Y:S02]  /*4580*/  SEL R54, R8.reuse, R4, !P1 ;  /* 0x0000000408367207 */ /* 0x040fe40004800000 */
[C---:B------:R-:W-:Y:S01]  /*4590*/  SEL R53, R8.reuse, R0, !P1 ;  /* 0x0000000008357207 */ /* 0x040fe20004800000 */
[----:B------:R-:W5:Y:S01]  /*45a0*/  LDL.LU R4, [R1+0x14] ;  /* 0x0000140001047983 */ /* 0x000f620000300800 */
[C---:B------:R-:W-:Y:S02]  /*45b0*/  SEL R0, R8.reuse, R60, !P1 ;  /* 0x0000003c08007207 */ /* 0x040fe40004800000 */
[C---:B------:R-:W-:Y:S01]  /*45c0*/  SEL R51, R8.reuse, R51, !P1 ;  /* 0x0000003308337207 */ /* 0x040fe20004800000 */
[----:B------:R-:W4:Y:S01]  /*45d0*/  LDL.LU R60, [R1+0x18] ;  /* 0x00001800013c7983 */ /* 0x000f220000300800 */
[----:B------:R-:W-:-:S02]  /*45e0*/  SEL R50, R8, R50, !P1 ;  /* 0x0000003208327207 */ /* 0x000fc40004800000 */
[C---:B------:R-:W-:Y:S02]  /*45f0*/  SEL R49, R8.reuse, R49, !P1 ;  /* 0x0000003108317207 */ /* 0x040fe40004800000 */
[C---:B------:R-:W-:Y:S02]  /*4600*/  SEL R48, R8.reuse, R48, !P1 ;  /* 0x0000003008307207 */ /* 0x040fe40004800000 */
[C---:B------:R-:W-:Y:S02]  /*4610*/  SEL R47, R8.reuse, R47, !P1 ;  /* 0x0000002f082f7207 */ /* 0x040fe40004800000 */
[C---:B------:R-:W-:Y:S02]  /*4620*/  SEL R46, R8.reuse, R46, !P1 ;  /* 0x0000002e082e7207 */ /* 0x040fe40004800000 */
[C---:B------:R-:W-:Y:S02]  /*4630*/  SEL R45, R8.reuse, R45, !P1 ;  /* 0x0000002d082d7207 */ /* 0x040fe40004800000 */
        /* <DEDUP_REMOVED lines=34> */
[----:B------:R-:W-:Y:S02]  /*4860*/  SEL R52, R8, R9, !P1 ;  /* 0x0000000908347207 */ /* 0x000fe40004800000 */
[----:B------:R-:W4:Y:S04]  /*4870*/  LDL.LU R8, [R1+0x20] ;  /* 0x0000200001087983 */ /* 0x000f280000300800 */
[----:B------:R-:W4:Y:S01]  /*4880*/  LDL.LU R9, [R1+0x1c] ;  /* 0x00001c0001097983 */ /* 0x000f220000300800 */
[----:B--2---:R-:W-:-:S02]  /*4890*/  IMAD R10, R2, UR7, RZ ;  /* 0x00000007020a7c24 */ /* 0x004fc4000f8e02ff */
[----:B---3--:R-:W-:-:S03]  /*48a0*/  IMAD R12, R3, UR7, RZ ;  /* 0x00000007030c7c24 */ /* 0x008fc6000f8e02ff */
[----:B-1----:R-:W-:Y:S02]  /*48b0*/  LEA R6, P0, R10, UR12, 0x1 ;  /* 0x0000000c0a067c11 */ /* 0x002fe4000f8008ff */
[----:B------:R-:W-:Y:S02]  /*48c0*/  LEA R2, P2, R12, UR12, 0x1 ;  /* 0x0000000c0c027c11 */ /* 0x000fe4000f8408ff */
[----:B------:R-:W-:Y:S02]  /*48d0*/  LEA.HI.X.SX32 R7, R10, UR13, 0x1, P0 ;  /* 0x0000000d0a077c11 */ /* 0x000fe400080f0eff */
[----:B------:R-:W-:-:S03]  /*48e0*/  LEA.HI.X.SX32 R3, R12, UR13, 0x1, P2 ;  /* 0x0000000d0c037c11 */ /* 0x000fc600090f0eff */
[----:B------:R1:W-:Y:S04]  /*48f0*/  STL.64 [R1+0x368], R6 ;  /* 0x0003680601007387 */ /* 0x0003e80000100a00 */
[----:B-1----:R-:W2:Y:S04]  /*4900*/  LDL.LU.64 R6, [R1+0xc80] ;  /* 0x000c800001067983 */ /* 0x002ea80000300a00 */
[----:B------:R-:W3:Y:S04]  /*4910*/  LDL.LU R10, [R1+0x24] ;  /* 0x00002400010a7983 */ /* 0x000ee80000300800 */
[----:B------:R1:W-:Y:S04]  /*4920*/  STL.64 [R1+0x360], R2 ;  /* 0x0003600201007387 */ /* 0x0003e80000100a00 */
[----:B-1----:R-:W0:Y:S04]  /*4930*/  LDL.LU.64 R2, [R1+0xc78] ;  /* 0x000c780001027983 */ /* 0x002e280000300a00 */
[----:B------:R-:W2:Y:S01]  /*4940*/  LDL.LU R12, [R1+0x28] ;  /* 0x00002800010c7983 */ /* 0x000ea20000300800 */
[----:B0-----:R-:W-:-:S05]  /*4950*/  IMAD R2, R2, UR8, RZ ;  /* 0x0000000802027c24 */ /* 0x001fca000f8e02ff */
[----:B------:R0:W-:Y:S04]  /*4960*/  STL [R1+0x40], R2 ;  /* 0x0000400201007387 */ /* 0x0001e80000100800 */
[----:B0-----:R-:W2:Y:S02]  /*4970*/  LDL.LU R2, [R1+0xc70] ;  /* 0x000c700001027983 */ /* 0x001ea40000300800 */
[----:B--2---:R-:W-:-:S05]  /*4980*/  IMAD R2, R2, UR8, RZ ;  /* 0x0000000802027c24 */ /* 0x004fca000f8e02ff */
[----:B------:R0:W-:Y:S04]  /*4990*/  STL [R1+0x44], R2 ;  /* 0x0000440201007387 */ /* 0x0001e80000100800 */
[----:B0-----:R-:W2:Y:S01]  /*49a0*/  LDL.LU R2, [R1+0xc6c] ;  /* 0x000c6c0001027983 */ /* 0x001ea20000300800 */
[----:B------:R-:W-:Y:S02]  /*49b0*/  IMAD R12, R12, UR8, RZ ;  /* 0x000000080c0c7c24 */ /* 0x000fe4000f8e02ff */
[----:B----4-:R-:W-:Y:S02]  /*49c0*/  IMAD R9, R9, UR8, RZ ;  /* 0x0000000809097c24 */ /* 0x010fe4000f8e02ff */
[----:B--2---:R-:W-:-:S05]  /*49d0*/  IMAD R2, R2, UR8, RZ ;  /* 0x0000000802027c24 */ /* 0x004fca000f8e02ff */
[----:B------:R0:W-:Y:S04]  /*49e0*/  STL [R1+0x2c], R2 ;  /* 0x00002c0201007387 */ /* 0x0001e80000100800 */
[----:B0-----:R-:W2:Y:S04]  /*49f0*/  LDL.LU R2, [R1+0xc68] ;  /* 0x000c680001027983 */ /* 0x001ea80000300800 */
[----:B------:R3:W-:Y:S02]  /*4a00*/  STL [R1+0x28], R12 ;  /* 0x0000280c01007387 */ /* 0x0007e40000100800 */
[----:B---3--:R-:W-:-:S02]  /*4a10*/  IMAD R12, R10, UR8, RZ ;  /* 0x000000080a0c7c24 */ /* 0x008fc4000f8e02ff */
[----:B------:R-:W-:Y:S02]  /*4a20*/  IMAD R10, R8, UR8, RZ ;  /* 0x00000008080a7c24 */ /* 0x000fe4000f8e02ff */
[----:B------:R-:W-:Y:S01]  /*4a30*/  IMAD R8, R60, UR8, RZ ;  /* 0x000000083c087c24 */ /* 0x000fe2000f8e02ff */
[----:B------:R5:W-:Y:S04]  /*4a40*/  STL [R1+0x58], R12 ;  /* 0x0000580c01007387 */ /* 0x000be80000100800 */
[----:B------:R-:W-:Y:S04]  /*4a50*/  STL [R1+0x5c], R10 ;  /* 0x00005c0a01007387 */ /* 0x000fe80000100800 */
[----:B------:R0:W-:Y:S01]  /*4a60*/  STL [R1+0x1c], R9 ;  /* 0x00001c0901007387 */ /* 0x0001e20000100800 */
[----:B-----5:R-:W-:-:S03]  /*4a70*/  IMAD R12, R4, UR8, RZ ;  /* 0x00000008040c7c24 */ /* 0x020fc6000f8e02ff */
[----:B------:R2:W-:Y:S01]  /*4a80*/  STL [R1+0x18], R8 ;  /* 0x0000180801007387 */ /* 0x0005e20000100800 */
[----:B------:R-:W-:Y:S02]  /*4a90*/  IMAD R4, R7, UR8, RZ ;  /* 0x0000000807047c24 */ /* 0x000fe4000f8e02ff */
[----:B0-----:R-:W-:Y:S02]  /*4aa0*/  IMAD R9, R5, UR8, RZ ;  /* 0x0000000805097c24 */ /* 0x001fe4000f8e02ff */
[----:B------:R-:W-:Y:S02]  /*4ab0*/  IMAD R5, R6, UR8, RZ ;  /* 0x0000000806057c24 */ /* 0x000fe4000f8e02ff */
[----:B------:R-:W-:Y:S02]  /*4ac0*/  IMAD R6, R51, UR8, RZ ;  /* 0x0000000833067c24 */ /* 0x000fe4000f8e02ff */
[----:B------:R-:W-:Y:S02]  /*4ad0*/  IMAD R7, R50, UR8, RZ ;  /* 0x0000000832077c24 */ /* 0x000fe4000f8e02ff */
[----:B------:R-:W-:-:S02]  /*4ae0*/  IMAD R10, R3, UR8, RZ ;  /* 0x00000008030a7c24 */ /* 0x000fc4000f8e02ff */
[----:B------:R-:W-:Y:S02]  /*4af0*/  IMAD R49, R49, UR8, RZ ;  /* 0x0000000831317c24 */ /* 0x000fe4000f8e02ff */
[----:B------:R-:W-:Y:S02]  /*4b00*/  IMAD R46, R46, UR8, RZ ;  /* 0x000000082e2e7c24 */ /* 0x000fe4000f8e02ff */
        /* <DEDUP_REMOVED lines=17> */
[----:B--2---:R-:W-:Y:S02]  /*4c20*/  IMAD R8, R2, UR8, RZ ;  /* 0x0000000802087c24 */ /* 0x004fe4000f8e02ff */
[----:B------:R-:W2:Y:S04]  /*4c30*/  LDL.LU R2, [R1+0xc64] ;  /* 0x000c640001027983 */ /* 0x000ea80000300800 */
[----:B------:R-:W2:Y:S04]  /*4c40*/  LDL.LU R3, [R1+0xc60] ;  /* 0x000c600001037983 */ /* 0x000ea80000300800 */
[----:B------:R0:W-:Y:S04]  /*4c50*/  STL [R1+0x90], R6 ;  /* 0x0000900601007387 */ /* 0x0001e80000100800 */
[----:B------:R1:W-:Y:S01]  /*4c60*/  STL [R1+0x94], R7 ;  /* 0x0000940701007387 */ /* 0x0003e20000100800 */
[----:B0-----:R-:W-:-:S03]  /*4c70*/  IMAD R6, R48, UR8, RZ ;  /* 0x0000000830067c24 */ /* 0x001fc6000f8e02ff */
[----:B------:R-:W-:Y:S01]  /*4c80*/  STL [R1+0xa0], R49 ;  /* 0x0000a03101007387 */ /* 0x000fe20000100800 */
[----:B-1----:R-:W-:-:S03]  /*4c90*/  IMAD R7, R47, UR8, RZ ;  /* 0x000000082f077c24 */ /* 0x002fc6000f8e02ff */
        /* <DEDUP_REMOVED lines=13> */
[----:B------:R0:W-:Y:S01]  /*4d70*/  STL [R1+0xe0], R40 ;  /* 0x0000e02801007387 */ /* 0x0001e20000100800 */
[----:B-1----:R-:W-:-:S03]  /*4d80*/  IMAD R7, R38, UR8, RZ ;  /* 0x0000000826077c24 */ /* 0x002fc6000f8e02ff */
[----:B------:R-:W-:Y:S04]  /*4d90*/  STL [R1+0xe8], R6 ;  /* 0x0000e80601007387 */ /* 0x000fe80000100800 */
[----:B------:R-:W-:Y:S04]  /*4da0*/  STL [R1+0x110], R36 ;  /* 0x0001102401007387 */ /* 0x000fe80000100800 */
[----:B------:R-:W-:Y:S04]  /*4db0*/  STL [R1+0xf8], R7 ;  /* 0x0000f80701007387 */ /* 0x000fe80000100800 */
[----:B------:R-:W-:Y:S04]  /*4dc0*/  STL [R1+0x118], R35 ;  /* 0x0001182301007387 */ /* 0x000fe80000100800 */
[----:B------:R-:W-:Y:S04]  /*4dd0*/  STL [R1+0x100], R37 ;  /* 0x0001002501007387 */ /* 0x000fe80000100800 */
[----:B------:R-:W-:Y:S04]  /*4de0*/  STL [R1+0x128], R34 ;  /* 0x0001282201007387 */ /* 0x000fe80000100800 */
[----:B------:R1:W-:Y:S04]  /*4df0*/  STL [R1+0x130], R33 ;  /* 0x0001302101007387 */ /* 0x0003e80000100800 */
[----:B------:R-:W-:Y:S04]  /*4e00*/  STL [R1+0x140], R32 ;  /* 0x0001402001007387 */ /* 0x000fe80000100800 */
[----:B------:R-:W-:Y:S04]  /*4e10*/  STL [R1+0x148], R31 ;  /* 0x0001481f01007387 */ /* 0x000fe80000100800 */
[----:B------:R3:W-:Y:S04]  /*4e20*/  STL [R1+0x158], R30 ;  /* 0x0001581e01007387 */ /* 0x0007e80000100800 */
[----:B------:R-:W-:Y:S04]  /*4e30*/  STL [R1+0x168], R29 ;  /* 0x0001681d01007387 */ /* 0x000fe80000100800 */
[----:B------:R-:W-:Y:S04]  /*4e40*/  STL [R1+0x170], R28 ;  /* 0x0001701c01007387 */ /* 0x000fe80000100800 */
[----:B------:R-:W-:Y:S04]  /*4e50*/  STL [R1+0x180], R27 ;  /* 0x0001801b01007387 */ /* 0x000fe80000100800 */
[----:B------:R-:W-:Y:S04]  /*4e60*/  STL [R1+0x188], R26 ;  /* 0x0001881a01007387 */ /* 0x000fe80000100800 */
[----:B------:R-:W-:Y:S04]  /*4e70*/  STL [R1+0x198], R25 ;  /* 0x0001981901007387 */ /* 0x000fe80000100800 */
[----:B------:R-:W-:Y:S04]  /*4e80*/  STL [R1+0x1a0], R24 ;  /* 0x0001a01801007387 */ /* 0x000fe80000100800 */
[----:B------:R-:W-:Y:S04]  /*4e90*/  STL [R1+0x1b0], R23 ;  /* 0x0001b01701007387 */ /* 0x000fe80000100800 */
[----:B0-----:R-:W2:Y:S01]  /*4ea0*/  LDL.LU R40, [R1+0x40] ;  /* 0x0000400001287983 */ /* 0x001ea20000300800 */
[----:B------:R-:W-:-:S02]  /*4eb0*/  IMAD R22, R22, UR8, RZ ;  /* 0x0000000816167c24 */ /* 0x000fc4000f8e02ff */
[----:B------:R-:W-:Y:S02]  /*4ec0*/  IMAD R21, R21, UR8, RZ ;  /* 0x0000000815157c24 */ /* 0x000fe4000f8e02ff */
[----:B------:R-:W-:Y:S01]  /*4ed0*/  IMAD R20, R20, UR8, RZ ;  /* 0x0000000814147c24 */ /* 0x000fe2000f8e02ff */
[----:B------:R-:W-:Y:S01]  /*4ee0*/  STL [R1+0x1b8], R22 ;  /* 0x0001b81601007387 */ /* 0x000fe20000100800 */
[----:B------:R-:W-:Y:S02]  /*4ef0*/  IMAD R19, R19, UR8, RZ ;  /* 0x0000000813137c24 */ /* 0x000fe4000f8e02ff */
[----:B------:R-:W-:Y:S01]  /*4f00*/  IMAD R18, R18, UR8, RZ ;  /* 0x0000000812127c24 */ /* 0x000fe2000f8e02ff */
[----:B------:R-:W-:Y:S01]  /*4f10*/  STL [R1+0x1c8], R21 ;  /* 0x0001c81501007387 */ /* 0x000fe20000100800 */
[----:B------:R-:W-:-:S03]  /*4f20*/  IMAD R17, R17, UR8, RZ ;  /* 0x0000000811117c24 */ /* 0x000fc6000f8e02ff */
[----:B------:R-:W4:Y:S01]  /*4f30*/  LDL.LU R41, [R1+0x44] ;  /* 0x0000440001297983 */ /* 0x000f220000300800 */
[----:B------:R-:W-:-:S03]  /*4f40*/  IMAD R16, R16, UR8, RZ ;  /* 0x0000000810107c24 */ /* 0x000fc6000f8e02ff */
[----:B------:R-:W-:Y:S04]  /*4f50*/  STL [R1+0x1d0], R20 ;  /* 0x0001d01401007387 */ /* 0x000fe80000100800 */
[----:B------:R-:W5:Y:S01]  /*4f60*/  LDL.LU R42, [R1+0x2c] ;  /* 0x00002c00012a7983 */ /* 0x000f620000300800 */
[----:B------:R-:W-:-:S03]  /*4f70*/  IMAD R15, R15, UR8, RZ ;  /* 0x000000080f0f7c24 */ /* 0x000fc6000f8e02ff */
[----:B------:R-:W-:Y:S04]  /*4f80*/  STL [R1+0x1e0], R19 ;  /* 0x0001e01301007387 */ /* 0x000fe80000100800 */
[----:B------:R-:W5:Y:S04]  /*4f90*/  LDL.LU R43, [R1+0x28] ;  /* 0x00002800012b7983 */ /* 0x000f680000300800 */
[----:B------:R-:W-:Y:S04]  /*4fa0*/  STL [R1+0x74], R18 ;  /* 0x0000741201007387 */ /* 0x000fe80000100800 */
[----:B------:R-:W5:Y:S04]  /*4fb0*/  LDL.LU R44, [R1+0x58] ;  /* 0x00005800012c7983 */ /* 0x000f680000300800 */
[----:B------:R-:W-:Y:S01]  /*4fc0*/  STL [R1+0x70], R17 ;  /* 0x0000701101007387 */ /* 0x000fe20000100800 */
[----:B------:R-:W-:-:S03]  /*4fd0*/  IMAD R14, R14, UR8, RZ ;  /* 0x000000080e0e7c24 */ /* 0x000fc6000f8e02ff */
[----:B------:R-:W5:Y:S01]  /*4fe0*/  LDL.LU R45, [R1+0x5c] ;  /* 0x00005c00012d7983 */ /* 0x000f620000300800 */
[----:B------:R-:W-:-:S03]  /*4ff0*/  IMAD R13, R13, UR8, RZ ;  /* 0x000000080d0d7c24 */ /* 0x000fc6000f8e02ff */
[----:B------:R-:W-:Y:S01]  /*5000*/  STL [R1+0x4c], R16 ;  /* 0x00004c1001007387 */ /* 0x000fe20000100800 */
[----:B------:R-:W-:-:S03]  /*5010*/  IMAD.MOV.U32 R39, RZ, RZ, R5 ;  /* 0x000000ffff277224 */ /* 0x000fc600078e0005 */
[----:B------:R-:W5:Y:S01]  /*5020*/  LDL.LU R46, [R1+0x1c] ;  /* 0x00001c00012e7983 */ /* 0x000f620000300800 */
[----:B------:R-:W-:-:S03]  /*5030*/  IMAD.MOV.U32 R38, RZ, RZ, R4 ;  /* 0x000000ffff267224 */ /* 0x000fc600078e0004 */
[----:B------:R-:W-:Y:S04]  /*5040*/  STL [R1+0x48], R15 ;  /* 0x0000480f01007387 */ /* 0x000fe80000100800 */
[----:B------:R-:W5:Y:S04]  /*5050*/  LDL.LU R47, [R1+0x18] ;  /* 0x00001800012f7983 */ /* 0x000f680000300800 */
[----:B------:R-:W-:Y:S04]  /*5060*/  STL [R1+0x34], R14 ;  /* 0x0000340e01007387 */ /* 0x000fe80000100800 */
[----:B------:R-:W-:Y:S04]  /*5070*/  STL [R1+0x30], R13 ;  /* 0x0000300d01007387 */ /* 0x000fe80000100800 */
[----:B-1----:R-:W5:Y:S04]  /*5080*/  LDL R33, [R1+0x94] ;  /* 0x0000940001217983 */ /* 0x002f680000100800 */
[----:B------:R-:W5:Y:S04]  /*5090*/  LDL R34, [R1+0xa0] ;  /* 0x0000a00001227983 */ /* 0x000f680000100800 */
[----:B------:R-:W5:Y:S04]  /*50a0*/  LDL R35, [R1+0xa4] ;  /* 0x0000a40001237983 */ /* 0x000f680000100800 */
[----:B------:R-:W5:Y:S04]  /*50b0*/  LDL R36, [R1+0xb0] ;  /* 0x0000b00001247983 */ /* 0x000f680000100800 */
[----:B---3--:R-:W3:Y:S04]  /*50c0*/  LDL R30, [R1+0xb4] ;  /* 0x0000b400011e7983 */ /* 0x008ee80000100800 */
[----:B------:R-:W3:Y:S04]  /*50d0*/  LDL R31, [R1+0xb8] ;  /* 0x0000b800011f7983 */ /* 0x000ee80000100800 */
[----:B------:R-:W3:Y:S01]  /*50e0*/  LDL R32, [R1+0xbc] ;  /* 0x0000bc0001207983 */ /* 0x000ee20000100800 */
[----:B--2---:R-:W-:-:S05]  /*50f0*/  IMAD.WIDE R4, R40, 0x2, R2 ;  /* 0x0000000228047825 */ /* 0x004fca00078e0202 */
[----:B------:R0:W-:Y:S04]  /*5100*/  STL.64 [R1+0xbb0], R4 ;  /* 0x000bb00401007387 */ /* 0x0001e80000100a00 */
[----:B0-----:R-:W2:Y:S01]  /*5110*/  LDL R5, [R1+0x90] ;  /* 0x0000900001057983 */ /* 0x001ea20000100800 */
[----:B------:R-:W-:Y:S02]  /*5120*/  IMAD.MOV.U32 R49, RZ, RZ, R9 ;  /* 0x000000ffff317224 */ /* 0x000fe400078e0009 */
[----:B------:R-:W-:Y:S02]  /*5130*/  IMAD.MOV.U32 R50, RZ, RZ, R8 ;  /* 0x000000ffff327224 */ /* 0x000fe400078e0008 */
[----:B------:R-:W-:Y:S02]  /*5140*/  IMAD.MOV.U32 R51, RZ, RZ, R10 ;  /* 0x000000ffff337224 */ /* 0x000fe400078e000a */
[----:B------:R-:W-:-:S02]  /*5150*/  IMAD R60, R11, UR8, RZ ;  /* 0x000000080b3c7c24 */ /* 0x000fc4000f8e02ff */
[----:B----4-:R-:W-:-:S04]  /*5160*/  IMAD.WIDE R8, R41, 0x2, R2 ;  /* 0x0000000229087825 */ /* 0x010fc800078e0202 */
[----:B------:R-:W-:Y:S02]  /*5170*/  IMAD.MOV.U32 R48, RZ, RZ, R12 ;  /* 0x000000ffff307224 */ /* 0x000fe400078e000c */
[--C-:B-----5:R-:W-:Y:S01]  /*5180*/  IMAD.WIDE R10, R42, 0x2, R2.reuse ;  /* 0x000000022a0a7825 */ /* 0x120fe200078e0202 */
[----:B------:R-:W-:Y:S03]  /*5190*/  STL.64 [R1+0xbb8], R8 ;  /* 0x000bb80801007387 */ /* 0x000fe60000100a00 */
[--C-:B------:R-:W-:Y:S01]  /*51a0*/  IMAD.WIDE R12, R43, 0x2, R2.reuse ;  /* 0x000000022b0c7825 */ /* 0x100fe200078e0202 */
[----:B------:R-:W-:Y:S03]  /*51b0*/  STL.64 [R1+0xbc0], R10 ;  /* 0x000bc00a01007387 */ /* 0x000fe60000100a00 */
[--C-:B------:R-:W-:Y:S01]  /*51c0*/  IMAD.WIDE R14, R44, 0x2, R2.reuse ;  /* 0x000000022c0e7825 */ /* 0x100fe200078e0202 */
[----:B------:R0:W-:Y:S03]  /*51d0*/  STL.64 [R1+0xbc8], R12 ;  /* 0x000bc80c01007387 */ /* 0x0001e60000100a00 */
[--C-:B------:R-:W-:Y:S01]  /*51e0*/  IMAD.WIDE R16, R45, 0x2, R2.reuse ;  /* 0x000000022d107825 */ /* 0x100fe200078e0202 */
[----:B------:R-:W-:Y:S03]  /*51f0*/  STL.64 [R1+0xbd0], R14 ;  /* 0x000bd00e01007387 */ /* 0x000fe60000100a00 */
[----:B------:R-:W-:-:S04]  /*5200*/  IMAD.WIDE R22, R48, 0x2, R2 ;  /* 0x0000000230167825 */ /* 0x000fc800078e0202 */
[--C-:B------:R-:W-:Y:S01]  /*5210*/  IMAD.WIDE R18, R46, 0x2, R2.reuse ;  /* 0x000000022e127825 */ /* 0x100fe200078e0202 */
[----:B------:R-:W-:Y:S03]  /*5220*/  STL.64 [R1+0xbd8], R16 ;  /* 0x000bd81001007387 */ /* 0x000fe60000100a00 */
[----:B------:R-:W-:-:S04]  /*5230*/  IMAD.WIDE R24, R49, 0x2, R2 ;  /* 0x0000000231187825 */ /* 0x000fc800078e0202 */
[--C-:B------:R-:W-:Y:S01]  /*5240*/  IMAD.WIDE R20, R47, 0x2, R2.reuse ;  /* 0x000000022f147825 */ /* 0x100fe200078e0202 */
[----:B------:R-:W-:Y:S03]  /*5250*/  STL.64 [R1+0xbe0], R18 ;  /* 0x000be01201007387 */ /* 0x000fe60000100a00 */
[--C-:B------:R-:W-:Y:S01]  /*5260*/  IMAD.WIDE R26, R50, 0x2, R2.reuse ;  /* 0x00000002321a7825 */ /* 0x100fe200078e0202 */
[----:B------:R-:W-:Y:S03]  /*5270*/  STL.64 [R1+0xbe8], R20 ;  /* 0x000be81401007387 */ /* 0x000fe60000100a00 */
[--C-:B------:R-:W-:Y:S01]  /*5280*/  IMAD.WIDE R28, R51, 0x2, R2.reuse ;  /* 0x00000002331c7825 */ /* 0x100fe200078e0202 */
[----:B------:R-:W-:Y:S03]  /*5290*/  STL.64 [R1+0xbf0], R22 ;  /* 0x000bf01601007387 */ /* 0x000fe60000100a00 */
[--C-:B0-----:R-:W-:Y:S01]  /*52a0*/  IMAD.WIDE R12, R38, 0x2, R2.reuse ;  /* 0x00000002260c7825 */ /* 0x101fe200078e0202 */
[----:B------:R-:W-:Y:S03]  /*52b0*/  STL.64 [R1+0xbf8], R24 ;  /* 0x000bf81801007387 */ /* 0x000fe60000100a00 */
[--C-:B------:R-:W-:Y:S01]  /*52c0*/  IMAD.WIDE R10, R39, 0x2, R2.reuse ;  /* 0x00000002270a7825 */ /* 0x100fe200078e0202 */
[----:B------:R-:W-:Y:S04]  /*52d0*/  STL.64 [R1+0xc00], R26 ;  /* 0x000c001a01007387 */ /* 0x000fe80000100a00 */
[----:B------:R-:W-:Y:S04]  /*52e0*/  STL.64 [R1+0xc08], R28 ;  /* 0x000c081c01007387 */ /* 0x000fe80000100a00 */
[----:B------:R-:W-:Y:S04]  /*52f0*/  STL.64 [R1], R12 ;  /* 0x0000000c01007387 */ /* 0x000fe80000100a00 */
[----:B------:R0:W-:Y:S02]  /*5300*/  STL.64 [R1+0x10], R10 ;  /* 0x0000100a01007387 */ /* 0x0001e40000100a00 */
[----:B0-----:R-:W-:-:S04]  /*5310*/  IMAD.WIDE R10, R34, 0x2, R2 ;  /* 0x00000002220a7825 */ /* 0x001fc800078e0202 */
[----:B--2---:R-:W-:-:S04]  /*5320*/  IMAD.WIDE R8, R5, 0x2, R2 ;  /* 0x0000000205087825 */ /* 0x004fc800078e0202 */
[--C-:B------:R-:W-:Y:S01]  /*5330*/  IMAD.WIDE R4, R33, 0x2, R2.reuse ;  /* 0x0000000221047825 */ /* 0x100fe200078e0202 */
[----:B------:R0:W-:Y:S04]  /*5340*/  STL.64 [R1+0x20], R8 ;  /* 0x0000200801007387 */ /* 0x0001e80000100a00 */
[----:B------:R1:W-:Y:S04]  /*5350*/  STL.64 [R1+0x38], R4 ;  /* 0x0000380401007387 */ /* 0x0003e80000100a00 */
[----:B------:R3:W-:Y:S01]  /*5360*/  STL.64 [R1+0x50], R10 ;  /* 0x0000500a01007387 */ /* 0x0007e20000100a00 */
[----:B0-----:R-:W-:-:S03]  /*5370*/  IMAD.WIDE R8, R35, 0x2, R2 ;  /* 0x0000000223087825 */ /* 0x001fc600078e0202 */
[----:B------:R-:W2:Y:S01]  /*5380*/  LDL R33, [R1+0xc8] ;  /* 0x0000c80001217983 */ /* 0x000ea20000100800 */
[----:B-1----:R-:W-:-:S03]  /*5390*/  IMAD.WIDE R4, R36, 0x2, R2 ;  /* 0x0000000224047825 */ /* 0x002fc600078e0202 */
[----:B------:R0:W-:Y:S04]  /*53a0*/  STL.64 [R1+0x60], R8 ;  /* 0x0000600801007387 */ /* 0x0001e80000100a00 */
[----:B------:R-:W4:Y:S04]  /*53b0*/  LDL R34, [R1+0xcc] ;  /* 0x0000cc0001227983 */ /* 0x000f280000100800 */
[----:B------:R1:W-:Y:S04]  /*53c0*/  STL.64 [R1+0x78], R4 ;  /* 0x0000780401007387 */ /* 0x0003e80000100a00 */
[----:B------:R-:W5:Y:S01]  /*53d0*/  LDL R35, [R1+0xd0] ;  /* 0x0000d00001237983 */ /* 0x000f620000100800 */
[----:B---3--:R-:W-:-:S03]  /*53e0*/  IMAD.WIDE R10, R30, 0x2, R2 ;  /* 0x000000021e0a7825 */ /* 0x008fc600078e0202 */
[----:B------:R-:W3:Y:S01]  /*53f0*/  LDL R36, [R1+0xe0] ;  /* 0x0000e00001247983 */ /* 0x000ee20000100800 */
[----:B0-----:R-:W-:-:S03]  /*5400*/  IMAD.WIDE R8, R31, 0x2, R2 ;  /* 0x000000021f087825 */ /* 0x001fc600078e0202 */
[----:B------:R0:W-:Y:S01]  /*5410*/  STL.64 [R1+0x88], R10 ;  /* 0x0000880a01007387 */ /* 0x0001e20000100a00 */
[----:B-1----:R-:W-:-:S03]  /*5420*/  IMAD.WIDE R4, R32, 0x2, R2 ;  /* 0x0000000220047825 */ /* 0x002fc600078e0202 */
[----:B------:R-:W3:Y:S04]  /*5430*/  LDL.LU R28, [R1+0x110] ;  /* 0x00011000011c7983 */ /* 0x000ee80000300800 */
[----:B------:R1:W-:Y:S04]  /*5440*/  STL.64 [R1+0x98], R8 ;  /* 0x0000980801007387 */ /* 0x0003e80000100a00 */
[----:B------:R-:W3:Y:S04]  /*5450*/  LDL.LU R29, [R1+0x118] ;  /* 0x00011800011d7983 */ /* 0x000ee80000300800 */
[----:B------:R0:W-:Y:S04]  /*5460*/  STL.64 [R1+0xa8], R4 ;  /* 0x0000a80401007387 */ /* 0x0001e80000100a00 */
[----:B------:R-:W3:Y:S04]  /*5470*/  LDL.LU R26, [R1+0x128] ;  /* 0x00012800011a7983 */ /* 0x000ee80000300800 */
        /* <DEDUP_REMOVED lines=15> */
[----:B0-----:R-:W3:Y:S04]  /*5570*/  LDL.LU R10, [R1+0x74] ;  /* 0x00007400010a7983 */ /* 0x001ee80000300800 */
[----:B------:R-:W3:Y:S04]  /*5580*/  LDL.LU R11, [R1+0x70] ;  /* 0x00007000010b7983 */ /* 0x000ee80000300800 */
[----:B-1----:R-:W3:Y:S04]  /*5590*/  LDL.LU R8, [R1+0x4c] ;  /* 0x00004c0001087983 */ /* 0x002ee80000300800 */
[----:B------:R-:W3:Y:S04]  /*55a0*/  LDL.LU R9, [R1+0x48] ;  /* 0x0000480001097983 */ /* 0x000ee80000300800 */
[----:B------:R-:W3:Y:S04]  /*55b0*/  LDL.LU R4, [R1+0x34] ;  /* 0x0000340001047983 */ /* 0x000ee80000300800 */
[----:B------:R-:W3:Y:S01]  /*55c0*/  LDL.LU R5, [R1+0x30] ;  /* 0x0000300001057983 */ /* 0x000ee20000300800 */
        /* <DEDUP_REMOVED lines=8> */
[----:B--2---:R-:W-:-:S05]  /*5650*/  IMAD.WIDE R30, R33, 0x2, R2 ;  /* 0x00000002211e7825 */ /* 0x004fca00078e0202 */
[----:B------:R3:W-:Y:S01]  /*5660*/  STL.64 [R1+0xc0], R30 ;  /* 0x0000c01e01007387 */ /* 0x0007e20000100a00 */
[----:B----4-:R-:W-:-:S04]  /*5670*/  IMAD.WIDE R32, R34, 0x2, R2 ;  /* 0x0000000222207825 */ /* 0x010fc800078e0202 */
[--C-:B-----5:R-:W-:Y:S01]  /*5680*/  IMAD.WIDE R34, R35, 0x2, R2.reuse ;  /* 0x0000000223227825 */ /* 0x120fe200078e0202 */
[----:B------:R0:W-:Y:S03]  /*5690*/  STL.64 [R1+0xd8], R32 ;  /* 0x0000d82001007387 */ /* 0x0001e60000100a00 */
[--C-:B---3--:R-:W-:Y:S01]  /*56a0*/  IMAD.WIDE R30, R36, 0x2, R2.reuse ;  /* 0x00000002241e7825 */ /* 0x108fe200078e0202 */
[----:B------:R1:W-:Y:S03]  /*56b0*/  STL.64 [R1+0xf0], R34 ;  /* 0x0000f02201007387 */ /* 0x0003e60000100a00 */
[--C-:B0-----:R-:W-:Y:S02]  /*56c0*/  IMAD.WIDE R32, R6, 0x2, R2.reuse ;  /* 0x0000000206207825 */ /* 0x101fe400078e0202 */
[----:B------:R-:W2:Y:S02]  /*56d0*/  LDL.LU R6, [R1+0xc5c] ;  /* 0x000c5c0001067983 */ /* 0x000ea40000300800 */
[----:B-1----:R-:W-:-:S02]  /*56e0*/  IMAD.WIDE R34, R37, 0x2, R2 ;  /* 0x0000000225227825 */ /* 0x002fc400078e0202 */
[----:B------:R0:W-:Y:S02]  /*56f0*/  STL.64 [R1+0x108], R30 ;  /* 0x0001081e01007387 */ /* 0x0001e40000100a00 */
[--C-:B0-----:R-:W-:Y:S02]  /*5700*/  IMAD.WIDE R30, R7, 0x2, R2.reuse ;  /* 0x00000002071e7825 */ /* 0x101fe400078e0202 */
[----:B------:R-:W2:Y:S04]  /*5710*/  LDL.LU R7, [R1+0xc58] ;  /* 0x000c580001077983 */ /* 0x000ea80000300800 */
[----:B------:R0:W-:Y:S04]  /*5720*/  STL.64 [R1+0x120], R32 ;  /* 0x0001202001007387 */ /* 0x0001e80000100a00 */
[----:B------:R1:W-:Y:S04]  /*5730*/  STL.64 [R1+0x138], R30 ;  /* 0x0001381e01007387 */ /* 0x0003e80000100a00 */
[----:B------:R-:W-:Y:S01]  /*5740*/  STL.64 [R1+0x150], R34 ;  /* 0x0001502201007387 */ /* 0x000fe20000100a00 */
[----:B0-----:R-:W-:-:S03]  /*5750*/  IMAD.WIDE R32, R28, 0x2, R2 ;  /* 0x000000021c207825 */ /* 0x001fc600078e0202 */
[----:B------:R-:W-:Y:S01]  /*5760*/  STL [R1+0xc10], R29 ;  /* 0x000c101d01007387 */ /* 0x000fe20000100800 */
[----:B-1----:R-:W-:-:S03]  /*5770*/  IMAD.WIDE R30, R29, 0x2, R2 ;  /* 0x000000021d1e7825 */ /* 0x002fc600078e0202 */
[----:B------:R-:W-:Y:S04]  /*5780*/  STL.64 [R1+0x160], R32 ;  /* 0x0001602001007387 */ /* 0x000fe80000100a00 */
[----:B------:R0:W-:Y:S04]  /*5790*/  STL [R1+0xc14], R28 ;  /* 0x000c141c01007387 */ /* 0x0001e80000100800 */
[----:B------:R1:W-:Y:S01]  /*57a0*/  STL.64 [R1+0x178], R30 ;  /* 0x0001781e01007387 */ /* 0x0003e20000100a00 */
[----:B0-----:R-:W-:-:S03]  /*57b0*/  IMAD.WIDE R28, R26, 0x2, R2 ;  /* 0x000000021a1c7825 */ /* 0x001fc600078e0202 */
[----:B------:R0:W-:Y:S01]  /*57c0*/  STL.64 [R1+0xc18], R26 ;  /* 0x000c181a01007387 */ /* 0x0001e20000100a00 */
[----:B-1----:R-:W-:-:S03]  /*57d0*/  IMAD.WIDE R30, R27, 0x2, R2 ;  /* 0x000000021b1e7825 */ /* 0x002fc600078e0202 */
[----:B------:R1:W-:Y:S04]  /*57e0*/  STL.64 [R1+0x190], R28 ;  /* 0x0001901c01007387 */ /* 0x0003e80000100a00 */
[----:B------:R-:W-:Y:S01]  /*57f0*/  STL.64 [R1+0x1a8], R30 ;  /* 0x0001a81e01007387 */ /* 0x000fe20000100a00 */
[----:B0-----:R-:W-:-:S03]  /*5800*/  IMAD.WIDE R26, R25, 0x2, R2 ;  /* 0x00000002191a7825 */ /* 0x001fc600078e0202 */
[----:B------:R0:W-:Y:S01]  /*5810*/  STL.64 [R1+0xc20], R24 ;  /* 0x000c201801007387 */ /* 0x0001e20000100a00 */
[----:B-1----:R-:W-:-:S05]  /*5820*/  IMAD.WIDE R28, R24, 0x2, R2 ;  /* 0x00000002181c7825 */ /* 0x002fca00078e0202 */
[----:B------:R-:W-:Y:S01]  /*5830*/  STL.64 [R1+0x1c0], R28 ;  /* 0x0001c01c01007387 */ /* 0x000fe20000100a00 */
[----:B0-----:R-:W-:-:S03]  /*5840*/  IMAD.WIDE R24, R22, 0x2, R2 ;  /* 0x0000000216187825 */ /* 0x001fc600078e0202 */
[----:B------:R0:W-:Y:S04]  /*5850*/  STL.64 [R1+0x1d8], R26 ;  /* 0x0001d81a01007387 */ /* 0x0001e80000100a00 */
[----:B------:R1:W-:Y:S04]  /*5860*/  STL.64 [R1+0xc28], R22 ;  /* 0x000c281601007387 */ /* 0x0003e80000100a00 */
[----:B------:R3:W-:Y:S01]  /*5870*/  STL.64 [R1+0x1e8], R24 ;  /* 0x0001e81801007387 */ /* 0x0007e20000100a00 */
[----:B0-----:R-:W-:-:S04]  /*5880*/  IMAD.WIDE R26, R23, 0x2, R2 ;  /* 0x00000002171a7825 */ /* 0x001fc800078e0202 */
[--C-:B-1----:R-:W-:Y:S01]  /*5890*/  IMAD.WIDE R22, R21, 0x2, R2.reuse ;  /* 0x0000000215167825 */ /* 0x102fe200078e0202 */
[----:B------:R-:W-:Y:S03]  /*58a0*/  STL.64 [R1+0x1f8], R26 ;  /* 0x0001f81a01007387 */ /* 0x000fe60000100a00 */
[--C-:B---3--:R-:W-:Y:S01]  /*58b0*/  IMAD.WIDE R24, R20, 0x2, R2.reuse ;  /* 0x0000000214187825 */ /* 0x108fe200078e0202 */
[----:B------:R0:W-:Y:S04]  /*58c0*/  STL.64 [R1+0xc30], R20 ;  /* 0x000c301401007387 */ /* 0x0001e80000100a00 */
[----:B------:R-:W-:Y:S04]  /*58d0*/  STL.64 [R1+0x208], R24 ;  /* 0x0002081801007387 */ /* 0x000fe80000100a00 */
[----:B------:R1:W-:Y:S01]  /*58e0*/  STL.64 [R1+0x210], R22 ;  /* 0x0002101601007387 */ /* 0x0003e20000100a00 */
[----:B0-----:R-:W-:-:S03]  /*58f0*/  IMAD.WIDE R20, R18, 0x2, R2 ;  /* 0x0000000212147825 */ /* 0x001fc600078e0202 */
[----:B------:R0:W-:Y:S04]  /*5900*/  STL.64 [R1+0xc38], R18 ;  /* 0x000c381201007387 */ /* 0x0001e80000100a00 */
[----:B------:R3:W-:Y:S01]  /*5910*/  STL.64 [R1+0x220], R20 ;  /* 0x0002201401007387 */ /* 0x0007e20000100a00 */
[----:B-1----:R-:W-:-:S05]  /*5920*/  IMAD.WIDE R22, R19, 0x2, R2 ;  /* 0x0000000213167825 */ /* 0x002fca00078e0202 */
[----:B------:R-:W-:Y:S01]  /*5930*/  STL.64 [R1+0x230], R22 ;  /* 0x0002301601007387 */ /* 0x000fe20000100a00 */
[----:B0-----:R-:W-:-:S04]  /*5940*/  IMAD.WIDE R18, R17, 0x2, R2 ;  /* 0x0000000211127825 */ /* 0x001fc800078e0202 */
[--C-:B---3--:R-:W-:Y:S01]  /*5950*/  IMAD.WIDE R20, R16, 0x2, R2.reuse ;  /* 0x0000000210147825 */ /* 0x108fe200078e0202 */
[----:B------:R0:W-:Y:S04]  /*5960*/  STL.64 [R1+0xc40], R16 ;  /* 0x000c401001007387 */ /* 0x0001e80000100a00 */
[----:B------:R-:W-:Y:S04]  /*5970*/  STL.64 [R1+0x238], R20 ;  /* 0x0002381401007387 */ /* 0x000fe80000100a00 */
[----:B------:R1:W-:Y:S01]  /*5980*/  STL.64 [R1+0x248], R18 ;  /* 0x0002481201007387 */ /* 0x0003e20000100a00 */
[----:B0-----:R-:W-:-:S03]  /*5990*/  IMAD.WIDE R16, R14, 0x2, R2 ;  /* 0x000000020e107825 */ /* 0x001fc600078e0202 */
[----:B------:R0:W-:Y:S04]  /*59a0*/  STL.64 [R1+0xc48], R14 ;  /* 0x000c480e01007387 */ /* 0x0001e80000100a00 */
[----:B------:R3:W-:Y:S01]  /*59b0*/  STL.64 [R1+0x258], R16 ;  /* 0x0002581001007387 */ /* 0x0007e20000100a00 */
[----:B-1----:R-:W-:-:S04]  /*59c0*/  IMAD.WIDE R18, R15, 0x2, R2 ;  /* 0x000000020f127825 */ /* 0x002fc800078e0202 */
[--C-:B0-----:R-:W-:Y:S01]  /*59d0*/  IMAD.WIDE R14, R13, 0x2, R2.reuse ;  /* 0x000000020d0e7825 */ /* 0x101fe200078e0202 */
[----:B------:R-:W-:Y:S03]  /*59e0*/  STL.64 [R1+0x260], R18 ;  /* 0x0002601201007387 */ /* 0x000fe60000100a00 */
[--C-:B---3--:R-:W-:Y:S01]  /*59f0*/  IMAD.WIDE R16, R12, 0x2, R2.reuse ;  /* 0x000000020c107825 */ /* 0x108fe200078e0202 */
[----:B------:R0:W-:Y:S04]  /*5a00*/  STL.64 [R1+0xc50], R12 ;  /* 0x000c500c01007387 */ /* 0x0001e80000100a00 */
[----:B------:R1:W-:Y:S04]  /*5a10*/  STL.64 [R1+0x270], R16 ;  /* 0x0002701001007387 */ /* 0x0003e80000100a00 */
[----:B------:R3:W-:Y:S01]  /*5a20*/  STL.64 [R1+0x280], R14 ;  /* 0x0002800e01007387 */ /* 0x0007e20000100a00 */
[----:B0-----:R-:W-:-:S04]  /*5a30*/  IMAD.WIDE R12, R10, 0x2, R2 ;  /* 0x000000020a0c7825 */ /* 0x001fc800078e0202 */
[----:B-1----:R-:W-:-:S04]  /*5a40*/  IMAD.WIDE R16, R8, 0x2, R2 ;  /* 0x0000000208107825 */ /* 0x002fc800078e0202 */
[--C-:B---3--:R-:W-:Y:S01]  /*5a50*/  IMAD.WIDE R14, R11, 0x2, R2.reuse ;  /* 0x000000020b0e7825 */ /* 0x108fe200078e0202 */
[----:B------:R0:W-:Y:S04]  /*5a60*/  STL.64 [R1+0x290], R12 ;  /* 0x0002900c01007387 */ /* 0x0001e80000100a00 */
[----:B------:R1:W-:Y:S04]  /*5a70*/  STL.64 [R1+0x298], R14 ;  /* 0x0002980e01007387 */ /* 0x0003e80000100a00 */
[----:B------:R3:W-:Y:S01]  /*5a80*/  STL.64 [R1+0x2a0], R16 ;  /* 0x0002a01001007387 */ /* 0x0007e20000100a00 */
[----:B0-----:R-:W-:-:S04]  /*5a90*/  IMAD.WIDE R12, R9, 0x2, R2 ;  /* 0x00000002090c7825 */ /* 0x001fc800078e0202 */
[--C-:B-1----:R-:W-:Y:S01]  /*5aa0*/  IMAD.WIDE R14, R4, 0x2, R2.reuse ;  /* 0x00000002040e7825 */ /* 0x102fe200078e0202 */
[----:B------:R0:W-:Y:S03]  /*5ab0*/  STL.64 [R1+0x2a8], R12 ;  /* 0x0002a80c01007387 */ /* 0x0001e60000100a00 */
[--C-:B---3--:R-:W-:Y:S01]  /*5ac0*/  IMAD.WIDE R16, R5, 0x2, R2.reuse ;  /* 0x0000000205107825 */ /* 0x108fe200078e0202 */
        /* <DEDUP_REMOVED lines=16> */
[----:B------:R-:W-:Y:S03]  /*5bd0*/  STL.64 [R1+0x2f0], R12 ;  /* 0x0002f00c01007387 */ /* 0x000fe60000100a00 */
[----:B---3--:R-:W-:Y:S01]  /*5be0*/  IMAD.WIDE R16, R53, 0x2, R2 ;  /* 0x0000000235107825 */ /* 0x008fe200078e0202 */
[----:B------:R0:W-:Y:S04]  /*5bf0*/  STL.64 [R1+0x2f8], R14 ;  /* 0x0002f80e01007387 */ /* 0x0001e80000100a00 */
[----:B------:R1:W-:Y:S04]  /*5c00*/  STL.64 [R1+0x300], R16 ;  /* 0x0003001001007387 */ /* 0x0003e80000100a00 */
[----:B0-----:R-:W3:Y:S04]  /*5c10*/  LDL.LU R15, [R1+0x90] ;  /* 0x00009000010f7983 */ /* 0x001ee80000300800 */
[----:B-1----:R-:W4:Y:S04]  /*5c20*/  LDL.LU R16, [R1+0x94] ;  /* 0x0000940001107983 */ /* 0x002f280000300800 */
[----:B------:R-:W5:Y:S04]  /*5c30*/  LDL.LU R17, [R1+0xa0] ;  /* 0x0000a00001117983 */ /* 0x000f680000300800 */
[----:B------:R-:W4:Y:S04]  /*5c40*/  LDL.LU R18, [R1+0xa4] ;  /* 0x0000a40001127983 */ /* 0x000f280000300800 */
[----:B------:R-:W4:Y:S04]  /*5c50*/  LDL.LU R19, [R1+0xb0] ;  /* 0x0000b00001137983 */ /* 0x000f280000300800 */
[----:B------:R-:W5:Y:S04]  /*5c60*/  LDL.LU R20, [R1+0xb4] ;  /* 0x0000b40001147983 */ /* 0x000f680000300800 */
        /* <DEDUP_REMOVED lines=8> */
[----:B------:R-:W5:Y:S01]  /*5cf0*/  LDL.LU R29, [R1+0x100] ;  /* 0x00010000011d7983 */ /* 0x000f620000300800 */
[----:B------:R-:W-:-:S02]  /*5d00*/  IMAD R0, R0, UR8, RZ ;  /* 0x0000000800007c24 */ /* 0x000fc4000f8e02ff */
[----:B------:R-:W-:Y:S02]  /*5d10*/  IMAD R52, R52, UR8, RZ ;  /* 0x0000000834347c24 */ /* 0x000fe4000f8e02ff */
[----:B------:R-:W-:Y:S02]  /*5d20*/  IMAD.MOV.U32 R13, RZ, RZ, R38 ;  /* 0x000000ffff0d7224 */ /* 0x000fe400078e0026 */
[----:B------:R-:W-:-:S04]  /*5d30*/  IMAD.WIDE R30, R0, 0x2, R2 ;  /* 0x00000002001e7825 */ /* 0x000fc800078e0202 */
[----:B------:R-:W-:Y:S01]  /*5d40*/  IMAD.WIDE R32, R52, 0x2, R2 ;  /* 0x0000000234207825 */ /* 0x000fe200078e0202 */
[----:B------:R-:W-:Y:S03]  /*5d50*/  STL.64 [R1+0x308], R30 ;  /* 0x0003081e01007387 */ /* 0x000fe60000100a00 */
[----:B--2---:R-:W-:Y:S01]  /*5d60*/  IMAD.WIDE R12, R13, 0x2, R6 ;  /* 0x000000020d0c7825 */ /* 0x004fe200078e0206 */
[----:B------:R-:W-:Y:S03]  /*5d70*/  STL.64 [R1+0x310], R32 ;  /* 0x0003102001007387 */ /* 0x000fe60000100a00 */
[----:B------:R-:W-:Y:S01]  /*5d80*/  IMAD.MOV.U32 R14, RZ, RZ, R39 ;  /* 0x000000ffff0e7224 */ /* 0x000fe200078e0027 */
[----:B------:R0:W-:Y:S03]  /*5d90*/  STL.64 [R1+0x8], R12 ;  /* 0x0000080c01007387 */ /* 0x0001e60000100a00 */
[----:B0-----:R-:W-:-:S05]  /*5da0*/  IMAD.WIDE R12, R14, 0x2, R6 ;  /* 0x000000020e0c7825 */ /* 0x001fca00078e0206 */
[----:B------:R0:W-:Y:S04]  /*5db0*/  STL.64 [R1+0x18], R12 ;  /* 0x0000180c01007387 */ /* 0x0001e80000100a00 */
[----:B0-----:R-:W2:Y:S01]  /*5dc0*/  LDL.LU.64 R12, [R1+0xc50] ;  /* 0x000c5000010c7983 */ /* 0x001ea20000300a00 */
[----:B---3--:R-:W-:-:S05]  /*5dd0*/  IMAD.WIDE R14, R15, 0x2, R6 ;  /* 0x000000020f0e7825 */ /* 0x008fca00078e0206 */
[----:B------:R4:W-:Y:S02]  /*5de0*/  STL.64 [R1+0x28], R14 ;  /* 0x0000280e01007387 */ /* 0x0009e40000100a00 */
[----:B----4-:R-:W-:-:S04]  /*5df0*/  IMAD.WIDE R14, R16, 0x2, R6 ;  /* 0x00000002100e7825 */ /* 0x010fc800078e0206 */
[--C-:B-----5:R-:W-:Y:S01]  /*5e00*/  IMAD.WIDE R16, R17, 0x2, R6.reuse ;  /* 0x0000000211107825 */ /* 0x120fe200078e0206 */
[----:B------:R0:W-:Y:S04]  /*5e10*/  STL.64 [R1+0x40], R14 ;  /* 0x0000400e01007387 */ /* 0x0001e80000100a00 */
[----:B0-----:R-:W3:Y:S04]  /*5e20*/  LDL.LU.64 R14, [R1+0xc48] ;  /* 0x000c4800010e7983 */ /* 0x001ee80000300a00 */
[----:B------:R0:W-:Y:S02]  /*5e30*/  STL.64 [R1+0x58], R16 ;  /* 0x0000581001007387 */ /* 0x0001e40000100a00 */
[----:B0-----:R-:W-:-:S04]  /*5e40*/  IMAD.WIDE R16, R18, 0x2, R6 ;  /* 0x0000000212107825 */ /* 0x001fc800078e0206 */
[--C-:B------:R-:W-:Y:S01]  /*5e50*/  IMAD.WIDE R18, R19, 0x2, R6.reuse ;  /* 0x0000000213127825 */ /* 0x100fe200078e0206 */
[----:B------:R0:W-:Y:S04]  /*5e60*/  STL.64 [R1+0x68], R16 ;  /* 0x0000681001007387 */ /* 0x0001e80000100a00 */
[----:B0-----:R-:W4:Y:S04]  /*5e70*/  LDL.LU.64 R16, [R1+0xc40] ;  /* 0x000c400001107983 */ /* 0x001f280000300a00 */
[----:B------:R0:W-:Y:S02]  /*5e80*/  STL.64 [R1+0x80], R18 ;  /* 0x0000801201007387 */ /* 0x0001e40000100a00 */
[----:B0-----:R-:W-:-:S04]  /*5e90*/  IMAD.WIDE R18, R20, 0x2, R6 ;  /* 0x0000000214127825 */ /* 0x001fc800078e0206 */
[--C-:B------:R-:W-:Y:S01]  /*5ea0*/  IMAD.WIDE R20, R21, 0x2, R6.reuse ;  /* 0x0000000215147825 */ /* 0x100fe200078e0206 */
[----:B------:R0:W-:Y:S04]  /*5eb0*/  STL.64 [R1+0x90], R18 ;  /* 0x0000901201007387 */ /* 0x0001e80000100a00 */
[----:B0-----:R-:W5:Y:S04]  /*5ec0*/  LDL.LU.64 R18, [R1+0xc38] ;  /* 0x000c380001127983 */ /* 0x001f680000300a00 */
[----:B------:R0:W-:Y:S02]  /*5ed0*/  STL.64 [R1+0xa0], R20 ;  /* 0x0000a01401007387 */ /* 0x0001e40000100a00 */
[----:B0-----:R-:W-:-:S04]  /*5ee0*/  IMAD.WIDE R20, R22, 0x2, R6 ;  /* 0x0000000216147825 */ /* 0x001fc800078e0206 */
[--C-:B------:R-:W-:Y:S01]  /*5ef0*/  IMAD.WIDE R22, R23, 0x2, R6.reuse ;  /* 0x0000000217167825 */ /* 0x100fe200078e0206 */
[----:B------:R0:W-:Y:S04]  /*5f00*/  STL.64 [R1+0xb0], R20 ;  /* 0x0000b01401007387 */ /* 0x0001e80000100a00 */
[----:B0-----:R-:W2:Y:S04]  /*5f10*/  LDL.LU.64 R20, [R1+0xc30] ;  /* 0x000c300001147983 */ /* 0x001ea80000300a00 */
        /* <DEDUP_REMOVED lines=15> */
[----:B------:R0:W-:Y:S04]  /*6010*/  STL.64 [R1+0x100], R28 ;  /* 0x0001001c01007387 */ /* 0x0001e80000100a00 */
[----:B0-----:R-:W2:Y:S02]  /*6020*/  LDL.LU R28, [R1+0xc14] ;  /* 0x000c1400011c7983 */ /* 0x001ea40000300800 */
[----:B--2---:R-:W-:-:S05]  /*6030*/  IMAD.WIDE R28, R28, 0x2, R6 ;  /* 0x000000021c1c7825 */ /* 0x004fca00078e0206 */
[----:B------:R0:W-:Y:S04]  /*6040*/  STL.64 [R1+0x110], R28 ;  /* 0x0001101c01007387 */ /* 0x0001e80000100a00 */
[----:B0-----:R-:W2:Y:S02]  /*6050*/  LDL.LU R29, [R1+0xc10] ;  /* 0x000c1000011d7983 */ /* 0x001ea40000300800 */
[----:B--2---:R-:W-:-:S05]  /*6060*/  IMAD.WIDE R28, R29, 0x2, R6 ;  /* 0x000000021d1c7825 */ /* 0x004fca00078e0206 */
        /* <DEDUP_REMOVED lines=21> */
[----:B-----5:R-:W-:-:S04]  /*61c0*/  IMAD.WIDE R20, R18, 0x2, R6 ;  /* 0x0000000212147825 */ /* 0x020fc800078e0206 */
[--C-:B------:R-:W-:Y:S01]  /*61d0*/  IMAD.WIDE R18, R19, 0x2, R6.reuse ;  /* 0x0000000213127825 */ /* 0x100fe200078e0206 */
[----:B------:R0:W-:Y:S04]  /*61e0*/  STL.64 [R1+0x188], R20 ;  /* 0x0001881401007387 */ /* 0x0001e80000100a00 */
[----:B0-----:R-:W5:Y:S04]  /*61f0*/  LDL.LU.64 R20, [R1+0xbe8] ;  /* 0x000be80001147983 */ /* 0x001f680000300a00 */
[----:B------:R4:W-:Y:S02]  /*6200*/  STL.64 [R1+0x198], R18 ;  /* 0x0001981201007387 */ /* 0x0009e40000100a00 */
[----:B----4-:R-:W-:-:S04]  /*6210*/  IMAD.WIDE R18, R16, 0x2, R6 ;  /* 0x0000000210127825 */ /* 0x010fc800078e0206 */
[--C-:B------:R-:W-:Y:S01]  /*6220*/  IMAD.WIDE R16, R17, 0x2, R6.reuse ;  /* 0x0000000211107825 */ /* 0x100fe200078e0206 */
[----:B------:R0:W-:Y:S04]  /*6230*/  STL.64 [R1+0x1a0], R18 ;  /* 0x0001a01201007387 */ /* 0x0001e80000100a00 */
[----:B0-----:R-:W4:Y:S04]  /*6240*/  LDL.LU.64 R18, [R1+0xbe0] ;  /* 0x000be00001127983 */ /* 0x001f280000300a00 */
[----:B------:R3:W-:Y:S02]  /*6250*/  STL.64 [R1+0x1b0], R16 ;  /* 0x0001b01001007387 */ /* 0x0007e40000100a00 */
[----:B---3--:R-:W-:-:S04]  /*6260*/  IMAD.WIDE R16, R14, 0x2, R6 ;  /* 0x000000020e107825 */ /* 0x008fc800078e0206 */
[--C-:B------:R-:W-:Y:S01]  /*6270*/  IMAD.WIDE R14, R15, 0x2, R6.reuse ;  /* 0x000000020f0e7825 */ /* 0x100fe200078e0206 */
[----:B------:R0:W-:Y:S04]  /*6280*/  STL.64 [R1+0x1b8], R16 ;  /* 0x0001b81001007387 */ /* 0x0001e80000100a00 */
[----:B0-----:R-:W3:Y:S04]  /*6290*/  LDL.LU.64 R16, [R1+0xbd8] ;  /* 0x000bd80001107983 */ /* 0x001ee80000300a00 */
        /* <DEDUP_REMOVED lines=21> */
[----:B0-----:R-:W-:-:S05]  /*63f0*/  IMAD.WIDE R4, R61, 0x2, R6 ;  /* 0x000000023d047825 */ /* 0x001fca00078e0206 */
        /* <DEDUP_REMOVED lines=10> */
[----:B------:R0:W-:Y:S04]  /*64a0*/  STL.64 [R1+0x288], R4 ;  /* 0x0002880401007387 */ /* 0x0001e80000100a00 */
[----:B0-----:R-:W2:Y:S01]  /*64b0*/  LDL.LU.64 R4, [R1+0xbb0] ;  /* 0x000bb00001047983 */ /* 0x001ea20000300a00 */
[----:B------:R-:W-:-:S04]  /*64c0*/  IMAD.WIDE R2, R40, 0x2, R6 ;  /* 0x0000000228027825 */ /* 0x000fc800078e0206 */
        /* <DEDUP_REMOVED lines=15> */
[----:B------:R-:W-:Y:S01]  /*65c0*/  IMAD.WIDE R6, R52, 0x2, R6 ;  /* 0x0000000234067825 */ /* 0x000fe200078e0206 */
[----:B--2---:R-:W-:Y:S04]  /*65d0*/  STL [R1+0xb88], R4 ;  /* 0x000b880401007387 */ /* 0x004fe80000100800 */
[----:B------:R0:W-:Y:S04]  /*65e0*/  STL [R1+0xb80], R5 ;  /* 0x000b800501007387 */ /* 0x0001e80000100800 */
[----:B------:R-:W-:Y:S04]  /*65f0*/  STL [R1+0xb84], R2 ;  /* 0x000b840201007387 */ /* 0x000fe80000100800 */
[----:B------:R-:W-:Y:S04]  /*6600*/  STL [R1+0xb78], R3 ;  /* 0x000b780301007387 */ /* 0x000fe80000100800 */
[----:B------:R-:W-:Y:S04]  /*6610*/  STL [R1+0xb7c], R8 ;  /* 0x000b7c0801007387 */ /* 0x000fe80000100800 */
[----:B------:R-:W-:Y:S04]  /*6620*/  STL [R1+0xb70], R9 ;  /* 0x000b700901007387 */ /* 0x000fe80000100800 */
[----:B------:R-:W-:Y:S04]  /*6630*/  STL [R1+0xb74], R30 ;  /* 0x000b741e01007387 */ /* 0x000fe80000100800 */
[----:B------:R1:W-:Y:S04]  /*6640*/  STL [R1+0xb68], R31 ;  /* 0x000b681f01007387 */ /* 0x0003e80000100800 */
[----:B0-----:R-:W2:Y:S04]  /*6650*/  LDL.64 R4, [R1+0x360] ;  /* 0x0003600001047983 */ /* 0x001ea80000100a00 */
[----:B------:R-:W2:Y:S04]  /*6660*/  LDL.64 R52, [R1+0x368] ;  /* 0x0003680001347983 */ /* 0x000ea80000100a00 */
[----:B------:R-:W-:Y:S04]  /*6670*/  STL [R1+0xb6c], R10 ;  /* 0x000b6c0a01007387 */ /* 0x000fe80000100800 */
        /* <DEDUP_REMOVED lines=11> */
[----:B---3--:R-:W-:Y:S04]  /*6730*/  STL [R1+0xb3c], R16 ;  /* 0x000b3c1001007387 */ /* 0x008fe80000100800 */
[----:B------:R-:W-:Y:S04]  /*6740*/  STL [R1+0xb30], R17 ;  /* 0x000b301101007387 */ /* 0x000fe80000100800 */
[----:B------:R-:W-:Y:S04]  /*6750*/  STL [R1+0xb34], R38 ;  /* 0x000b342601007387 */ /* 0x000fe80000100800 */
[----:B------:R-:W-:Y:S04]  /*6760*/  STL [R1+0xb28], R39 ;  /* 0x000b282701007387 */ /* 0x000fe80000100800 */
[----:B----4-:R-:W-:Y:S04]  /*6770*/  STL [R1+0xb2c], R18 ;  /* 0x000b2c1201007387 */ /* 0x010fe80000100800 */
[----:B------:R0:W-:Y:S04]  /*6780*/  STL [R1+0xb20], R19 ;  /* 0x000b201301007387 */ /* 0x0001e80000100800 */
[----:B------:R-:W-:Y:S04]  /*6790*/  STL [R1+0xb24], R40 ;  /* 0x000b242801007387 */ /* 0x000fe80000100800 */
[----:B------:R-:W-:Y:S04]  /*67a0*/  STL [R1+0xb18], R41 ;  /* 0x000b182901007387 */ /* 0x000fe80000100800 */
[----:B-----5:R-:W-:Y:S04]  /*67b0*/  STL [R1+0xb1c], R20 ;  /* 0x000b1c1401007387 */ /* 0x020fe80000100800 */
[----:B-1----:R-:W3:Y:S04]  /*67c0*/  LDL.LU.64 R30, [R1] ;  /* 0x00000000011e7983 */ /* 0x002ee80000300a00 */
[----:B------:R-:W-:Y:S04]  /*67d0*/  STL [R1+0xb10], R21 ;  /* 0x000b101501007387 */ /* 0x000fe80000100800 */
[----:B------:R-:W-:Y:S04]  /*67e0*/  STL [R1+0xb14], R42 ;  /* 0x000b142a01007387 */ /* 0x000fe80000100800 */
[----:B0-----:R-:W4:Y:S04]  /*67f0*/  LDL.LU.64 R18, [R1+0x8] ;  /* 0x0000080001127983 */ /* 0x001f280000300a00 */
[----:B------:R-:W-:Y:S04]  /*6800*/  STL [R1+0xb08], R43 ;  /* 0x000b082b01007387 */ /* 0x000fe80000100800 */
[----:B------:R-:W5:Y:S04]  /*6810*/  LDL.LU.64 R2, [R1+0x10] ;  /* 0x0000100001027983 */ /* 0x000f680000300a00 */
[----:B------:R-:W-:Y:S04]  /*6820*/  STL [R1+0xb0c], R22 ;  /* 0x000b0c1601007387 */ /* 0x000fe80000100800 */
[----:B------:R-:W-:Y:S04]  /*6830*/  STL [R1+0xb00], R23 ;  /* 0x000b001701007387 */ /* 0x000fe80000100800 */
[----:B------:R-:W-:Y:S04]  /*6840*/  STL [R1+0xb04], R44 ;  /* 0x000b042c01007387 */ /* 0x000fe80000100800 */
[----:B------:R-:W2:Y:S04]  /*6850*/  LDL.LU.64 R14, [R1+0x18] ;  /* 0x00001800010e7983 */ /* 0x000ea80000300a00 */
        /* <DEDUP_REMOVED lines=19> */
[----:B---3--:R0:W-:Y:S04]  /*6990*/  STL [R1+0x3a4], R30 ;  /* 0x0003a41e01007387 */ /* 0x0081e80000100800 */
[----:B------:R-:W3:Y:S01]  /*69a0*/  LDL.LU.64 R36, [R1+0x60] ;  /* 0x0000600001247983 */ /* 0x000ee20000300a00 */
[----:B------:R-:W-:-:S03]  /*69b0*/  IMAD.MOV.U32 R0, RZ, RZ, R31 ;  /* 0x000000ffff007224 */ /* 0x000fc600078e001f */
[----:B----4-:R-:W-:Y:S04]  /*69c0*/  STL [R1+0x3ac], R18 ;  /* 0x0003ac1201007387 */ /* 0x010fe80000100800 */
[----:B------:R1:W-:Y:S04]  /*69d0*/  STL [R1+0x3a0], R0 ;  /* 0x0003a00001007387 */ /* 0x0003e80000100800 */
[----:B0-----:R-:W4:Y:S04]  /*69e0*/  LDL.LU.64 R30, [R1+0x68] ;  /* 0x00006800011e7983 */ /* 0x001f280000300a00 */
[----:B------:R-:W4:Y:S01]  /*69f0*/  LDL.LU.64 R16, [R1+0x78] ;  /* 0x0000780001107983 */ /* 0x000f220000300a00 */
[----:B-1----:R-:W-:-:S03]  /*6a00*/  IMAD.MOV.U32 R0, RZ, RZ, R19 ;  /* 0x000000ffff007224 */ /* 0x002fc600078e0013 */
[----:B-----5:R-:W-:Y:S04]  /*6a10*/  STL [R1+0x3b4], R2 ;  /* 0x0003b40201007387 */ /* 0x020fe80000100800 */
[----:B------:R0:W-:Y:S04]  /*6a20*/  STL [R1+0x3a8], R0 ;  /* 0x0003a80001007387 */ /* 0x0001e80000100800 */
[----:B--2---:R-:W-:Y:S01]  /*6a30*/  STL [R1+0x3bc], R14 ;  /* 0x0003bc0e01007387 */ /* 0x004fe20000100800 */
[----:B0-----:R-:W-:-:S05]  /*6a40*/  IMAD.MOV.U32 R0, RZ, RZ, R3 ;  /* 0x000000ffff007224 */ /* 0x001fca00078e0003 */
[----:B------:R0:W-:Y:S04]  /*6a50*/  STL [R1+0x3b0], R0 ;  /* 0x0003b00001007387 */ /* 0x0001e80000100800 */
[----:B------:R-:W2:Y:S01]  /*6a60*/  LDL.LU.64 R2, [R1+0x80] ;  /* 0x0000800001027983 */ /* 0x000ea20000300a00 */
[----:B0-----:R-:W-:-:S03]  /*6a70*/  IMAD.MOV.U32 R0, RZ, RZ, R15 ;  /* 0x000000ffff007224 */ /* 0x001fc600078e000f */
[----:B------:R-:W-:Y:S04]  /*6a80*/  STL [R1+0x3c4], R34 ;  /* 0x0003c42201007387 */ /* 0x000fe80000100800 */
[----:B------:R0:W-:Y:S04]  /*6a90*/  STL [R1+0x3b8], R0 ;  /* 0x0003b80001007387 */ /* 0x0001e80000100800 */
[----:B------:R-:W5:Y:S01]  /*6aa0*/  LDL.LU.64 R14, [R1+0x88] ;  /* 0x00008800010e7983 */ /* 0x000f620000300a00 */
        /* <DEDUP_REMOVED lines=21> */
[----:B---3--:R-:W-:Y:S04]  /*6c00*/  STL [R1+0x3f4], R36 ;  /* 0x0003f42401007387 */ /* 0x008fe80000100800 */
[----:B------:R0:W-:Y:S04]  /*6c10*/  STL [R1+0x3e8], R0 ;  /* 0x0003e80001007387 */ /* 0x0001e80000100800 */
[----:B------:R-:W3:Y:S01]  /*6c20*/  LDL.LU.64 R8, [R1+0xc0] ;  /* 0x0000c00001087983 */ /* 0x000ee20000300a00 */
[----:B0-----:R-:W-:-:S03]  /*6c30*/  IMAD.MOV.U32 R0, RZ, RZ, R37 ;  /* 0x000000ffff007224 */ /* 0x001fc600078e0025 */
[----:B----4-:R-:W-:Y:S04]  /*6c40*/  STL [R1+0x3fc], R30 ;  /* 0x0003fc1e01007387 */ /* 0x010fe80000100800 */
[----:B------:R0:W-:Y:S02]  /*6c50*/  STL [R1+0x3f0], R0 ;  /* 0x0003f00001007387 */ /* 0x0001e40000100800 */
[----:B0-----:R-:W-:Y:S02]  /*6c60*/  MOV R0, R31 ;  /* 0x0000001f00007202 */ /* 0x001fe40000000f00 */
[----:B------:R-:W4:Y:S04]  /*6c70*/  LDL.LU.64 R30, [R1+0xb8] ;  /* 0x0000b800011e7983 */ /* 0x000f280000300a00 */
[----:B------:R0:W-:Y:S04]  /*6c80*/  STL [R1+0x3f8], R0 ;  /* 0x0003f80001007387 */ /* 0x0001e80000100800 */
[----:B------:R1:W-:Y:S04]  /*6c90*/  STL [R1+0x404], R16 ;  /* 0x0004041001007387 */ /* 0x0003e80000100800 */
[----:B------:R-:W4:Y:S01]  /*6ca0*/  LDL.LU.64 R36, [R1+0xd8] ;  /* 0x0000d80001247983 */ /* 0x000f220000300a00 */
[----:B0-----:R-:W-:-:S03]  /*6cb0*/  IMAD.MOV.U32 R0, RZ, RZ, R17 ;  /* 0x000000ffff007224 */ /* 0x001fc600078e0011 */
[----:B--2---:R-:W-:Y:S04]  /*6cc0*/  STL [R1+0x40c], R2 ;  /* 0x00040c0201007387 */ /* 0x004fe80000100800 */
[----:B------:R0:W-:Y:S04]  /*6cd0*/  STL [R1+0x400], R0 ;  /* 0x0004000001007387 */ /* 0x0001e80000100800 */
[----:B-1----:R-:W2:Y:S01]  /*6ce0*/  LDL.LU.64 R16, [R1+0xc8] ;  /* 0x0000c80001107983 */ /* 0x002ea20000300a00 */
[----:B0-----:R-:W-:-:S03]  /*6cf0*/  IMAD.MOV.U32 R0, RZ, RZ, R3 ;  /* 0x000000ffff007224 */ /* 0x001fc600078e0003 */
[----:B-----5:R-:W-:Y:S04]  /*6d00*/  STL [R1+0x414], R14 ;  /* 0x0004140e01007387 */ /* 0x020fe80000100800 */
        /* <DEDUP_REMOVED lines=27> */
[----:B------:R-:W3:Y:S04]  /*6ec0*/  LDL.LU.64 R8, [R1+0xf8] ;  /* 0x0000f80001087983 */ /* 0x000ee80000300a00 */
[----:B------:R0:W-:Y:S04]  /*6ed0*/  STL [R1+0x440], R0 ;  /* 0x0004400001007387 */ /* 0x0001e80000100800 */
[----:B----4-:R1:W-:Y:S01]  /*6ee0*/  STL [R1+0x44c], R30 ;  /* 0x00044c1e01007387 */ /* 0x0103e20000100800 */
[----:B0-----:R-:W-:-:S05]  /*6ef0*/  IMAD.MOV.U32 R0, RZ, RZ, R31 ;  /* 0x000000ffff007224 */ /* 0x001fca00078e001f */
[----:B------:R0:W-:Y:S01]  /*6f00*/  STL [R1+0x448], R0 ;  /* 0x0004480001007387 */ /* 0x0001e20000100800 */
[----:B-1----:R-:W-:Y:S02]  /*6f10*/  IMAD.MOV.U32 R30, RZ, RZ, R4 ;  /* 0x000000ffff1e7224 */ /* 0x002fe400078e0004 */
[----:B------:R-:W-:Y:S01]  /*6f20*/  IMAD.MOV.U32 R31, RZ, RZ, R5 ;  /* 0x000000ffff1f7224 */ /* 0x000fe200078e0005 */
        /* <DEDUP_REMOVED lines=33> */
[----:B------:R-:W3:Y:S04]  /*7140*/  LDL.LU.64 R16, [R1+0x1a8] ;  /* 0x0001a80001107983 */ /* 0x000ee80000300a00 */
[----:B------:R-:W3:Y:S01]  /*7150*/  LDL.LU.64 R10, [R1+0x130] ;  /* 0x00013000010a7983 */ /* 0x000ee20000300a00 */
[----:B0-----:R-:W-:-:S03]  /*7160*/  IMAD.MOV.U32 R0, RZ, RZ, R19 ;  /* 0x000000ffff007224 */ /* 0x001fc600078e0013 */
[----:B------:R-:W-:Y:S04]  /*7170*/  STL [R1+0x49c], R8 ;  /* 0x00049c0801007387 */ /* 0x000fe80000100800 */
[----:B------:R0:W-:Y:S02]  /*7180*/  STL [R1+0x490], R0 ;  /* 0x0004900001007387 */ /* 0x0001e40000100800 */
[----:B0-----:R-:W-:Y:S02]  /*7190*/  MOV R0, R9 ;  /* 0x0000000900007202 */ /* 0x001fe40000000f00 */
[----:B----4-:R-:W-:Y:S04]  /*71a0*/  STL [R1+0x4a4], R4 ;  /* 0x0004a40401007387 */ /* 0x010fe80000100800 */
[----:B------:R0:W-:Y:S04]  /*71b0*/  STL [R1+0x498], R0 ;  /* 0x0004980001007387 */ /* 0x0001e80000100800 */
[----:B------:R-:W4:Y:S01]  /*71c0*/  LDL.LU.64 R8, [R1+0x1c0] ;  /* 0x0001c00001087983 */ /* 0x000f220000300a00 */
[----:B0-----:R-:W-:-:S03]  /*71d0*/  IMAD.MOV.U32 R0, RZ, RZ, R5 ;  /* 0x000000ffff007224 */ /* 0x001fc600078e0005 */
[----:B--2---:R-:W-:Y:S04]  /*71e0*/  STL [R1+0x4ac], R36 ;  /* 0x0004ac2401007387 */ /* 0x004fe80000100800 */
[----:B------:R0:W-:Y:S04]  /*71f0*/  STL [R1+0x4a0], R0 ;  /* 0x0004a00001007387 */ /* 0x0001e80000100800 */
[----:B------:R-:W2:Y:S01]  /*7200*/  LDL.LU.64 R4, [R1+0x140] ;  /* 0x0001400001047983 */ /* 0x000ea20000300a00 */
        /* <DEDUP_REMOVED lines=29> */
[----:B------:R-:W-:Y:S04]  /*73e0*/  STL [R1+0x4ec], R10 ;  /* 0x0004ec0a01007387 */ /* 0x000fe80000100800 */
[----:B------:R0:W-:Y:S02]  /*73f0*/  STL [R1+0x4e0], R0 ;  /* 0x0004e00001007387 */ /* 0x0001e40000100800 */
[----:B0-----:R-:W-:Y:S02]  /*7400*/  IMAD.MOV.U32 R0, RZ, RZ, R11 ;  /* 0x000000ffff007224 */ /* 0x001fe400078e000b */
[----:B------:R-:W3:Y:S04]  /*7410*/  LDL.LU.64 R10, [R1+0x170] ;  /* 0x00017000010a7983 */ /* 0x000ee80000300a00 */
[----:B------:R0:W-:Y:S04]  /*7420*/  STL [R1+0x4e8], R0 ;  /* 0x0004e80001007387 */ /* 0x0001e80000100800 */
[----:B----4-:R1:W-:Y:S04]  /*7430*/  STL [R1+0x4f4], R8 ;  /* 0x0004f40801007387 */ /* 0x0103e80000100800 */
        /* <DEDUP_REMOVED lines=33> */
[----:B0-----:R-:W-:-:S05]  /*7650*/  IMAD.MOV.U32 R0, RZ, RZ, R33 ;  /* 0x000000ffff007224 */ /* 0x001fca00078e0021 */
[----:B------:R0:W-:Y:S04]  /*7660*/  STL [R1+0x530], R0 ;  /* 0x0005300001007387 */ /* 0x0001e80000100800 */
[----:B------:R-:W3:Y:S01]  /*7670*/  LDL.LU.64 R32, [R1+0x1b0] ;  /* 0x0001b00001207983 */ /* 0x000ee20000300a00 */
[----:B0-----:R-:W-:-:S03]  /*7680*/  IMAD.MOV.U32 R0, RZ, RZ, R11 ;  /* 0x000000ffff007224 */ /* 0x001fc600078e000b */
[----:B------:R0:W-:Y:S04]  /*7690*/  STL [R1+0x53c], R10 ;  /* 0x00053c0a01007387 */ /* 0x0001e80000100800 */
[----:B----4-:R-:W-:Y:S04]  /*76a0*/  STL [R1+0x544], R16 ;  /* 0x0005441001007387 */ /* 0x010fe80000100800 */
[----:B------:R1:W-:Y:S04]  /*76b0*/  STL [R1+0x538], R0 ;  /* 0x0005380001007387 */ /* 0x0003e80000100800 */
[----:B0-----:R-:W4:Y:S01]  /*76c0*/  LDL.LU.64 R10, [R1+0x258] ;  /* 0x00025800010a7983 */ /* 0x001f220000300a00 */
[----:B-1----:R-:W-:-:S03]  /*76d0*/  IMAD.MOV.U32 R0, RZ, RZ, R17 ;  /* 0x000000ffff007224 */ /* 0x002fc600078e0011 */
[----:B--2---:R-:W-:Y:S04]  /*76e0*/  STL [R1+0x54c], R8 ;  /* 0x00054c0801007387 */ /* 0x004fe80000100800 */
[----:B------:R0:W-:Y:S04]  /*76f0*/  STL [R1+0x540], R0 ;  /* 0x0005400001007387 */ /* 0x0001e80000100800 */
[----:B------:R-:W2:Y:S01]  /*7700*/  LDL.LU.64 R16, [R1+0x1b8] ;  /* 0x0001b80001107983 */ /* 0x000ea20000300a00 */
[----:B0-----:R-:W-:-:S03]  /*7710*/  MOV R0, R9 ;  /* 0x0000000900007202 */ /* 0x001fc60000000f00 */
        /* <DEDUP_REMOVED lines=13> */
[----:B------:R0:W-:Y:S02]  /*77f0*/  STL [R1+0x560], R0 ;  /* 0x0005600001007387 */ /* 0x0001e40000100800 */
[----:B0-----:R-:W-:Y:S02]  /*7800*/  IMAD.MOV.U32 R0, RZ, RZ, R3 ;  /* 0x000000ffff007224 */ /* 0x001fe400078e0003 */
[----:B------:R-:W5:Y:S04]  /*7810*/  LDL.LU.64 R2, [R1+0x1d0] ;  /* 0x0001d00001027983 */ /* 0x000f680000300a00 */
[----:B------:R0:W-:Y:S04]  /*7820*/  STL [R1+0x568], R0 ;  /* 0x0005680001007387 */ /* 0x0001e80000100800 */
[----:B------:R1:W-:Y:S01]  /*7830*/  STL [R1+0x574], R14 ;  /* 0x0005740e01007387 */ /* 0x0003e20000100800 */
[----:B0-----:R-:W-:-:S03]  /*7840*/  IMAD.MOV.U32 R0, RZ, RZ, R15 ;  /* 0x000000ffff007224 */ /* 0x001fc600078e000f */
[----:B-1----:R-:W5:Y:S04]  /*7850*/  LDL.LU.64 R14, [R1+0x280] ;  /* 0x00028000010e7983 */ /* 0x002f680000300a00 */
[----:B------:R0:W-:Y:S04]  /*7860*/  STL [R1+0x570], R0 ;  /* 0x0005700001007387 */ /* 0x0001e80000100800 */
[----:B------:R1:W-:Y:S01]  /*7870*/  STL [R1+0x57c], R34 ;  /* 0x00057c2201007387 */ /* 0x0003e20000100800 */
[----:B0-----:R-:W-:-:S03]  /*7880*/  IMAD.MOV.U32 R0, RZ, RZ, R35 ;  /* 0x000000ffff007224 */ /* 0x001fc600078e0023 */
[----:B-1----:R-:W5:Y:S04]  /*7890*/  LDL.LU.64 R34, [R1+0x1e0] ;  /* 0x0001e00001227983 */ /* 0x002f680000300a00 */
[----:B------:R3:W-:Y:S02]  /*78a0*/  STL [R1+0x578], R0 ;  /* 0x0005780001007387 */ /* 0x0007e40000100800 */
[----:B---3--:R-:W-:Y:S02]  /*78b0*/  IMAD.MOV.U32 R0, RZ, RZ, R13 ;  /* 0x000000ffff007224 */ /* 0x008fe400078e000d */
[----:B------:R-:W-:Y:S04]  /*78c0*/  STL [R1+0x584], R12 ;  /* 0x0005840c01007387 */ /* 0x000fe80000100800 */
[----:B------:R0:W-:Y:S04]  /*78d0*/  STL [R1+0x580], R0 ;  /* 0x0005800001007387 */ /* 0x0001e80000100800 */
[----:B------:R1:W-:Y:S01]  /*78e0*/  STL [R1+0x58c], R32 ;  /* 0x00058c2001007387 */ /* 0x0003e20000100800 */
[----:B0-----:R-:W-:-:S03]  /*78f0*/  IMAD.MOV.U32 R0, RZ, RZ, R33 ;  /* 0x000000ffff007224 */ /* 0x001fc600078e0021 */
[----:B------:R-:W3:Y:S04]  /*7900*/  LDL.LU.64 R12, [R1+0x290] ;  /* 0x00029000010c7983 */ /* 0x000ee80000300a00 */
[----:B-1----:R-:W3:Y:S04]  /*7910*/  LDL.LU.64 R32, [R1+0x1f0] ;  /* 0x0001f00001207983 */ /* 0x002ee80000300a00 */
[----:B------:R0:W-:Y:S04]  /*7920*/  STL [R1+0x588], R0 ;  /* 0x0005880001007387 */ /* 0x0001e80000100800 */
[----:B----4-:R1:W-:Y:S01]  /*7930*/  STL [R1+0x594], R10 ;  /* 0x0005940a01007387 */ /* 0x0103e20000100800 */
[----:B0-----:R-:W-:-:S03]  /*7940*/  IMAD.MOV.U32 R0, RZ, RZ, R11 ;  /* 0x000000ffff007224 */ /* 0x001fc600078e000b */
[----:B-1----:R-:W4:Y:S04]  /*7950*/  LDL.LU.64 R10, [R1+0x298] ;  /* 0x00029800010a7983 */ /* 0x002f280000300a00 */
[----:B------:R0:W-:Y:S04]  /*7960*/  STL [R1+0x590], R0 ;  /* 0x0005900001007387 */ /* 0x0001e80000100800 */
[----:B--2---:R-:W-:Y:S04]  /*7970*/  STL [R1+0x59c], R16 ;  /* 0x00059c1001007387 */ /* 0x004fe80000100800 */
[----:B------:R-:W2:Y:S01]  /*7980*/  LDL.LU.64 R18, [R1+0x70] ;  /* 0x0000700001127983 */ /* 0x000ea20000300a00 */
[----:B0-----:R-:W-:-:S05]  /*7990*/  IMAD.MOV.U32 R0, RZ, RZ, R17 ;  /* 0x000000ffff007224 */ /* 0x001fca00078e0011 */
[----:B------:R0:W-:Y:S04]  /*79a0*/  STL [R1+0x598], R0 ;  /* 0x0005980001007387 */ /* 0x0001e80000100800 */
[----:B-----5:R1:W-:Y:S04]  /*79b0*/  STL [R1+0x5a4], R8 ;  /* 0x0005a40801007387 */ /* 0x0203e80000100800 */
[----:B------:R-:W5:Y:S01]  /*79c0*/  LDL.LU.64 R38, [R1+0x2a0] ;  /* 0x0002a00001267983 */ /* 0x000f620000300a00 */
[----:B0-----:R-:W-:-:S05]  /*79d0*/  IMAD.MOV.U32 R0, RZ, RZ, R9 ;  /* 0x000000ffff007224 */ /* 0x001fca00078e0009 */
[----:B------:R0:W-:Y:S04]  /*79e0*/  STL [R1+0x5a0], R0 ;  /* 0x0005a00001007387 */ /* 0x0001e80000100800 */
[----:B------:R0:W-:Y:S04]  /*79f0*/  STL [R1+0x5ac], R4 ;  /* 0x0005ac0401007387 */ /* 0x0001e80000100800 */
[----:B-1----:R-:W5:Y:S01]  /*7a00*/  LDL.LU.64 R8, [R1+0x200] ;  /* 0x0002000001087983 */ /* 0x002f620000300a00 */
[----:B0-----:R-:W-:-:S03]  /*7a10*/  IMAD.MOV.U32 R0, RZ, RZ, R5 ;  /* 0x000000ffff007224 */ /* 0x001fc600078e0005 */
[----:B------:R-:W-:Y:S04]  /*7a20*/  STL [R1+0x5b4], R36 ;  /* 0x0005b42401007387 */ /* 0x000fe80000100800 */
[----:B------:R0:W-:Y:S04]  /*7a30*/  STL [R1+0x5a8], R0 ;  /* 0x0005a80001007387 */ /* 0x0001e80000100800 */
[----:B------:R-:W5:Y:S04]  /*7a40*/  LDL.LU.64 R4, [R1+0x2a8] ;  /* 0x0002a80001047983 */ /* 0x000f680000300a00 */
[----:B------:R-:W5:Y:S01]  /*7a50*/  LDL.LU.64 R16, [R1+0x48] ;  /* 0x0000480001107983 */ /* 0x000f620000300a00 */
[----:B0-----:R-:W-:-:S05]  /*7a60*/  IMAD.MOV.U32 R0, RZ, RZ, R37 ;  /* 0x000000ffff007224 */ /* 0x001fca00078e0025 */
[----:B------:R0:W-:Y:S04]  /*7a70*/  STL [R1+0x5b0], R0 ;  /* 0x0005b00001007387 */ /* 0x0001e80000100800 */
[----:B------:R1:W-:Y:S01]  /*7a80*/  STL [R1+0x5bc], R2 ;  /* 0x0005bc0201007387 */ /* 0x0003e20000100800 */
[----:B0-----:R-:W-:-:S03]  /*7a90*/  IMAD.MOV.U32 R0, RZ, RZ, R3 ;  /* 0x000000ffff007224 */ /* 0x001fc600078e0003 */
[----:B-1----:R-:W5:Y:S04]  /*7aa0*/  LDL.LU.64 R2, [R1+0x2b0] ;  /* 0x0002b00001027983 */ /* 0x002f680000300a00 */
[----:B------:R0:W-:Y:S04]  /*7ab0*/  STL [R1+0x5b8], R0 ;  /* 0x0005b80001007387 */ /* 0x0001e80000100800 */
[----:B------:R-:W-:Y:S04]  /*7ac0*/  STL [R1+0x5c4], R14 ;  /* 0x0005c40e01007387 */ /* 0x000fe80000100800 */
[----:B------:R-:W5:Y:S01]  /*7ad0*/  LDL.LU.64 R36, [R1+0x218] ;  /* 0x0002180001247983 */ /* 0x000f620000300a00 */
[----:B0-----:R-:W-:-:S05]  /*7ae0*/  IMAD.MOV.U32 R0, RZ, RZ, R15 ;  /* 0x000000ffff007224 */ /* 0x001fca00078e000f */
[----:B------:R0:W-:Y:S02]  /*7af0*/  STL [R1+0x5c0], R0 ;  /* 0x0005c00001007387 */ /* 0x0001e40000100800 */
[----:B0-----:R-:W-:Y:S02]  /*7b00*/  IMAD.MOV.U32 R0, RZ, RZ, R35 ;  /* 0x000000ffff007224 */ /* 0x001fe400078e0023 */
[----:B------:R0:W-:Y:S04]  /*7b10*/  STL [R1+0x5cc], R34 ;  /* 0x0005cc2201007387 */ /* 0x0001e80000100800 */
[----:B------:R-:W5:Y:S04]  /*7b20*/  LDL.LU.64 R14, [R1+0x2b8] ;  /* 0x0002b800010e7983 */ /* 0x000f680000300a00 */
[----:B------:R3:W-:Y:S04]  /*7b30*/  STL [R1+0x5c8], R0 ;  /* 0x0005c80001007387 */ /* 0x0007e80000100800 */
[----:B0-----:R-:W5:Y:S01]  /*7b40*/  LDL.LU.64 R34, [R1+0x30] ;  /* 0x0000300001227983 */ /* 0x001f620000300a00 */
[----:B---3--:R-:W-:-:S03]  /*7b50*/  IMAD.MOV.U32 R0, RZ, RZ, R13 ;  /* 0x000000ffff007224 */ /* 0x008fc600078e000d */
[----:B------:R0:W-:Y:S04]  /*7b60*/  STL [R1+0x5d4], R12 ;  /* 0x0005d40c01007387 */ /* 0x0001e80000100800 */
[----:B------:R-:W-:Y:S04]  /*7b70*/  STL [R1+0x5dc], R32 ;  /* 0x0005dc2001007387 */ /* 0x000fe80000100800 */
[----:B------:R1:W-:Y:S04]  /*7b80*/  STL [R1+0x5d0], R0 ;  /* 0x0005d00001007387 */ /* 0x0003e80000100800 */
[----:B0-----:R-:W3:Y:S01]  /*7b90*/  LDL.LU.64 R12, [R1+0x2c0] ;  /* 0x0002c000010c7983 */ /* 0x001ee20000300a00 */
[----:B-1----:R-:W-:-:S03]  /*7ba0*/  IMAD.MOV.U32 R0, RZ, RZ, R33 ;  /* 0x000000ffff007224 */ /* 0x002fc600078e0021 */
        /* <DEDUP_REMOVED lines=9> */
[----:B------:R0:W-:Y:S02]  /*7c40*/  STL [R1+0x5e8], R0 ;  /* 0x0005e80001007387 */ /* 0x0001e40000100800 */
[----:B0-----:R-:W-:Y:S02]  /*7c50*/  IMAD.MOV.U32 R0, RZ, RZ, R39 ;  /* 0x000000ffff007224 */ /* 0x001fe400078e0027 */
[----:B------:R-:W-:Y:S04]  /*7c60*/  STL [R1+0x5fc], R8 ;  /* 0x0005fc0801007387 */ /* 0x000fe80000100800 */
[----:B------:R0:W-:Y:S02]  /*7c70*/  STL [R1+0x5f0], R0 ;  /* 0x0005f00001007387 */ /* 0x0001e40000100800 */
[----:B0-----:R-:W-:-:S02]  /*7c80*/  MOV R0, R9 ;  /* 0x0000000900007202 */ /* 0x001fc40000000f00 */
[----:B------:R-:W5:Y:S04]  /*7c90*/  LDL.LU.64 R8, [R1+0x2d0] ;  /* 0x0002d00001087983 */ /* 0x000f680000300a00 */
[----:B------:R0:W-:Y:S04]  /*7ca0*/  STL [R1+0x5f8], R0 ;  /* 0x0005f80001007387 */ /* 0x0001e80000100800 */
[----:B------:R1:W-:Y:S01]  /*7cb0*/  STL [R1+0x604], R4 ;  /* 0x0006040401007387 */ /* 0x0003e20000100800 */
[----:B0-----:R-:W-:-:S03]  /*7cc0*/  IMAD.MOV.U32 R0, RZ, RZ, R5 ;  /* 0x000000ffff007224 */ /* 0x001fc600078e0005 */
[----:B------:R-:W-:Y:S04]  /*7cd0*/  STL [R1+0x60c], R16 ;  /* 0x00060c1001007387 */ /* 0x000fe80000100800 */
[----:B------:R0:W-:Y:S04]  /*7ce0*/  STL [R1+0x600], R0 ;  /* 0x0006000001007387 */ /* 0x0001e80000100800 */
[----:B-1----:R-:W5:Y:S01]  /*7cf0*/  LDL.LU.64 R4, [R1+0x240] ;  /* 0x0002400001047983 */ /* 0x002f620000300a00 */
[----:B0-----:R-:W-:-:S03]  /*7d00*/  IMAD.MOV.U32 R0, RZ, RZ, R17 ;  /* 0x000000ffff007224 */ /* 0x001fc600078e0011 */
[----:B------:R-:W-:Y:S04]  /*7d10*/  STL [R1+0x614], R2 ;  /* 0x0006140201007387 */ /* 0x000fe80000100800 */
[----:B------:R0:W-:Y:S02]  /*7d20*/  STL [R1+0x608], R0 ;  /* 0x0006080001007387 */ /* 0x0001e40000100800 */
[----:B0-----:R-:W-:Y:S02]  /*7d30*/  IMAD.MOV.U32 R0, RZ, RZ, R3 ;  /* 0x000000ffff007224 */ /* 0x001fe400078e0003 */
[----:B------:R-:W5:Y:S04]  /*7d40*/  LDL.LU.64 R2, [R1+0x2d8] ;  /* 0x0002d80001027983 */ /* 0x000f680000300a00 */
[----:B------:R0:W-:Y:S04]  /*7d50*/  STL [R1+0x610], R0 ;  /* 0x0006100001007387 */ /* 0x0001e80000100800 */
[----:B------:R-:W-:Y:S01]  /*7d60*/  STL [R1+0x61c], R36 ;  /* 0x00061c2401007387 */ /* 0x000fe20000100800 */
[----:B0-----:R-:W-:-:S03]  /*7d70*/  IMAD.MOV.U32 R0, RZ, RZ, R37 ;  /* 0x000000ffff007224 */ /* 0x001fc600078e0025 */
[----:B------:R-:W-:Y:S04]  /*7d80*/  STL [R1+0x624], R14 ;  /* 0x0006240e01007387 */ /* 0x000fe80000100800 */
[----:B------:R0:W-:Y:S02]  /*7d90*/  STL [R1+0x618], R0 ;  /* 0x0006180001007387 */ /* 0x0001e40000100800 */
[----:B0-----:R-:W-:-:S05]  /*7da0*/  IMAD.MOV.U32 R0, RZ, RZ, R15 ;  /* 0x000000ffff007224 */ /* 0x001fca00078e000f */
[----:B------:R0:W-:Y:S04]  /*7db0*/  STL [R1+0x620], R0 ;  /* 0x0006200001007387 */ /* 0x0001e80000100800 */
[----:B------:R-:W-:Y:S04]  /*7dc0*/  STL [R1+0x62c], R34 ;  /* 0x00062c2201007387 */ /* 0x000fe80000100800 */
[----:B------:R-:W5:Y:S01]  /*7dd0*/  LDL.LU.64 R38, [R1+0x2e0] ;  /* 0x0002e00001267983 */ /* 0x000f620000300a00 */
[----:B0-----:R-:W-:-:S03]  /*7de0*/  IMAD.MOV.U32 R0, RZ, RZ, R35 ;  /* 0x000000ffff007224 */ /* 0x001fc600078e0023 */
[----:B------:R-:W5:Y:S04]  /*7df0*/  LDL.LU.64 R16, [R1+0x250] ;  /* 0x0002500001107983 */ /* 0x000f680000300a00 */
[----:B------:R0:W-:Y:S04]  /*7e00*/  STL [R1+0x628], R0 ;  /* 0x0006280001007387 */ /* 0x0001e80000100800 */
[----:B---3--:R-:W-:Y:S01]  /*7e10*/  STL [R1+0x634], R12 ;  /* 0x0006340c01007387 */ /* 0x008fe20000100800 */
[----:B0-----:R-:W-:-:S03]  /*7e20*/  IMAD.MOV.U32 R0, RZ, RZ, R13 ;  /* 0x000000ffff007224 */ /* 0x001fc600078e000d */
[----:B------:R-:W3:Y:S04]  /*7e30*/  LDL.LU.64 R36, [R1+0x2e8] ;  /* 0x0002e80001247983 */ /* 0x000ee80000300a00 */
[----:B----4-:R-:W-:Y:S04]  /*7e40*/  STL [R1+0x63c], R32 ;  /* 0x00063c2001007387 */ /* 0x010fe80000100800 */
[----:B------:R0:W-:Y:S04]  /*7e50*/  STL [R1+0x630], R0 ;  /* 0x0006300001007387 */ /* 0x0001e80000100800 */
[----:B------:R-:W4:Y:S01]  /*7e60*/  LDL.LU.64 R14, [R1+0x2f0] ;  /* 0x0002f000010e7983 */ /* 0x000f220000300a00 */
[----:B0-----:R-:W-:-:S05]  /*7e70*/  IMAD.MOV.U32 R0, RZ, RZ, R33 ;  /* 0x000000ffff007224 */ /* 0x001fca00078e0021 */
[----:B------:R0:W-:Y:S04]  /*7e80*/  STL [R1+0x638], R0 ;  /* 0x0006380001007387 */ /* 0x0001e80000100800 */
[----:B--2---:R-:W-:Y:S04]  /*7e90*/  STL [R1+0x644], R10 ;  /* 0x0006440a01007387 */ /* 0x004fe80000100800 */
[----:B------:R-:W2:Y:S01]  /*7ea0*/  LDL.LU.64 R34, [R1+0x268] ;  /* 0x0002680001227983 */ /* 0x000ea20000300a00 */
[----:B0-----:R-:W-:-:S03]  /*7eb0*/  IMAD.MOV.U32 R0, RZ, RZ, R11 ;  /* 0x000000ffff007224 */ /* 0x001fc600078e000b */
[----:B------:R-:W2:Y:S04]  /*7ec0*/  LDL.LU.64 R12, [R1+0x2f8] ;  /* 0x0002f800010c7983 */ /* 0x000ea80000300a00 */
[----:B------:R0:W-:Y:S04]  /*7ed0*/  STL [R1+0x640], R0 ;  /* 0x0006400001007387 */ /* 0x0001e80000100800 */
[----:B------:R-:W-:Y:S04]  /*7ee0*/  STL [R1+0x64c], R60 ;  /* 0x00064c3c01007387 */ /* 0x000fe80000100800 */
[----:B------:R-:W-:Y:S04]  /*7ef0*/  STL [R1+0x648], R61 ;  /* 0x0006483d01007387 */ /* 0x000fe80000100800 */
[----:B-----5:R-:W-:Y:S01]  /*7f00*/  STL [R1+0x654], R8 ;  /* 0x0006540801007387 */ /* 0x020fe20000100800 */
[----:B0-----:R-:W-:-:S03]  /*7f10*/  IMAD.MOV.U32 R0, RZ, RZ, R9 ;  /* 0x000000ffff007224 */ /* 0x001fc600078e0009 */
[----:B------:R-:W5:Y:S04]  /*7f20*/  LDL.LU.64 R32, [R1+0x300] ;  /* 0x0003000001207983 */ /* 0x000f680000300a00 */
[----:B------:R-:W5:Y:S04]  /*7f30*/  LDL.LU.64 R10, [R1+0x278] ;  /* 0x00027800010a7983 */ /* 0x000f680000300a00 */
[----:B------:R0:W-:Y:S04]  /*7f40*/  STL [R1+0x650], R0 ;  /* 0x0006500001007387 */ /* 0x0001e80000100800 */
[----:B------:R1:W-:Y:S01]  /*7f50*/  STL [R1+0x65c], R4 ;  /* 0x00065c0401007387 */ /* 0x0003e20000100800 */
[----:B0-----:R-:W-:-:S03]  /*7f60*/  IMAD.MOV.U32 R0, RZ, RZ, R5 ;  /* 0x000000ffff007224 */ /* 0x001fc600078e0005 */
[----:B------:R-:W5:Y:S04]  /*7f70*/  LDL.LU.64 R8, [R1+0x308] ;  /* 0x0003080001087983 */ /* 0x000f680000300a00 */
[----:B-1----:R-:W5:Y:S04]  /*7f80*/  LDL.LU.64 R4, [R1+0x288] ;  /* 0x0002880001047983 */ /* 0x002f680000300a00 */
[----:B------:R0:W-:Y:S04]  /*7f90*/  STL [R1+0x658], R0 ;  /* 0x0006580001007387 */ /* 0x0001e80000100800 */
[----:B------:R1:W-:Y:S01]  /*7fa0*/  STL [R1+0x664], R2 ;  /* 0x0006640201007387 */ /* 0x0003e20000100800 */
[----:B0-----:R-:W-:-:S03]  /*7fb0*/  IMAD.MOV.U32 R0, RZ, RZ, R3 ;  /* 0x000000ffff007224 */ /* 0x001fc600078e0003 */
[----:B-1----:R-:W5:Y:S04]  /*7fc0*/  LDL.LU.64 R2, [R1+0x310] ;  /* 0x0003100001027983 */ /* 0x002f680000300a00 */
[----:B------:R0:W-:Y:S04]  /*7fd0*/  STL [R1+0x660], R0 ;  /* 0x0006600001007387 */ /* 0x0001e80000100800 */
[----:B------:R-:W-:Y:S04]  /*7fe0*/  STL [R1+0x66c], R58 ;  /* 0x00066c3a01007387 */ /* 0x000fe80000100800 */
[----:B------:R-:W-:Y:S01]  /*7ff0*/  STL [R1+0x668], R59 ;  /* 0x0006683b01007387 */ /* 0x000fe20000100800 */
[----:B0-----:R-:W0:Y:S03]  /*8000*/  LDC R0, c[0x0][0x3a8] ;  /* 0x0000ea00ff007b82 */ /* 0x001e260000000800 */
[----:B------:R-:W-:Y:S01]  /*8010*/  STL [R1+0x674], R38 ;  /* 0x0006742601007387 */ /* 0x000fe20000100800 */
[----:B------:R-:W-:-:S03]  /*8020*/  IMAD.MOV.U32 R18, RZ, RZ, R39 ;  /* 0x000000ffff127224 */ /* 0x000fc600078e0027 */
[----:B------:R1:W-:Y:S04]  /*8030*/  STL [R1+0x67c], R16 ;  /* 0x00067c1001007387 */ /* 0x0003e80000100800 */
[----:B------:R-:W-:Y:S01]  /*8040*/  STL [R1+0x670], R18 ;  /* 0x0006701201007387 */ /* 0x000fe20000100800 */
[----:B-1----:R-:W-:-:S03]  /*8050*/  IMAD.MOV.U32 R16, RZ, RZ, R17 ;  /* 0x000000ffff107224 */ /* 0x002fc600078e0011 */
[----:B---3--:R-:W-:Y:S04]  /*8060*/  STL [R1+0x684], R36 ;  /* 0x0006842401007387 */ /* 0x008fe80000100800 */
[----:B------:R1:W-:Y:S04]  /*8070*/  STL [R1+0x678], R16 ;  /* 0x0006781001007387 */ /* 0x0003e80000100800 */
[----:B------:R-:W-:Y:S01]  /*8080*/  STL [R1+0x68c], R56 ;  /* 0x00068c3801007387 */ /* 0x000fe20000100800 */
[----:B-1----:R-:W-:-:S05]  /*8090*/  IMAD.MOV.U32 R16, RZ, RZ, R37 ;  /* 0x000000ffff107224 */ /* 0x002fca00078e0025 */
[----:B------:R-:W-:Y:S04]  /*80a0*/  STL [R1+0x680], R16 ;  /* 0x0006801001007387 */ /* 0x000fe80000100800 */
[----:B------:R-:W-:Y:S04]  /*80b0*/  STL [R1+0x688], R57 ;  /* 0x0006883901007387 */ /* 0x000fe80000100800 */
[----:B----4-:R1:W-:Y:S02]  /*80c0*/  STL [R1+0x694], R14 ;  /* 0x0006940e01007387 */ /* 0x0103e40000100800 */
[----:B-1----:R-:W-:-:S02]  /*80d0*/  IMAD.MOV.U32 R14, RZ, RZ, R15 ;  /* 0x000000ffff0e7224 */ /* 0x002fc400078e000f */
[----:B--2---:R-:W-:Y:S04]  /*80e0*/  STL [R1+0x69c], R34 ;  /* 0x00069c2201007387 */ /* 0x004fe80000100800 */
[----:B------:R1:W-:Y:S04]  /*80f0*/  STL [R1+0x690], R14 ;  /* 0x0006900e01007387 */ /* 0x0003e80000100800 */
[----:B------:R2:W-:Y:S01]  /*8100*/  STL [R1+0x6a4], R12 ;  /* 0x0006a40c01007387 */ /* 0x0005e20000100800 */
[----:B-1----:R-:W-:Y:S02]  /*8110*/  IMAD.MOV.U32 R14, RZ, RZ, R35 ;  /* 0x000000ffff0e7224 */ /* 0x002fe400078e0023 */
[----:B--2---:R-:W-:-:S03]  /*8120*/  IMAD.MOV.U32 R12, RZ, RZ, R13 ;  /* 0x000000ffff0c7224 */ /* 0x004fc600078e000d */
[----:B------:R-:W-:Y:S04]  /*8130*/  STL [R1+0x698], R14 ;  /* 0x0006980e01007387 */ /* 0x000fe80000100800 */
[----:B------:R-:W-:Y:S04]  /*8140*/  STL [R1+0x6ac], R54 ;  /* 0x0006ac3601007387 */ /* 0x000fe80000100800 */
[----:B------:R5:W-:Y:S04]  /*8150*/  STL [R1+0x6a0], R12 ;  /* 0x0006a00c01007387 */ /* 0x000be80000100800 */
[----:B------:R-:W-:Y:S01]  /*8160*/  STL [R1+0x6a8], R55 ;  /* 0x0006a83701007387 */ /* 0x000fe20000100800 */
[----:B-----5:R-:W-:-:S03]  /*8170*/  IMAD.MOV.U32 R12, RZ, RZ, R33 ;  /* 0x000000ffff0c7224 */ /* 0x020fc600078e0021 */
[----:B------:R-:W-:Y:S04]  /*8180*/  STL [R1+0x6b4], R32 ;  /* 0x0006b42001007387 */ /* 0x000fe80000100800 */
[----:B------:R1:W-:Y:S04]  /*8190*/  STL [R1+0x6bc], R10 ;  /* 0x0006bc0a01007387 */ /* 0x0003e80000100800 */
[----:B------:R-:W-:Y:S04]  /*81a0*/  STL [R1+0x6b0], R12 ;  /* 0x0006b00c01007387 */ /* 0x000fe80000100800 */
[----:B------:R2:W-:Y:S01]  /*81b0*/  STL [R1+0x6c4], R8 ;  /* 0x0006c40801007387 */ /* 0x0005e20000100800 */
[----:B-1----:R-:W-:-:S05]  /*81c0*/  IMAD.MOV.U32 R10, RZ, RZ, R11 ;  /* 0x000000ffff0a7224 */ /* 0x002fca00078e000b */
[----:B------:R-:W-:Y:S01]  /*81d0*/  STL [R1+0x6b8], R10 ;  /* 0x0006b80a01007387 */ /* 0x000fe20000100800 */
[----:B--2---:R-:W-:-:S03]  /*81e0*/  IMAD.MOV.U32 R8, RZ, RZ, R9 ;  /* 0x000000ffff087224 */ /* 0x004fc600078e0009 */
[----:B------:R0:W-:Y:S04]  /*81f0*/  STL [R1+0x6cc], R4 ;  /* 0x0006cc0401007387 */ /* 0x0001e80000100800 */
[----:B------:R-:W-:Y:S04]  /*8200*/  STL [R1+0x6c0], R8 ;  /* 0x0006c00801007387 */ /* 0x000fe80000100800 */
[----:B------:R1:W-:Y:S01]  /*8210*/  STL [R1+0x6c8], R5 ;  /* 0x0006c80501007387 */ /* 0x0003e20000100800 */
[----:B0-----:R-:W-:Y:S01]  /*8220*/  IMAD R4, R0, 0x3f, RZ ;  /* 0x0000003f00047824 */ /* 0x001fe200078e02ff */
[----:B-1----:R-:W-:-:S02]  /*8230*/  MOV R5, R3 ;  /* 0x0000000300057202 */ /* 0x002fc40000000f00 */
[----:B------:R0:W-:Y:S01]  /*8240*/  STL [R1+0x6d4], R2 ;  /* 0x0006d40201007387 */ /* 0x0001e20000100800 */
[----:B------:R-:W-:-:S03]  /*8250*/  IMAD R8, R0, 0x3e, RZ ;  /* 0x0000003e00087824 */ /* 0x000fc600078e02ff */
[----:B------:R1:W-:Y:S04]  /*8260*/  STL [R1+0x6d0], R5 ;  /* 0x0006d00501007387 */ /* 0x0003e80000100800 */
[----:B------:R2:W-:Y:S01]  /*8270*/  STL [R1+0x6dc], R6 ;  /* 0x0006dc0601007387 */ /* 0x0005e20000100800 */
[----:B0-----:R-:W-:-:S03]  /*8280*/  IMAD.WIDE R2, R4, 0x2, R30 ;  /* 0x0000000204027825 */ /* 0x001fc600078e021e */
[----:B------:R-:W-:Y:S01]  /*8290*/  STL [R1+0x6d8], R7 ;  /* 0x0006d80701007387 */ /* 0x000fe20000100800 */
[----:B-1----:R-:W-:-:S03]  /*82a0*/  IMAD.WIDE R4, R4, 0x2, R52 ;  /* 0x0000000204047825 */ /* 0x002fc600078e0234 */
[----:B------:R-:W-:Y:S04]  /*82b0*/  STL [R1+0x6e4], R2 ;  /* 0x0006e40201007387 */ /* 0x000fe80000100800 */
[----:B------:R0:W-:Y:S01]  /*82c0*/  STL [R1+0x6e0], R3 ;  /* 0x0006e00301007387 */ /* 0x0001e20000100800 */
[----:B--2---:R-:W-:-:S03]  /*82d0*/  IMAD R6, R0, 0x3d, RZ ;  /* 0x0000003d00067824 */ /* 0x004fc600078e02ff */
[----:B------:R-:W-:Y:S01]  /*82e0*/  STL [R1+0x6ec], R4 ;  /* 0x0006ec0401007387 */ /* 0x000fe20000100800 */
[----:B0-----:R-:W-:-:S03]  /*82f0*/  IMAD.WIDE R2, R8, 0x2, R30 ;  /* 0x0000000208027825 */ /* 0x001fc600078e021e */
[----:B------:R0:W-:Y:S04]  /*8300*/  STL [R1+0x6e8], R5 ;  /* 0x0006e80501007387 */ /* 0x0001e80000100800 */
[----:B------:R-:W-:Y:S04]  /*8310*/  STL [R1+0x6f4], R2 ;  /* 0x0006f40201007387 */ /* 0x000fe80000100800 */
[----:B------:R1:W-:Y:S01]  /*8320*/  STL [R1+0x6f0], R3 ;  /* 0x0006f00301007387 */ /* 0x0003e20000100800 */
[----:B0-----:R-:W-:-:S04]  /*8330*/  IMAD.WIDE R4, R8, 0x2, R52 ;  /* 0x0000000208047825 */ /* 0x001fc800078e0234 */
[----:B------:R-:W-:Y:S01]  /*8340*/  IMAD R8, R0, 0x3c, RZ ;  /* 0x0000003c00087824 */ /* 0x000fe200078e02ff */
[----:B------:R-:W-:Y:S01]  /*8350*/  STL [R1+0x6fc], R4 ;  /* 0x0006fc0401007387 */ /* 0x000fe20000100800 */
[----:B-1----:R-:W-:-:S03]  /*8360*/  IMAD.WIDE R2, R6, 0x2, R30 ;  /* 0x0000000206027825 */ /* 0x002fc600078e021e */
[----:B------:R0:W-:Y:S01]  /*8370*/  STL [R1+0x6f8], R5 ;  /* 0x0006f80501007387 */ /* 0x0001e20000100800 */
[----:B------:R-:W-:-:S03]  /*8380*/  IMAD.WIDE R6, R6, 0x2, R52 ;  /* 0x0000000206067825 */ /* 0x000fc600078e0234 */
[----:B------:R-:W-:Y:S04]  /*8390*/  STL [R1+0x704], R2 ;  /* 0x0007040201007387 */ /* 0x000fe80000100800 */
[----:B------:R1:W-:Y:S04]  /*83a0*/  STL [R1+0x700], R3 ;  /* 0x0007000301007387 */ /* 0x0003e80000100800 */
[----:B------:R2:W-:Y:S01]  /*83b0*/  STL [R1+0x70c], R6 ;  /* 0x00070c0601007387 */ /* 0x0005e20000100800 */
[----:B0-----:R-:W-:-:S04]  /*83c0*/  IMAD.WIDE R4, R8, 0x2, R52 ;  /* 0x0000000208047825 */ /* 0x001fc800078e0234 */
[----:B-1----:R-:W-:Y:S01]  /*83d0*/  IMAD.WIDE R2, R8, 0x2, R30 ;  /* 0x0000000208027825 */ /* 0x002fe200078e021e */
[----:B------:R-:W-:Y:S03]  /*83e0*/  STL [R1+0x708], R7 ;  /* 0x0007080701007387 */ /* 0x000fe60000100800 */
[C---:B--2---:R-:W-:Y:S01]  /*83f0*/  IMAD R6, R0.reuse, 0x3b, RZ ;  /* 0x0000003b00067824 */ /* 0x044fe200078e02ff */
[----:B------:R-:W-:Y:S04]  /*8400*/  STL [R1+0x714], R2 ;  /* 0x0007140201007387 */ /* 0x000fe80000100800 */
[----:B------:R0:W-:Y:S01]  /*8410*/  STL [R1+0x710], R3 ;  /* 0x0007100301007387 */ /* 0x0001e20000100800 */
[----:B------:R-:W-:-:S03]  /*8420*/  IMAD R8, R0, 0x3a, RZ ;  /* 0x0000003a00087824 */ /* 0x000fc600078e02ff */
[----:B------:R-:W-:Y:S01]  /*8430*/  STL [R1+0x71c], R4 ;  /* 0x00071c0401007387 */ /* 0x000fe20000100800 */
[----:B0-----:R-:W-:-:S03]  /*8440*/  IMAD.WIDE R2, R6, 0x2, R30 ;  /* 0x0000000206027825 */ /* 0x001fc600078e021e */
        /* <DEDUP_REMOVED lines=179> */
[----:B------:R-:W-:-:S03]  /*8f80*/  IMAD.SHL.U32 R8, R0, 0x20, RZ ;  /* 0x0000002000087824 */ /* 0x000fc600078e00ff */
        /* <DEDUP_REMOVED lines=215> */
[----:B------:R1:W-:Y:S01]  /*9d00*/  STL [R1+0xaa0], R3 ;  /* 0x000aa00301007387 */ /* 0x0003e20000100800 */
[----:B0-----:R-:W-:-:S03]  /*9d10*/  IMAD.WIDE R4, R8, 0x2, R52 ;  /* 0x0000000208047825 */ /* 0x001fc600078e0234 */
[----:B------:R-:W-:Y:S01]  /*9d20*/  STL [R1+0xaac], R6 ;  /* 0x000aac0601007387 */ /* 0x000fe20000100800 */
[----:B-1----:R-:W-:-:S03]  /*9d30*/  IMAD.WIDE R2, R8, 0x2, R30 ;  /* 0x0000000208027825 */ /* 0x002fc600078e021e */
[----:B------:R0:W-:Y:S04]  /*9d40*/  STL [R1+0xaa8], R7 ;  /* 0x000aa80701007387 */ /* 0x0001e80000100800 */
[----:B------:R-:W-:Y:S04]  /*9d50*/  STL [R1+0xab4], R2 ;  /* 0x000ab40201007387 */ /* 0x000fe80000100800 */
[----:B------:R1:W-:Y:S01]  /*9d60*/  STL [R1+0xab0], R3 ;  /* 0x000ab00301007387 */ /* 0x0003e20000100800 */
[----:B0-----:R-:W-:-:S03]  /*9d70*/  IMAD.WIDE R6, R0, 0x2, R30 ;  /* 0x0000000200067825 */ /* 0x001fc600078e021e */
[----:B------:R-:W-:Y:S04]  /*9d80*/  STL [R1+0xabc], R4 ;  /* 0x000abc0401007387 */ /* 0x000fe80000100800 */
[----:B------:R-:W-:Y:S01]  /*9d90*/  STL [R1+0xab8], R5 ;  /* 0x000ab80501007387 */ /* 0x000fe20000100800 */
[----:B-1----:R-:W-:-:S03]  /*9da0*/  IMAD.WIDE R2, R0, 0x2, R52 ;  /* 0x0000000200027825 */ /* 0x002fc600078e0234 */
[----:B------:R-:W-:Y:S04]  /*9db0*/  STL [R1+0xac4], R6 ;  /* 0x000ac40601007387 */ /* 0x000fe80000100800 */
[----:B------:R-:W-:Y:S04]  /*9dc0*/  STL [R1+0xac0], R7 ;  /* 0x000ac00701007387 */ /* 0x000fe80000100800 */
[----:B------:R-:W-:Y:S04]  /*9dd0*/  STL [R1+0xacc], R2 ;  /* 0x000acc0201007387 */ /* 0x000fe80000100800 */
[----:B------:R0:W-:Y:S04]  /*9de0*/  STL [R1+0xac8], R3 ;  /* 0x000ac80301007387 */ /* 0x0001e80000100800 */
[----:B------:R1:W-:Y:S04]  /*9df0*/  STL [R1+0x394], RZ ;  /* 0x000394ff01007387 */ /* 0x0003e80000100800 */
        /* <DEDUP_REMOVED lines=33> */
[----:B------:R1:W-:Y:S01]  /*a010*/  STL [R1+0x2e4], RZ ;  /* 0x0002e4ff01007387 */ /* 0x0003e20000100800 */
[----:B------:R-:W2:Y:S03]  /*a020*/  S2R R53, SR_TID.X ;  /* 0x0000000000357919 */ /* 0x000ea60000002100 */
        /* <DEDUP_REMOVED lines=29> */
[----:B--2---:R-:W-:-:S03]  /*a200*/  LOP3.LUT R53, R53, 0x1f, RZ, 0xc0, !PT ;  /* 0x0000001f35357812 */ /* 0x004fc600078ec0ff */
[----:B------:R1:W-:Y:S04]  /*a210*/  STL [R1+0xfc], RZ ;  /* 0x0000fcff01007387 */ /* 0x0003e80000100800 */
[----:B------:R1:W-:Y:S04]  /*a220*/  STL [R1+0x2d0], RZ ;  /* 0x0002d0ff01007387 */ /* 0x0003e80000100800 */
[----:B------:R1:W-:Y:S04]  /*a230*/  STL [R1+0x2d4], RZ ;  /* 0x0002d4ff01007387 */ /* 0x0003e80000100800 */
[----:B------:R1:W-:Y:S04]  /*a240*/  STL [R1+0x2d8], RZ ;  /* 0x0002d8ff01007387 */ /* 0x0003e80000100800 */
[----:B------:R1:W-:Y:S01]  /*a250*/  STL [R1+0x2dc], RZ ;  /* 0x0002dcff01007387 */ /* 0x0003e20000100800 */
[----:B0-----:R-:W-:-:S02]  /*a260*/  IMAD.SHL.U32 R3, R53, 0x2, RZ ;  /* 0x0000000235037824 */ /* 0x001fc400078e00ff */
[----:B------:R-:W0:Y:S01]  /*a270*/  LDC R53, c[0x0][0x3ac] ;  /* 0x0000eb00ff357b82 */ /* 0x000e220000000800 */
        /* <DEDUP_REMOVED lines=25> */
[----:B0-----:R-:W-:-:S03]  /*a410*/  IMAD.SHL.U32 R2, R53, 0x40, RZ ;  /* 0x0000004035027824 */ /* 0x001fc600078e00ff */
[----:B------:R1:W-:Y:S04]  /*a420*/  STL [R1+0x134], RZ ;  /* 0x000134ff01007387 */ /* 0x0003e80000100800 */
[----:B------:R1:W-:Y:S04]  /*a430*/  STL [R1+0x138], RZ ;  /* 0x000138ff01007387 */ /* 0x0003e80000100800 */
[----:B------:R1:W-:Y:S04]  /*a440*/  STL [R1+0x13c], RZ ;  /* 0x00013cff01007387 */ /* 0x0003e80000100800 */
[----:B------:R1:W-:Y:S04]  /*a450*/  STL [R1+0x2a0], RZ ;  /* 0x0002a0ff01007387 */ /* 0x0003e80000100800 */
[----:B------:R1:W-:Y:S01]  /*a460*/  STL [R1+0x2a4], RZ ;  /* 0x0002a4ff01007387 */ /* 0x0003e20000100800 */
[----:B------:R-:W0:Y:S03]  /*a470*/  S2R R53, SR_TID.X ;  /* 0x0000000000357919 */ /* 0x000e260000002100 */
        /* <DEDUP_REMOVED lines=28> */
[----:B0-----:R-:W-:-:S03]  /*a640*/  LOP3.LUT R52, R53, 0x7, RZ, 0xc0, !PT ;  /* 0x0000000735347812 */ /* 0x001fc600078ec0ff */
[----:B------:R1:W-:Y:S04]  /*a650*/  STL [R1+0x1d8], RZ ;  /* 0x0001d8ff01007387 */ /* 0x0003e80000100800 */
[----:B------:R1:W-:Y:S01]  /*a660*/  STL [R1+0x1dc], RZ ;  /* 0x0001dcff01007387 */ /* 0x0003e20000100800 */
[----:B------:R-:W-:Y:S02]  /*a670*/  IMAD R52, R52, 0x90, RZ ;  /* 0x0000009034347824 */ /* 0x000fe400078e02ff */
[C---:B------:R-:W-:Y:S02]  /*a680*/  IMAD.SHL.U32 R31, R53.reuse, 0x2, RZ ;  /* 0x00000002351f7824 */ /* 0x040fe400078e00ff */
[----:B------:R-:W-:Y:S01]  /*a690*/  IMAD.SHL.U32 R4, R0, 0x40, RZ ;  /* 0x0000004000047824 */ /* 0x000fe200078e00ff */
[----:B------:R-:W-:Y:S01]  /*a6a0*/  SHF.R.S32.HI R0, RZ, 0x1f, R2 ;  /* 0x0000001fff007819 */ /* 0x000fe20000011402 */
[----:B------:R-:W-:Y:S01]  /*a6b0*/  IMAD.SHL.U32 R9, R53, 0x40, RZ ;  /* 0x0000004035097824 */ /* 0x000fe200078e00ff */
[----:B------:R-:W-:-:S02]  /*a6c0*/  LOP3.LUT R53, R52, 0x10, R31, 0x78, !PT ;  /* 0x0000001034357812 */ /* 0x000fc400078e781f */
[----:B------:R-:W-:Y:S01]  /*a6d0*/  SHF.R.S32.HI R5, RZ, 0x1f, R4 ;  /* 0x0000001fff057819 */ /* 0x000fe20000011404 */
[----:B------:R-:W-:Y:S01]  /*a6e0*/  USHF.R.S32.HI UR7, URZ, 0x1f, UR6 ;  /* 0x0000001fff077899 */ /* 0x000fe20008011406 */
[----:B------:R-:W-:Y:S02]  /*a6f0*/  LOP3.LUT R52, R52, 0x30, R31, 0x78, !PT ;  /* 0x0000003034347812 */ /* 0x000fe400078e781f */
[----:B------:R-:W-:Y:S02]  /*a700*/  SHF.L.U64.HI R0, R2, 0x1, R0 ;  /* 0x0000000102007819 */ /* 0x000fe40000010200 */
[----:B------:R-:W-:Y:S02]  /*a710*/  LOP3.LUT R53, R53, 0x400, R9, 0xf8, !PT ;  /* 0x0000040035357812 */ /* 0x000fe400078ef809 */
[----:B------:R-:W-:Y:S01]  /*a720*/  SHF.L.U64.HI R2, R4, 0x1, R5 ;  /* 0x0000000104027819 */ /* 0x000fe20000010205 */
[----:B------:R-:W-:Y:S01]  /*a730*/  ULEA.HI UR7, UR7, UR6, URZ, 0x6 ;  /* 0x0000000607077291 */ /* 0x000fe2000f8f30ff */
[----:B------:R-:W-:-:S02]  /*a740*/  LOP3.LUT R4, R3, 0x10, RZ, 0x3c, !PT ;  /* 0x0000001003047812 */ /* 0x000fc400078e3cff */
[C---:B------:R-:W-:Y:S02]  /*a750*/  LOP3.LUT R6, R3.reuse, 0x20, RZ, 0x3c, !PT ;  /* 0x0000002003067812 */ /* 0x040fe400078e3cff */
[----:B------:R-:W-:Y:S02]  /*a760*/  LOP3.LUT R5, R3, 0x30, RZ, 0x3c, !PT ;  /* 0x0000003003057812 */ /* 0x000fe400078e3cff */
[----:B------:R-:W-:Y:S02]  /*a770*/  LOP3.LUT R4, R52, 0x40, RZ, 0x3c, !PT ;  /* 0x0000004034047812 */ /* 0x000fe400078e3cff */
[C---:B------:R-:W-:Y:S02]  /*a780*/  LOP3.LUT R6, R53.reuse, 0x20, RZ, 0x3c, !PT ;  /* 0x0000002035067812 */ /* 0x040fe400078e3cff */
[C---:B------:R-:W-:Y:S02]  /*a790*/  LOP3.LUT R5, R53.reuse, 0x40, RZ, 0x3c, !PT ;  /* 0x0000004035057812 */ /* 0x040fe400078e3cff */
[----:B------:R-:W-:Y:S01]  /*a7a0*/  LOP3.LUT R4, R53, 0x60, RZ, 0x3c, !PT ;  /* 0x0000006035047812 */ /* 0x000fe200078e3cff */
[----:B-1----:R-:W-:-:S12]  /*a7b0*/  USHF.R.S32.HI UR7, URZ, 0x6, UR7 ;  /* 0x00000006ff077899 */ /* 0x002fd80008011407 */
.L_x_1:
[----:B------:R0:W-:Y:S01]  /*a7c0*/  STL [R1+0x12b4], R44 ;  /* 0x0012b42c01007387 */ /* 0x0001e20000100800 */
[----:B------:R-:W1:Y:S03]  /*a7d0*/  LDC R6, c[0x0][0x3a0] ;  /* 0x0000e800ff067b82 */ /* 0x000e660000000800 */
[----:B------:R-:W2:Y:S04]  /*a7e0*/  LDL.64 R4, [R1+0x368] ;  /* 0x0003680001047983 */ /* 0x000ea80000100a00 */
[----:B0-----:R-:W1:Y:S04]  /*a7f0*/  LDL R44, [R1+0x394] ;  /* 0x00039400012c7983 */ /* 0x001e680000100800 */
[----:B------:R-:W-:Y:S04]  /*a800*/  STL [R1+0x12ac], R35 ;  /* 0x0012ac2301007387 */ /* 0x000fe80000100800 */
[----:B------:R-:W-:Y:S04]  /*a810*/  STL [R1+0x12a8], R36 ;  /* 0x0012a82401007387 */ /* 0x000fe80000100800 */
[----:B------:R-:W-:Y:S04]  /*a820*/  STL [R1+0x12b0], R36 ;  /* 0x0012b02401007387 */ /* 0x000fe80000100800 */
[----:B------:R-:W-:Y:S04]  /*a830*/  STL [R1+0x12a4], R40 ;  /* 0x0012a42801007387 */ /* 0x000fe80000100800 */
[----:B-----5:R-:W-:Y:S04]  /*a840*/  STL [R1+0x1294], R33 ;  /* 0x0012942101007387 */ /* 0x020fe80000100800 */
        /* <DEDUP_REMOVED lines=68> */
[----:B------:R-:W-:Y:S01]  /*ac90*/  STL [R1+0x118c], R59 ;  /* 0x00118c3b01007387 */ /* 0x000fe20000100800 */
[----:B-1----:R-:W-:-:S03]  /*aca0*/  IMAD R6, R44, -0x40, R6 ;  /* 0xffffffc02c067824 */ /* 0x002fc600078e0206 */
[----:B------:R-:W-:Y:S04]  /*acb0*/  STL [R1+0x1188], R61 ;  /* 0x0011883d01007387 */ /* 0x000fe80000100800 */
[----:B------:R-:W-:Y:S01]  /*acc0*/  STL [R1+0x1178], R3 ;  /* 0x0011780301007387 */ /* 0x000fe20000100800 */
[----:B------:R-:W-:-:S03]  /*acd0*/  ISETP.GT.AND P0, PT, R6, RZ, PT ;  /* 0x000000ff0600720c */ /* 0x000fc60003f04270 */
[----:B------:R-:W-:Y:S04]  /*ace0*/  STL [R1+0x117c], R3 ;  /* 0x00117c0301007387 */ /* 0x000fe80000100800 */
[----:B------:R-:W-:Y:S04]  /*acf0*/  STL [R1+0x1180], R3 ;  /* 0x0011800301007387 */ /* 0x000fe80000100800 */
[----:B------:R-:W-:Y:S04]  /*ad00*/  STL [R1+0x1184], R3 ;  /* 0x0011840301007387 */ /* 0x000fe80000100800 */
[----:B------:R-:W-:Y:S04]  /*ad10*/  STL [R1+0x1174], R60 ;  /* 0x0011743c01007387 */ /* 0x000fe80000100800 */
[----:B------:R-:W-:Y:S01]  /*ad20*/  STL [R1+0x1170], R58 ;  /* 0x0011703a01007387 */ /* 0x000fe20000100800 */
[----:B------:R-:W-:-:S03]  /*ad30*/  PRMT R37, RZ, 0x7610, R37 ;  /* 0x00007610ff257816 */ /* 0x000fc60000000025 */
[----:B------:R-:W-:Y:S04]  /*ad40*/  STL [R1+0x116c], R56 ;  /* 0x00116c3801007387 */ /* 0x000fe80000100800 */
[----:B------:R-:W-:Y:S04]  /*ad50*/  STL [R1+0x1168], R54 ;  /* 0x0011683601007387 */ /* 0x000fe80000100800 */
[----:B------:R-:W-:Y:S04]  /*ad60*/  STL [R1+0x1164], R52 ;  /* 0x0011643401007387 */ /* 0x000fe80000100800 */
[----:B------:R-:W-:Y:S04]  /*ad70*/  STL [R1+0x1160], R50 ;  /* 0x0011603201007387 */ /* 0x000fe80000100800 */
[----:B------:R-:W-:Y:S04]  /*ad80*/  STL [R1+0x115c], R48 ;  /* 0x00115c3001007387 */ /* 0x000fe80000100800 */
[----:B------:R-:W-:Y:S04]  /*ad90*/  STL [R1+0x1158], R46 ;  /* 0x0011582e01007387 */ /* 0x000fe80000100800 */
[----:B------:R-:W-:Y:S04]  /*ada0*/  STL [R1+0xc00], R2 ;  /* 0x000c000201007387 */ /* 0x000fe80000100800 */
[----:B------:R0:W-:Y:S04]  /*adb0*/  STL [R1+0xbd4], R0 ;  /* 0x000bd40001007387 */ /* 0x0001e80000100800 */
[----:B--2---:R-:W2:Y:S04]  /*adc0*/  @P0 LDG.E.U16 R37, desc[UR10][R4.64] ;  /* 0x0000000a04250981 */ /* 0x004ea8000c1e1500 */
[----:B0-----:R-:W3:Y:S04]  /*add0*/  LDL.LU R0, [R1+0x6f8] ;  /* 0x0006f80001007983 */ /* 0x001ee80000300800 */
[----:B------:R-:W4:Y:S04]  /*ade0*/  LDL.LU R44, [R1+0x12b4] ;  /* 0x0012b400012c7983 */ /* 0x000f280000300800 */
[----:B------:R-:W2:Y:S01]  /*adf0*/  LDL.64 R4, [R1+0x360] ;  /* 0x0003600001047983 */ /* 0x000ea20000100a00 */
[----:B------:R-:W-:-:S02]  /*ae00*/  PRMT R38, RZ, 0x7610, R38 ;  /* 0x00007610ff267816 */ /* 0x000fc40000000026 */
[----:B------:R-:W-:-:S04]  /*ae10*/  ISETP.GT.AND P1, PT, R6, 0x1, PT ;  /* 0x000000010600780c */ /* 0x000fc80003f24270 */
[----:B--2---:R0:W2:Y:S04]  /*ae20*/  @P0 LDG.E.U16 R38, desc[UR10][R4.64] ;  /* 0x0000000a04260981 */ /* 0x0040a8000c1e1500 */
[----:B------:R-:W0:Y:S04]  /*ae30*/  LDL R4, [R1+0xac8] ;  /* 0x000ac80001047983 */ /* 0x000e280000100800 */
[----:B------:R-:W0:Y:S01]  /*ae40*/  LDL R5, [R1+0xacc] ;  /* 0x000acc0001057983 */ /* 0x000e220000100800 */
[----:B------:R-:W-:Y:S02]  /*ae50*/  PRMT R42, RZ, 0x7610, R42 ;  /* 0x00007610ff2a7816 */ /* 0x000fe4000000002a */
[----:B0-----:R-:W-:-:S04]  /*ae60*/  @P1 LOP3.LUT R5, R5, R4, RZ, 0x3c, !PT ;  /* 0x0000000405051212 */ /* 0x001fc800078e3cff */
[----:B------:R-:W-:-:S04]  /*ae70*/  @P1 LOP3.LUT R4, R5, R4, RZ, 0x3c, !PT ;  /* 0x0000000405041212 */ /* 0x000fc800078e3cff */
[----:B------:R-:W-:-:S05]  /*ae80*/  @P1 LOP3.LUT R5, R5, R4, RZ, 0x3c, !PT ;  /* 0x0000000405051212 */ /* 0x000fca00078e3cff */
[----:B------:R0:W2:Y:S04]  /*ae90*/  @P1 LDG.E.U16 R42, desc[UR10][R4.64] ;  /* 0x0000000a042a1981 */ /* 0x0000a8000c1e1500 */
[----:B------:R-:W0:Y:S04]  /*aea0*/  LDL R4, [R1+0xac0] ;  /* 0x000ac00001047983 */ /* 0x000e280000100800 */
[----:B------:R-:W0:Y:S01]  /*aeb0*/  LDL R5, [R1+0xac4] ;  /* 0x000ac40001057983 */ /* 0x000e220000100800 */
[----:B----4-:R-:W-:Y:S02]  /*aec0*/  PRMT R44, RZ, 0x7610, R44 ;  /* 0x00007610ff2c7816 */ /* 0x010fe4000000002c */
[----:B0-----:R-:W-:-:S04]  /*aed0*/  @P1 LOP3.LUT R5, R5, R4, RZ, 0x3c, !PT ;  /* 0x0000000405051212 */ /* 0x001fc800078e3cff */
[----:B------:R-:W-:-:S04]  /*aee0*/  @P1 LOP3.LUT R4, R5, R4, RZ, 0x3c, !PT ;  /* 0x0000000405041212 */ /* 0x000fc800078e3cff */
[----:B------:R-:W-:-:S05]  /*aef0*/  @P1 LOP3.LUT R5, R5, R4, RZ, 0x3c, !PT ;  /* 0x0000000405051212 */ /* 0x000fca00078e3cff */
[----:B------:R0:W4:Y:S04]  /*af00*/  @P1 LDG.E.U16 R44, desc[UR10][R4.64] ;  /* 0x0000000a042c1981 */ /* 0x000128000c1e1500 */
[----:B------:R-:W0:Y:S04]  /*af10*/  LDL R4, [R1+0xab8] ;  /* 0x000ab80001047983 */ /* 0x000e280000100800 */
[----:B------:R-:W0:Y:S01]  /*af20*/  LDL R5, [R1+0xabc] ;  /* 0x000abc0001057983 */ /* 0x000e220000100800 */
[----:B------:R-:W-:Y:S02]  /*af30*/  ISETP.GT.AND P2, PT, R6, 0x2, PT ;  /* 0x000000020600780c */ /* 0x000fe40003f44270 */
[----:B------:R-:W-:-:S11]  /*af40*/  PRMT R36, RZ, 0x7610, R36 ;  /* 0x00007610ff247816 */ /* 0x000fd60000000024 */
[----:B0-----:R-:W-:-:S04]  /*af50*/  @P2 LOP3.LUT R5, R5, R4, RZ, 0x3c, !PT ;  /* 0x0000000405052212 */ /* 0x001fc800078e3cff */
[----:B------:R-:W-:-:S04]  /*af60*/  @P2 LOP3.LUT R4, R5, R4, RZ, 0x3c, !PT ;  /* 0x0000000405042212 */ /* 0x000fc800078e3cff */
[----:B------:R-:W-:-:S05]  /*af70*/  @P2 LOP3.LUT R5, R5, R4, RZ, 0x3c, !PT ;  /* 0x0000000405052212 */ /* 0x000fca00078e3cff */
[----:B------:R-:W2:Y:S04]  /*af80*/  @P2 LDG.E.U16 R36, desc[UR10][R4.64] ;  /* 0x0000000a04242981 */ /* 0x000ea8000c1e1500 */
[----:B--2---:R0:W-:Y:S04]  /*af90*/  STL [R1+0x390], R36 ;  /* 0x0003902401007387 */ /* 0x0041e80000100800 */
[----:B0-----:R-:W2:Y:S04]  /*afa0*/  LDL.LU R36, [R1+0x12b0] ;  /* 0x0012b00001247983 */ /* 0x001ea80000300800 */
[----:B------:R-:W2:Y:S04]  /*afb0*/  LDL R4, [R1+0xab0] ;  /* 0x000ab00001047983 */ /* 0x000ea80000100800 */
[----:B------:R-:W2:Y:S01]  /*afc0*/  LDL R5, [R1+0xab4] ;  /* 0x000ab40001057983 */ /* 0x000ea20000100800 */
[----:B------:R-:W-:-:S02]  /*afd0*/  PRMT R35, RZ, 0x7610, R35 ;  /* 0x00007610ff237816 */ /* 0x000fc40000000023 */
[----:B--2---:R-:W-:-:S04]  /*afe0*/  @P2 LOP3.LUT R5, R5, R4, RZ, 0x3c, !PT ;  /* 0x0000000405052212 */ /* 0x004fc800078e3cff */
[----:B------:R-:W-:-:S04]  /*aff0*/  @P2 LOP3.LUT R4, R5, R4, RZ, 0x3c, !PT ;  /* 0x0000000405042212 */ /* 0x000fc800078e3cff */
[----:B------:R-:W-:-:S05]  /*b000*/  @P2 LOP3.LUT R5, R5, R4, RZ, 0x3c, !PT ;  /* 0x0000000405052212 */ /* 0x000fca00078e3cff */
[----:B------:R-:W2:Y:S01]  /*b010*/  @P2 LDG.E.U16 R35, desc[UR10][R4.64] ;  /* 0x0000000a04232981 */ /* 0x000ea2000c1e1500 */
[----:B------:R-:W-:-:S03]  /*b020*/  ISETP.GT.AND P0, PT, R6, 0x3, PT ;  /* 0x000000030600780c */ /* 0x000fc60003f04270 */
        /* <DEDUP_REMOVED lines=27> */
[----:B------:R0:W2:Y:S04]  /*b1e0*/  @P1 LDG.E.U16 R35, desc[UR10][R4.64] ;  /* 0x0000000a04231981 */ /* 0x0000a8000c1e1500 */
        /* <DEDUP_REMOVED lines=9> */
[----:B------:R-:W-:Y:S02]  /*b280*/  ISETP.GT.AND P2, PT, R6, 0x5, PT ;  /* 0x000000050600780c */ /* 0x000fe40003f44270 */
[----:B------:R-:W-:-:S11]  /*b290*/  PRMT R40, RZ, 0x7610, R40 ;  /* 0x00007610ff287816 */ /* 0x000fd60000000028 */
[----:B0-----:R-:W-:-:S04]  /*b2a0*/  @P2 LOP3.LUT R5, R5, R4, RZ, 0x3c, !PT ;  /* 0x0000000405052212 */ /* 0x001fc800078e3cff */
        /* <DEDUP_REMOVED lines=942> */
[----:B------:R-:W3:Y:S04]  /*ed90*/  @P0 LDG.E.U16 R59, desc[UR10][R4.64] ;  /* 0x0000000a043b0981 */ /* 0x000ee8000c1e1500 */
[----:B--2---:R0:W-:Y:S04]  /*eda0*/  STL [R1+0x58], R60 ;  /* 0x0000583c01007387 */ /* 0x0041e80000100800 */
[----:B0-----:R-:W2:Y:S04]  /*edb0*/  LDL R60, [R1+0x714] ;  /* 0x00071400013c7983 */ /* 0x001ea80000100800 */
[----:B---3--:R0:W-:Y:S04]  /*edc0*/  STL [R1+0x54], R59 ;  /* 0x0000543b01007387 */ /* 0x0081e80000100800 */
[----:B0-----:R-:W3:Y:S04]  /*edd0*/  LDL.LU R59, [R1+0x118c] ;  /* 0x00118c00013b7983 */ /* 0x001ee80000300800 */
[----:B------:R-:W2:Y:S04]  /*ede0*/  LDL R4, [R1+0x728] ;  /* 0x0007280001047983 */ /* 0x000ea80000100800 */
[----:B------:R-:W2:Y:S01]  /*edf0*/  LDL R5, [R1+0x72c] ;  /* 0x00072c0001057983 */ /* 0x000ea20000100800 */
[----:B------:R-:W-:-:S02]  /*ee00*/  ISETP.GT.AND P1, PT, R6, 0x3b, PT ;  /* 0x0000003b0600780c */ /* 0x000fc40003f24270 */
[----:B------:R-:W-:-:S11]  /*ee10*/  PRMT R2, RZ, 0x7610, R2 ;  /* 0x00007610ff027816 */ /* 0x000fd60000000002 */
        /* <DEDUP_REMOVED lines=23> */
[----:B------:R-:W2:Y:S01]  /*ef90*/  LDL R5, [R1+0x710] ;  /* 0x0007100001057983 */ /* 0x000ea20000100800 */
[----:B------:R-:W-:Y:S01]  /*efa0*/  PRMT R22, RZ, 0x7610, R22 ;  /* 0x00007610ff167816 */ /* 0x000fe20000000016 */
[----:B0-----:R-:W-:Y:S01]  /*efb0*/  @P0 IMAD.MOV.U32 R4, RZ, RZ, R60 ;  /* 0x000000ffff040224 */ /* 0x001fe200078e003c */
[----:B------:R-:W-:Y:S01]  /*efc0*/  ISETP.GT.AND P1, PT, R6, 0x3d, PT ;  /* 0x0000003d0600780c */ /* 0x000fe20003f24270 */
[----:B------:R-:W3:Y:S04]  /*efd0*/  LDL R60, [R1+0x6f4] ;  /* 0x0006f400013c7983 */ /* 0x000ee80000100800 */
[----:B--2---:R0:W2:Y:S04]  /*efe0*/  @P0 LDG.E.U16 R22, desc[UR10][R4.64] ;  /* 0x0000000a04160981 */ /* 0x0040a8000c1e1500 */
[----:B------:R-:W0:Y:S04]  /*eff0*/  LDL R4, [R1+0x708] ;  /* 0x0007080001047983 */ /* 0x000e280000100800 */
[----:B------:R-:W0:Y:S01]  /*f000*/  LDL R5, [R1+0x70c] ;  /* 0x00070c0001057983 */ /* 0x000e220000100800 */
[----:B------:R-:W-:-:S02]  /*f010*/  PRMT R59, RZ, 0x7610, R59 ;  /* 0x00007610ff3b7816 */ /* 0x000fc4000000003b */
[----:B0-----:R-:W-:-:S04]  /*f020*/  @P1 LOP3.LUT R5, R5, R4, RZ, 0x3c, !PT ;  /* 0x0000000405051212 */ /* 0x001fc800078e3cff */
[----:B------:R-:W-:-:S04]  /*f030*/  @P1 LOP3.LUT R4, R5, R4, RZ, 0x3c, !PT ;  /* 0x0000000405041212 */ /* 0x000fc800078e3cff */
[----:B------:R-:W-:-:S05]  /*f040*/  @P1 LOP3.LUT R5, R5, R4, RZ, 0x3c, !PT ;  /* 0x0000000405051212 */ /* 0x000fca00078e3cff */
[----:B------:R0:W2:Y:S04]  /*f050*/  @P1 LDG.E.U16 R59, desc[UR10][R4.64] ;  /* 0x0000000a043b1981 */ /* 0x0000a8000c1e1500 */
[----:B------:R-:W2:Y:S01]  /*f060*/  LDL R5, [R1+0x700] ;  /* 0x0007000001057983 */ /* 0x000ea20000100800 */
[----:B---3--:R-:W-:Y:S01]  /*f070*/  PRMT R61, RZ, 0x7610, R61 ;  /* 0x00007610ff3d7816 */ /* 0x008fe2000000003d */
[----:B0-----:R-:W-:Y:S01]  /*f080*/  @P1 IMAD.MOV.U32 R4, RZ, RZ, R2 ;  /* 0x000000ffff041224 */ /* 0x001fe200078e0002 */
[----:B------:R-:W-:Y:S01]  /*f090*/  ISETP.GT.AND P0, PT, R6, 0x3e, PT ;  /* 0x0000003e0600780c */ /* 0x000fe20003f04270 */
[----:B------:R-:W3:Y:S04]  /*f0a0*/  LDL R2, [R1+0x6e4] ;  /* 0x0006e40001027983 */ /* 0x000ee80000100800 */
[----:B--2---:R0:W2:Y:S04]  /*f0b0*/  @P1 LDG.E.U16 R61, desc[UR10][R4.64] ;  /* 0x0000000a043d1981 */ /* 0x0040a8000c1e1500 */
[----:B------:R-:W0:Y:S01]  /*f0c0*/  LDL R5, [R1+0x6fc] ;  /* 0x0006fc0001057983 */ /* 0x000e220000100800 */
[----:B------:R-:W-:-:S03]  /*f0d0*/  PRMT R3, RZ, 0x7610, R3 ;  /* 0x00007610ff037816 */ /* 0x000fc60000000003 */
[----:B0-----:R-:W-:Y:S02]  /*f0e0*/  @P0 IMAD.MOV.U32 R4, RZ, RZ, R5 ;  /* 0x000000ffff040224 */ /* 0x001fe400078e0005 */
[----:B------:R-:W-:-:S05]  /*f0f0*/  @P0 IMAD.MOV.U32 R5, RZ, RZ, R0 ;  /* 0x000000ffff050224 */ /* 0x000fca00078e0000 */
[----:B------:R-:W2:Y:S04]  /*f100*/  @P0 LDG.E.U16 R3, desc[UR10][R4.64] ;  /* 0x0000000a04030981 */ /* 0x000ea8000c1e1500 */
[----:B------:R0:W-:Y:S04]  /*f110*/  STL [R1+0xbd8], R0 ;  /* 0x000bd80001007387 */ /* 0x0001e80000100800 */
[----:B0-----:R-:W3:Y:S04]  /*f120*/  LDL.LU R0, [R1+0x6ec] ;  /* 0x0006ec0001007983 */ /* 0x001ee80000300800 */
[----:B--2---:R0:W-:Y:S04]  /*f130*/  STL [R1+0x48], R3 ;  /* 0x0000480301007387 */ /* 0x0041e80000100800 */
[----:B0-----:R-:W2:Y:S04]  /*f140*/  LDL.LU R3, [R1+0x1184] ;  /* 0x0011840001037983 */ /* 0x001ea80000300800 */
[----:B------:R-:W3:Y:S01]  /*f150*/  LDL R5, [R1+0x6f0] ;  /* 0x0006f00001057983 */ /* 0x000ee20000100800 */
[----:B------:R-:W-:Y:S01]  /*f160*/  @P0 IMAD.MOV.U32 R4, RZ, RZ, R60 ;  /* 0x000000ffff040224 */ /* 0x000fe200078e003c */
[----:B--2---:R-:W-:-:S06]  /*f170*/  PRMT R3, RZ, 0x7610, R3 ;  /* 0x00007610ff037816 */ /* 0x004fcc0000000003 */
[----:B---3--:R-:W2:Y:S01]  /*f180*/  @P0 LDG.E.U16 R3, desc[UR10][R4.64] ;  /* 0x0000000a04030981 */ /* 0x008ea2000c1e1500 */
[----:B------:R-:W-:-:S03]  /*f190*/  ISETP.GT.AND P1, PT, R6, 0x3f, PT ;  /* 0x0000003f0600780c */ /* 0x000fc60003f24270 */
[----:B--2---:R0:W-:Y:S04]  /*f1a0*/  STL [R1+0x44], R3 ;  /* 0x0000440301007387 */ /* 0x0041e80000100800 */
[----:B0-----:R-:W2:Y:S04]  /*f1b0*/  LDL.LU R3, [R1+0x1180] ;  /* 0x0011800001037983 */ /* 0x001ea80000300800 */
[----:B------:R-:W3:Y:S02]  /*f1c0*/  LDL R5, [R1+0x6e8] ;  /* 0x0006e80001057983 */ /* 0x000ee40000100800 */
[----:B------:R-:W-:Y:S01]  /*f1d0*/  @P1 IMAD.MOV.U32 R4, RZ, RZ, R0 ;  /* 0x000000ffff041224 */ /* 0x000fe200078e0000 */
[----:B--2---:R-:W-:-:S06]  /*f1e0*/  PRMT R3, RZ, 0x7610, R3 ;  /* 0x00007610ff037816 */ /* 0x004fcc0000000003 */
[----:B---3--:R-:W2:Y:S04]  /*f1f0*/  @P1 LDG.E.U16 R3, desc[UR10][R4.64] ;  /* 0x0000000a04031981 */ /* 0x008ea8000c1e1500 */
[----:B------:R-:W-:Y:S04]  /*f200*/  STL [R1+0xc04], R0 ;  /* 0x000c040001007387 */ /* 0x000fe80000100800 */
[----:B------:R-:W-:Y:S04]  /*f210*/  STL [R1+0x10e0], R0 ;  /* 0x0010e00001007387 */ /* 0x000fe80000100800 */
[----:B--2---:R0:W-:Y:S04]  /*f220*/  STL [R1+0x40], R3 ;  /* 0x0000400301007387 */ /* 0x0041e80000100800 */
[----:B0-----:R-:W2:Y:S04]  /*f230*/  LDL.LU R3, [R1+0x117c] ;  /* 0x00117c0001037983 */ /* 0x001ea80000300800 */
[----:B------:R-:W3:Y:S01]  /*f240*/  LDL R5, [R1+0x6e0] ;  /* 0x0006e00001057983 */ /* 0x000ee20000100800 */
[----:B------:R-:W-:-:S03]  /*f250*/  @P1 IMAD.MOV.U32 R4, RZ, RZ, R2 ;  /* 0x000000ffff041224 */ /* 0x000fc600078e0002 */
[----:B------:R-:W4:Y:S01]  /*f260*/  LDL R2, [R1+0x694] ;  /* 0x0006940001027983 */ /* 0x000f220000100800 */
[----:B--2---:R-:W-:-:S06]  /*f270*/  PRMT R3, RZ, 0x7610, R3 ;  /* 0x00007610ff037816 */ /* 0x004fcc0000000003 */
[----:B---3--:R-:W2:Y:S01]  /*f280*/  @P1 LDG.E.U16 R3, desc[UR10][R4.64] ;  /* 0x0000000a04031981 */ /* 0x008ea2000c1e1500 */
[----:B------:R-:W0:Y:S01]  /*f290*/  S2R R60, SR_TID.X ;  /* 0x00000000003c7919 */ /* 0x000e220000002100 */
[----:B------:R-:W-:Y:S01]  /*f2a0*/  PRMT R58, RZ, 0x7610, R58 ;  /* 0x00007610ff3a7816 */ /* 0x000fe2000000003a */
[----:B------:R-:W-:Y:S06]  /*f2b0*/  BAR.SYNC.DEFER_BLOCKING 0x0 ;  /* 0x0000000000007b1d */ /* 0x000fec0000010000 */
[----:B--2---:R1:W-:Y:S04]  /*f2c0*/  STL [R1+0x3c], R3 ;  /* 0x00003c0301007387 */ /* 0x0043e80000100800 */
[----:B-1----:R-:W2:Y:S04]  /*f2d0*/  LDL.LU R3, [R1+0x1178] ;  /* 0x0011780001037983 */ /* 0x002ea80000300800 */
[----:B------:R-:W3:Y:S04]  /*f2e0*/  LDL R4, [R1+0xb78] ;  /* 0x000b780001047983 */ /* 0x000ee80000100800 */
[----:B------:R-:W3:Y:S01]  /*f2f0*/  LDL R5, [R1+0xb84] ;  /* 0x000b840001057983 */ /* 0x000ee20000100800 */
[----:B0-----:R-:W-:-:S04]  /*f300*/  LOP3.LUT R60, R60, 0x1f, RZ, 0xc0, !PT ;  /* 0x0000001f3c3c7812 */ /* 0x001fc800078ec0ff */
[----:B------:R-:W-:-:S13]  /*f310*/  ISETP.GE.AND P0, PT, R60, R6, PT ;  /* 0x000000063c00720c */ /* 0x000fda0003f06270 */
[----:B---3--:R-:W-:-:S04]  /*f320*/  @!P0 LOP3.LUT R5, R5, R4, RZ, 0x3c, !PT ;  /* 0x0000000405058212 */ /* 0x008fc800078e3cff */
[----:B------:R-:W-:-:S04]  /*f330*/  @!P0 LOP3.LUT R4, R5, R4, RZ, 0x3c, !PT ;  /* 0x0000000405048212 */ /* 0x000fc800078e3cff */
[----:B------:R-:W-:-:S05]  /*f340*/  @!P0 LOP3.LUT R5, R5, R4, RZ, 0x3c, !PT ;  /* 0x0000000405058212 */ /* 0x000fca00078e3cff */
[----:B------:R-:W3:Y:S01]  /*f350*/  @!P0 LDG.E.U16 R58, desc[UR10][R4.64] ;  /* 0x0000000a043a8981 */ /* 0x000ee2000c1e1500 */
[----:B------:R-:W-:-:S04]  /*f360*/  LOP3.LUT R60, R60, 0x20, RZ, 0xfc, !PT ;  /* 0x000000203c3c7812 */ /* 0x000fc800078efcff */
[----:B------:R-:W-:Y:S02]  /*f370*/  ISETP.GE.AND P1, PT, R60, R6, PT ;  /* 0x000000063c00720c */ /* 0x000fe40003f26270 */
[----:B------:R-:W2:Y:S04]  /*f380*/  LDL.LU R60, [R1+0x1174] ;  /* 0x00117400013c7983 */ /* 0x000ea80000300800 */
[----:B---3--:R0:W-:Y:S04]  /*f390*/  STL [R1+0x328], R58 ;  /* 0x0003283a01007387 */ /* 0x0081e80000100800 */
[----:B0-----:R-:W3:Y:S04]  /*f3a0*/  LDL.LU R58, [R1+0x1170] ;  /* 0x00117000013a7983 */ /* 0x001ee80000300800 */
[----:B------:R-:W2:Y:S04]  /*f3b0*/  LDL R4, [R1+0x6d8] ;  /* 0x0006d80001047983 */ /* 0x000ea80000100800 */
[----:B------:R-:W2:Y:S01]  /*f3c0*/  LDL R5, [R1+0x6dc] ;  /* 0x0006dc0001057983 */ /* 0x000ea20000100800 */
[----:B------:R-:W-:-:S02]  /*f3d0*/  PRMT R56, RZ, 0x7610, R56 ;  /* 0x00007610ff387816 */ /* 0x000fc40000000038 */
[----:B--2---:R-:W-:-:S04]  /*f3e0*/  @!P0 LOP3.LUT R5, R5, R4, RZ, 0x3c, !PT ;  /* 0x0000000405058212 */ /* 0x004fc800078e3cff */
[----:B------:R-:W-:-:S04]  /*f3f0*/  @!P0 LOP3.LUT R4, R5, R4, RZ, 0x3c, !PT ;  /* 0x0000000405048212 */ /* 0x000fc800078e3cff */
[----:B------:R-:W-:-:S05]  /*f400*/  @!P0 LOP3.LUT R5, R5, R4, RZ, 0x3c, !PT ;  /* 0x0000000405058212 */ /* 0x000fca00078e3cff */
[----:B------:R-:W2:Y:S04]  /*f410*/  @!P0 LDG.E.U16 R56, desc[UR10][R4.64] ;  /* 0x0000000a04388981 */ /* 0x000ea8000c1e1500 */
[----:B--2---:R0:W-:Y:S04]  /*f420*/  STL [R1+0x38], R56 ;  /* 0x0000383801007387 */ /* 0x0041e80000100800 */
[----:B0-----:R-:W2:Y:S04]  /*f430*/  LDL.LU R56, [R1+0x116c] ;  /* 0x00116c0001387983 */ /* 0x001ea80000300800 */
        /* <DEDUP_REMOVED lines=15> */
[----:B------:R-:W2:Y:S01]  /*f530*/  @!P0 LDG.E.U16 R52, desc[UR10][R4.64] ;  /* 0x0000000a04348981 */ /* 0x000ea2000c1e1500 */
[----:B------:R-:W-:-:S03]  /*f540*/  PRMT R50, RZ, 0x7610, R50 ;  /* 0x00007610ff327816 */ /* 0x000fc60000000032 */
[----:B--2---:R0:W-:Y:S04]  /*f550*/  STL [R1+0x30], R52 ;  /* 0x0000303401007387 */ /* 0x0041e80000100800 */
[----:B0-----:R-:W2:Y:S04]  /*f560*/  LDL.LU R52, [R1+0x1164] ;  /* 0x0011640001347983 */ /* 0x001ea80000300800 */
[----:B------:R-:W2:Y:S01]  /*f570*/  LDL R5, [R1+0x690] ;  /* 0x0006900001057983 */ /* 0x000ea20000100800 */
[----:B----4-:R-:W-:-:S03]  /*f580*/  @!P1 IMAD.MOV.U32 R4, RZ, RZ, R2 ;  /* 0x000000ffff049224 */ /* 0x010fc600078e0002 */
[----:B------:R-:W4:Y:S04]  /*f590*/  LDL R2, [R1+0x5dc] ;  /* 0x0005dc0001027983 */ /* 0x000f280000100800 */
[----:B--2---:R-:W2:Y:S04]  /*f5a0*/  @!P1 LDG.E.U16 R50, desc[UR10][R4.64] ;  /* 0x0000000a04329981 */ /* 0x004ea8000c1e1500 */
        /* <DEDUP_REMOVED lines=28> */
[----:B------:R-:W2:Y:S04]  /*f770*/  LDL R4, [R1+0x610] ;  /* 0x0006100001047983 */ /* 0x000ea80000100800 */
[----:B------:R-:W2:Y:S01]  /*f780*/  LDL R5, [R1+0x614] ;  /* 0x0006140001057983 */ /* 0x000ea20000100800 */
[----:B0-----:R-:W0:Y:S02]  /*f790*/  S2R R3, SR_TID.X ;  /* 0x0000000000037919 */ /* 0x001e240000002100 */
[----:B0-----:R-:W-:-:S05]  /*f7a0*/  LOP3.LUT R3, R3, 0x1f, RZ, 0xc0, !PT ;  /* 0x0000001f03037812 */ /* 0x001fca00078ec0ff */
[----:B------:R-:W-:-:S05]  /*f7b0*/  IMAD.SHL.U32 R3, R3, 0x2, RZ ;  /* 0x0000000203037824 */ /* 0x000fca00078e00ff */
[----:B------:R0:W-:Y:S02]  /*f7c0*/  STS.U16 [R3+UR4], R37 ;  /* 0x0000002503007988 */ /* 0x0001e40008000404 */
[----:B0-----:R-:W-:Y:S02]  /*f7d0*/  PRMT R3, RZ, 0x7610, R3 ;  /* 0x00007610ff037816 */ /* 0x001fe40000000003 */
[----:B--2---:R-:W-:-:S04]  /*f7e0*/  @!P1 LOP3.LUT R5, R5, R4, RZ, 0x3c, !PT ;  /* 0x0000000405059212 */ /* 0x004fc800078e3cff */
[----:B------:R-:W-:-:S04]  /*f7f0*/  @!P1 LOP3.LUT R4, R5, R4, RZ, 0x3c, !PT ;  /* 0x0000000405049212 */ /* 0x000fc800078e3cff */
[----:B------:R-:W-:-:S05]  /*f800*/  @!P1 LOP3.LUT R5, R5, R4, RZ, 0x3c, !PT ;  /* 0x0000000405059212 */ /* 0x000fca00078e3cff */
[----:B------:R-:W2:Y:S04]  /*f810*/  @!P1 LDG.E.U16 R3, desc[UR10][R4.64] ;  /* 0x0000000a04039981 */ /* 0x000ea8000c1e1500 */
[----:B--2---:R0:W-:Y:S04]  /*f820*/  STL [R1+0x1c], R3 ;  /* 0x00001c0301007387 */ /* 0x0041e80000100800 */
[----:B------:R-:W2:Y:S01]  /*f830*/  LDL R5, [R1+0x5d8] ;  /* 0x0005d80001057983 */ /* 0x000ea20000100800 */
[----:B0-----:R-:W0:Y:S01]  /*f840*/  S2R R3, SR_TID.X ;  /* 0x0000000000037919 */ /* 0x001e220000002100 */
[----:B----4-:R-:W-:-:S02]  /*f850*/  @!P0 IMAD.MOV.U32 R4, RZ, RZ, R2 ;  /* 0x000000ffff048224 */ /* 0x010fc400078e0002 */
[----:B------:R-:W4:Y:S01]  /*f860*/  LDL R2, [R1+0x55c] ;  /* 0x00055c0001027983 */ /* 0x000f220000100800 */
[----:B0-----:R-:W-:-:S05]  /*f870*/  LOP3.LUT R3, R3, 0x1f, RZ, 0xc0, !PT ;  /* 0x0000001f03037812 */ /* 0x001fca00078ec0ff */
[----:B------:R-:W-:-:S05]  /*f880*/  IMAD.SHL.U32 R3, R3, 0x2, RZ ;  /* 0x0000000203037824 */ /* 0x000fca00078e00ff */
[----:B------:R0:W-:Y:S02]  /*f890*/  STS.U16 [R3+UR4+0x40], R38 ;  /* 0x0000402603007988 */ /* 0x0001e40008000404 */
[----:B0-----:R-:W-:-:S06]  /*f8a0*/  PRMT R3, RZ, 0x7610, R3 ;  /* 0x00007610ff037816 */ /* 0x001fcc0000000003 */
[----:B--2---:R-:W2:Y:S04]  /*f8b0*/  @!P0 LDG.E.U16 R3, desc[UR10][R4.64] ;  /* 0x0000000a04038981 */ /* 0x004ea8000c1e1500 */
[----:B--2---:R0:W-:Y:S04]  /*f8c0*/  STL [R1+0x18], R3 ;  /* 0x0000180301007387 */ /* 0x0041e80000100800 */
[----:B------:R-:W2:Y:S04]  /*f8d0*/  LDL R4, [R1+0x5d0] ;  /* 0x0005d00001047983 */ /* 0x000ea80000100800 */
[----:B------:R-:W2:Y:S01]  /*f8e0*/  LDL R5, [R1+0x5d4] ;  /* 0x0005d40001057983 */ /* 0x000ea20000100800 */
[----:B------:R-:W-:Y:S01]  /*f8f0*/  PRMT R6, RZ, 0x7610, R6 ;  /* 0x00007610ff067816 */ /* 0x000fe20000000006 */
[----:B0-----:R-:W0:Y:S01]  /*f900*/  S2R R3, SR_TID.X ;  /* 0x0000000000037919 */ /* 0x001e220000002100 */
[----:B--2---:R-:W-:-:S04]  /*f910*/  @!P1 LOP3.LUT R5, R5, R4, RZ, 0x3c, !PT ;  /* 0x0000000405059212 */ /* 0x004fc800078e3cff */
[----:B------:R-:W-:-:S04]  /*f920*/  @!P1 LOP3.LUT R4, R5, R4, RZ, 0x3c, !PT ;  /* 0x0000000405049212 */ /* 0x000fc800078e3cff */
[----:B------:R-:W-:-:S05]  /*f930*/  @!P1 LOP3.LUT R5, R5, R4, RZ, 0x3c, !PT ;  /* 0x0000000405059212 */ /* 0x000fca00078e3cff */
[----:B------:R1:W2:Y:S04]  /*f940*/  @!P1 LDG.E.U16 R6, desc[UR10][R4.64] ;  /* 0x0000000a04069981 */ /* 0x0002a8000c1e1500 */
[----:B------:R-:W1:Y:S04]  /*f950*/  LDL R4, [R1+0x598] ;  /* 0x0005980001047983 */ /* 0x000e680000100800 */
[----:B------:R-:W1:Y:S01]  /*f960*/  LDL R5, [R1+0x59c] ;  /* 0x00059c0001057983 */ /* 0x000e620000100800 */
[----:B0-----:R-:W-:-:S04]  /*f970*/  LOP3.LUT R3, R3, 0x1f, RZ, 0xc0, !PT ;  /* 0x0000001f03037812 */ /* 0x001fc800078ec0ff */
[----:B------:R-:W-:-:S05]  /*f980*/  SHF.L.U32 R3, R3, 0x1, RZ ;  /* 0x0000000103037819 */ /* 0x000fca00000006ff */
[----:B------:R-:W-:Y:S04]  /*f990*/  STS.U16 [R3+UR4+0x240], R35 ;  /* 0x0002402303007988 */ /* 0x000fe80008000404 */
[----:B------:R0:W-:Y:S02]  /*f9a0*/  STS.U16 [R3+UR4+0x200], R36 ;  /* 0x0002002403007988 */ /* 0x0001e40008000404 */
[----:B0-----:R-:W-:Y:S02]  /*f9b0*/  PRMT R3, RZ, 0x7610, R3 ;  /* 0x00007610ff037816 */ /* 0x001fe40000000003 */
[----:B-1----:R-:W-:-:S04]  /*f9c0*/  @!P0 LOP3.LUT R5, R5, R4, RZ, 0x3c, !PT ;  /* 0x0000000405058212 */ /* 0x002fc800078e3cff */
[----:B------:R-:W-:-:S04]  /*f9d0*/  @!P0 LOP3.LUT R4, R5, R4, RZ, 0x3c, !PT ;  /* 0x0000000405048212 */ /* 0x000fc800078e3cff */
[----:B------:R-:W-:-:S05]  /*f9e0*/  @!P0 LOP3.LUT R5, R5, R4, RZ, 0x3c, !PT ;  /* 0x0000000405058212 */ /* 0x000fca00078e3cff */
[----:B------:R-:W3:Y:S04]  /*f9f0*/  @!P0 LDG.E.U16 R3, desc[UR10][R4.64] ;  /* 0x0000000a04038981 */ /* 0x000ee8000c1e1500 */
[----:B--2---:R0:W-:Y:S04]  /*fa00*/  STL [R1+0x14], R6 ;  /* 0x0000140601007387 */ /* 0x0041e80000100800 */
[----:B0-----:R-:W2:Y:S04]  /*fa10*/  LDL R6, [R1+0x554] ;  /* 0x0005540001067983 */ /* 0x001ea80000100800 */
[----:B---3--:R0:W-:Y:S04]  /*fa20*/  STL [R1+0x10], R3 ;  /* 0x0000100301007387 */ /* 0x0081e80000100800 */
[----:B------:R-:W3:Y:S04]  /*fa30*/  LDL R4, [R1+0x590] ;  /* 0x0005900001047983 */ /* 0x000ee80000100800 */
[----:B------:R-:W3:Y:S01]  /*fa40*/  LDL R5, [R1+0x594] ;  /* 0x0005940001057983 */ /* 0x000ee20000100800 */
[----:B0-----:R-:W0:Y:S02]  /*fa50*/  S2R R3, SR_TID.X ;  /* 0x0000000000037919 */ /* 0x001e240000002100 */
[----:B0-----:R-:W-:-:S05]  /*fa60*/  LOP3.LUT R3, R3, 0x1f, RZ, 0xc0, !PT ;  /* 0x0000001f03037812 */ /* 0x001fca00078ec0ff */
[----:B------:R-:W-:-:S05]  /*fa70*/  IMAD.SHL.U32 R3, R3, 0x2, RZ ;  /* 0x0000000203037824 */ /* 0x000fca00078e00ff */
[----:B------:R0:W-:Y:S02]  /*fa80*/  STS.U16 [R3+UR4+0x400], R33 ;  /* 0x0004002103007988 */ /* 0x0001e40008000404 */
[----:B0-----:R-:W-:Y:S02]  /*fa90*/  PRMT R3, RZ, 0x7610, R3 ;  /* 0x00007610ff037816 */ /* 0x001fe40000000003 */
[----:B---3--:R-:W-:-:S04]  /*faa0*/  @!P1 LOP3.LUT R5, R5, R4, RZ, 0x3c, !PT ;  /* 0x0000000405059212 */ /* 0x008fc800078e3cff */
[----:B------:R-:W-:-:S04]  /*fab0*/  @!P1 LOP3.LUT R4, R5, R4, RZ, 0x3c, !PT ;  /* 0x0000000405049212 */ /* 0x000fc800078e3cff */
[----:B------:R-:W-:-:S05]  /*fac0*/  @!P1 LOP3.LUT R5, R5, R4, RZ, 0x3c, !PT ;  /* 0x0000000405059212 */ /* 0x000fca00078e3cff */
[----:B------:R-:W3:Y:S04]  /*fad0*/  @!P1 LDG.E.U16 R3, desc[UR10][R4.64] ;  /* 0x0000000a04039981 */ /* 0x000ee8000c1e1500 */
[----:B---3--:R0:W-:Y:S04]  /*fae0*/  STL [R1+0xc], R3 ;  /* 0x00000c0301007387 */ /* 0x0081e80000100800 */
[----:B------:R-:W3:Y:S01]  /*faf0*/  LDL R5, [R1+0x558] ;  /* 0x0005580001057983 */ /* 0x000ee20000100800 */
[----:B0-----:R-:W0:Y:S01]  /*fb00*/  S2R R3, SR_TID.X ;  /* 0x0000000000037919 */ /* 0x001e220000002100 */
[----:B----4-:R-:W-:-:S02]  /*fb10*/  @!P0 IMAD.MOV.U32 R4, RZ, RZ, R2 ;  /* 0x000000ffff048224 */ /* 0x010fc400078e0002 */
[----:B------:R-:W4:Y:S01]  /*fb20*/  LDL R2, [R1+0x514] ;  /* 0x0005140001027983 */ /* 0x000f220000100800 */
[----:B0-----:R-:W-:-:S05]  /*fb30*/  LOP3.LUT R3, R3, 0x1f, RZ, 0xc0, !PT ;  /* 0x0000001f03037812 */ /* 0x001fca00078ec0ff */
[----:B------:R-:W-:-:S05]  /*fb40*/  IMAD.SHL.U32 R3, R3, 0x2, RZ ;  /* 0x0000000203037824 */ /* 0x000fca00078e00ff */
[----:B------:R0:W-:Y:S02]  /*fb50*/  STS.U16 [R3+UR4+0x440], R34 ;  /* 0x0004402203007988 */ /* 0x0001e40008000404 */
[----:B0-----:R-:W-:-:S06]  /*fb60*/  PRMT R3, RZ, 0x7610, R3 ;  /* 0x00007610ff037816 */ /* 0x001fcc0000000003 */
[----:B---3--:R-:W3:Y:S04]  /*fb70*/  @!P0 LDG.E.U16 R3, desc[UR10][R4.64] ;  /* 0x0000000a04038981 */ /* 0x008ee8000c1e1500 */
[----:B---3--:R0:W-:Y:S04]  /*fb80*/  STL [R1+0x8], R3 ;  /* 0x0000080301007387 */ /* 0x0081e80000100800 */
[----:B------:R-:W3:Y:S01]  /*fb90*/  LDL R5, [R1+0x550] ;  /* 0x0005500001057983 */ /* 0x000ee20000100800 */
[----:B0-----:R-:W0:Y:S01]  /*fba0*/  S2R R3, SR_TID.X ;  /* 0x0000000000037919 */ /* 0x001e220000002100 */
[----:B--2---:R-:W-:-:S02]  /*fbb0*/  @!P1 IMAD.MOV.U32 R4, RZ, RZ, R6 ;  /* 0x000000ffff049224 */ /* 0x004fc400078e0006 */
[----:B------:R-:W2:Y:S01]  /*fbc0*/  LDL R6, [R1+0x4dc] ;  /* 0x0004dc0001067983 */ /* 0x000ea20000100800 */
[----:B0-----:R-:W-:-:S05]  /*fbd0*/  LOP3.LUT R3, R3, 0x1f, RZ, 0xc0, !PT ;  /* 0x0000001f03037812 */ /* 0x001fca00078ec0ff */
[----:B------:R-:W-:-:S05]  /*fbe0*/  IMAD.SHL.U32 R3, R3, 0x2, RZ ;  /* 0x0000000203037824 */ /* 0x000fca00078e00ff */
[----:B------:R0:W-:Y:S02]  /*fbf0*/  STS.U16 [R3+UR4+0x640], R31 ;  /* 0x0006401f03007988 */ /* 0x0001e40008000404 */
[----:B0-----:R-:W-:Y:S02]  /*fc00*/  PRMT R3, RZ, 0x7610, R3 ;  /* 0x00007610ff037816 */ /* 0x001fe40000000003 */
[----:B------:R-:W2:Y:S04]  /*fc10*/  LDL R31, [R1+0x51c] ;  /* 0x00051c00011f7983 */ /* 0x000ea80000100800 */
[----:B---3--:R-:W3:Y:S01]  /*fc20*/  @!P1 LDG.E.U16 R3, desc[UR10][R4.64] ;  /* 0x0000000a04039981 */ /* 0x008ee2000c1e1500 */
[----:B------:R-:W-:-:S03]  /*fc30*/  PRMT R0, RZ, 0x7610, R0 ;  /* 0x00007610ff007816 */ /* 0x000fc60000000000 */
[----:B---3--:R0:W-:Y:S04]  /*fc40*/  STL [R1+0x4], R3 ;  /* 0x0000040301007387 */ /* 0x0081e80000100800 */
[----:B------:R-:W3:Y:S01]  /*fc50*/  LDL R5, [R1+0x518] ;  /* 0x0005180001057983 */ /* 0x000ee20000100800 */
[----:B--2---:R-:W-:-:S03]  /*fc60*/  @!P0 IMAD.MOV.U32 R4, RZ, RZ, R31 ;  /* 0x000000ffff048224 */ /* 0x004fc600078e001f */
[----:B------:R-:W2:Y:S01]  /*fc70*/  LDL R31, [R1+0x4d4] ;  /* 0x0004d400011f7983 */ /* 0x000ea20000100800 */
[----:B0-----:R-:W0:Y:S03]  /*fc80*/  S2R R3, SR_TID.X ;  /* 0x0000000000037919 */ /* 0x001e260000002100 */
[----:B---3--:R-:W3:Y:S01]  /*fc90*/  @!P0 LDG.E.U16 R0, desc[UR10][R4.64] ;  /* 0x0000000a04008981 */ /* 0x008ee2000c1e1500 */
[----:B0-----:R-:W-:-:S05]  /*fca0*/  LOP3.LUT R3, R3, 0x1f, RZ, 0xc0, !PT ;  /* 0x0000001f03037812 */ /* 0x001fca00078ec0ff */
[----:B------:R-:W-:Y:S01]  /*fcb0*/  IMAD.SHL.U32 R3, R3, 0x2, RZ ;  /* 0x0000000203037824 */ /* 0x000fe200078e00ff */
[----:B------:R-:W2:Y:S04]  /*fcc0*/  LDL R5, [R1+0x510] ;  /* 0x0005100001057983 */ /* 0x000ea80000100800 */
[----:B------:R0:W-:Y:S04]  /*fcd0*/  STS.U16 [R3+UR4+0x800], R7 ;  /* 0x0008000703007988 */ /* 0x0001e80008000404 */
[----:B---3--:R1:W-:Y:S04]  /*fce0*/  STL [R1+0x10e4], R0 ;  /* 0x0010e40001007387 */ /* 0x0083e80000100800 */
[----:B0-----:R-:W3:Y:S01]  /*fcf0*/  LDL R7, [R1+0x4d8] ;  /* 0x0004d80001077983 */ /* 0x001ee20000100800 */
[----:B----4-:R-:W-:-:S03]  /*fd00*/  @!P1 IMAD.MOV.U32 R4, RZ, RZ, R2 ;  /* 0x000000ffff049224 */ /* 0x010fc600078e0002 */
[----:B------:R0:W-:Y:S04]  /*fd10*/  STS.U16 [R3+UR4+0x600], R32 ;  /* 0x0006002003007988 */ /* 0x0001e80008000404 */
[----:B-1----:R-:W4:Y:S04]  /*fd20*/  LDL R0, [R1+0x4d0] ;  /* 0x0004d00001007983 */ /* 0x002f280000100800 */
[----:B------:R-:W4:Y:S01]  /*fd30*/  LDL R2, [R1+0x49c] ;  /* 0x00049c0001027983 */ /* 0x000f220000100800 */
[----:B0-----:R-:W-:-:S06]  /*fd40*/  PRMT R32, RZ, 0x7610, R32 ;  /* 0x00007610ff207816 */ /* 0x001fcc0000000020 */
[----:B--2---:R0:W2:Y:S02]  /*fd50*/  @!P1 LDG.E.U16 R32, desc[UR10][R4.64] ;  /* 0x0000000a04209981 */ /* 0x0040a4000c1e1500 */
[----:B0-----:R-:W-:-:S06]  /*fd60*/  PRMT R4, RZ, 0x7610, R4 ;  /* 0x00007610ff047816 */ /* 0x001fcc0000000004 */
[----:B---3--:R0:W3:Y:S04]  /*fd70*/  @!P0 LDG.E.U16 R4, desc[UR10][R6.64] ;  /* 0x0000000a06048981 */ /* 0x0080e8000c1e1500 */
[----:B------:R1:W-:Y:S04]  /*fd80*/  STS.U16 [R3+UR4+0x840], R30 ;  /* 0x0008401e03007988 */ /* 0x0003e80008000404 */
[----:B--2---:R2:W-:Y:S04]  /*fd90*/  STL [R1+0x10e8], R32 ;  /* 0x0010e82001007387 */ /* 0x0045e80000100800 */
[----:B-1----:R-:W3:Y:S04]  /*fda0*/  LDL R30, [R1+0x494] ;  /* 0x00049400011e7983 */ /* 0x002ee80000100800 */
[----:B--2---:R-:W2:Y:S01]  /*fdb0*/  LDL R32, [R1+0x490] ;  /* 0x0004900001207983 */ /* 0x004ea20000100800 */
[----:B------:R-:W-:Y:S01]  /*fdc0*/  PRMT R5, RZ, 0x7610, R5 ;  /* 0x00007610ff057816 */ /* 0x000fe20000000005 */
[----:B0-----:R-:W-:-:S02]  /*fdd0*/  @!P1 IMAD.MOV.U32 R6, RZ, RZ, R31 ;  /* 0x000000ffff069224 */ /* 0x001fc400078e001f */
[----:B----4-:R-:W-:-:S05]  /*fde0*/  @!P1 IMAD.MOV.U32 R7, RZ, RZ, R0 ;  /* 0x000000ffff079224 */ /* 0x010fca00078e0000 */
[----:B------:R0:W4:Y:S04]  /*fdf0*/  @!P1 LDG.E.U16 R5, desc[UR10][R6.64] ;  /* 0x0000000a06059981 */ /* 0x000128000c1e1500 */
[----:B---3--:R1:W-:Y:S01]  /*fe00*/  STL [R1+0x10ec], R4 ;  /* 0x0010ec0401007387 */ /* 0x0083e20000100800 */
[----:B0-----:R-:W-:-:S03]  /*fe10*/  PRMT R6, RZ, 0x7610, R6 ;  /* 0x00007610ff067816 */ /* 0x001fc60000000006 */
[----:B------:R0:W-:Y:S04]  /*fe20*/  STS.U16 [R3+UR4+0xa40], R8 ;  /* 0x000a400803007988 */ /* 0x0001e80008000404 */
[----:B------:R3:W-:Y:S04]  /*fe30*/  STS.U16 [R3+UR4+0xa00], R9 ;  /* 0x000a000903007988 */ /* 0x0007e80008000404 */
[----:B-1----:R-:W3:Y:S01]  /*fe40*/  LDL R4, [R1+0x498] ;  /* 0x0004980001047983 */ /* 0x002ee20000100800 */
[----:B0-----:R-:W-:Y:S01]  /*fe50*/  @!P0 IMAD.MOV.U32 R8, RZ, RZ, R2 ;  /* 0x000000ffff088224 */ /* 0x001fe200078e0002 */
[----:B------:R-:W-:-:S02]  /*fe60*/  PRMT R7, RZ, 0x7610, R7 ;  /* 0x00007610ff077816 */ /* 0x000fc40000000007 */
[----:B------:R-:W2:Y:S04]  /*fe70*/  LDL R31, [R1+0x458] ;  /* 0x00045800011f7983 */ /* 0x000ea80000100800 */
[----:B------:R-:W2:Y:S04]  /*fe80*/  LDL R0, [R1+0x45c] ;  /* 0x00045c0001007983 */ /* 0x000ea80000100800 */
[----:B----4-:R-:W-:Y:S04]  /*fe90*/  STL [R1+0x10f0], R5 ;  /* 0x0010f00501007387 */ /* 0x010fe80000100800 */
[----:B------:R-:W4:Y:S01]  /*fea0*/  LDL R2, [R1+0x454] ;  /* 0x0004540001027983 */ /* 0x000f220000100800 */
[----:B---3--:R-:W-:-:S03]  /*feb0*/  @!P0 IMAD.MOV.U32 R9, RZ, RZ, R4 ;  /* 0x000000ffff098224 */ /* 0x008fc600078e0004 */
[----:B------:R-:W3:Y:S04]  /*fec0*/  LDL R4, [R1+0x450] ;  /* 0x0004500001047983 */ /* 0x000ee80000100800 */
[----:B------:R0:W3:Y:S02]  /*fed0*/  @!P0 LDG.E.U16 R6, desc[UR10][R8.64] ;  /* 0x0000000a08068981 */ /* 0x0000e4000c1e1500 */
[----:B0-----:R-:W-:Y:S02]  /*fee0*/  @!P1 IMAD.MOV.U32 R8, RZ, RZ, R30 ;  /* 0x000000ffff089224 */ /* 0x001fe400078e001e */
[----:B--2---:R-:W-:-:S05]  /*fef0*/  @!P1 IMAD.MOV.U32 R9, RZ, RZ, R32 ;  /* 0x000000ffff099224 */ /* 0x004fca00078e0020 */
[----:B------:R0:W2:Y:S04]  /*ff00*/  @!P1 LDG.E.U16 R7, desc[UR10][R8.64] ;  /* 0x0000000a08079981 */ /* 0x0000a8000c1e1500 */
[----:B------:R1:W-:Y:S04]  /*ff10*/  STS.U16 [R3+UR4+0xc00], R10 ;  /* 0x000c000a03007988 */ /* 0x0003e80008000404 */
[----:B------:R4:W-:Y:S01]  /*ff20*/  STS.U16 [R3+UR4+0xc40], R11 ;  /* 0x000c400b03007988 */ /* 0x0009e20008000404 */
[----:B0-----:R-:W-:Y:S01]  /*ff30*/  PRMT R8, RZ, 0x7610, R8 ;  /* 0x00007610ff087816 */ /* 0x001fe20000000008 */
[----:B-1----:R-:W-:-:S02]  /*ff40*/  @!P0 IMAD.MOV.U32 R10, RZ, RZ, R0 ;  /* 0x000000ffff0a8224 */ /* 0x002fc400078e0000 */
[----:B----4-:R-:W-:-:S05]  /*ff50*/  @!P0 IMAD.MOV.U32 R11, RZ, RZ, R31 ;  /* 0x000000ffff0b8224 */ /* 0x010fca00078e001f */
[----:B------:R0:W4:Y:S01]  /*ff60*/  @!P0 LDG.E.U16 R8, desc[UR10][R10.64] ;  /* 0x0000000a0a088981 */ /* 0x000122000c1e1500 */
[----:B------:R-:W-:Y:S01]  /*ff70*/  PRMT R9, RZ, 0x7610, R9 ;  /* 0x00007610ff097816 */ /* 0x000fe20000000009 */
[----:B0-----:R-:W-:Y:S02]  /*ff80*/  @!P1 IMAD.MOV.U32 R10, RZ, RZ, R2 ;  /* 0x000000ffff0a9224 */ /* 0x001fe400078e0002 */
[----:B---3--:R0:W-:Y:S04]  /*ff90*/  STL [R1+0x10f4], R6 ;  /* 0x0010f40601007387 */ /* 0x0081e80000100800 */
[----:B------:R-:W3:Y:S04]  /*ffa0*/  LDL R30, [R1+0x418] ;  /* 0x00041800011e7983 */ /* 0x000ee80000100800 */
[----:B------:R-:W3:Y:S04]  /*ffb0*/  LDL R5, [R1+0x41c] ;  /* 0x00041c0001057983 */ /* 0x000ee80000100800 */
[----:B--2---:R-:W-:Y:S04]  /*ffc0*/  STL [R1+0x10f8], R7 ;  /* 0x0010f80701007387 */ /* 0x004fe80000100800 */
[----:B0-----:R-:W2:Y:S04]  /*ffd0*/  LDL R6, [R1+0x410] ;  /* 0x0004100001067983 */ /* 0x001ea80000100800 */
[----:B------:R-:W2:Y:S01]  /*ffe0*/  LDL R0, [R1+0x414] ;  /* 0x0004140001007983 */ /* 0x000ea20000100800 */
[----:B------:R-:W-:-:S05]  /*fff0*/  @!P1 IMAD.MOV.U32 R11, RZ, RZ, R4 ;  /* 0x000000ffff0b9224 */ /* 0x000fca00078e0004 */
[----:B------:R0:W2:Y:S04]  /*10000*/  @!P1 LDG.E.U16 R9, desc[UR10][R10.64] ;  /* 0x0000000a0a099981 */ /* 0x0000a8000c1e1500 */
[----:B------:R-:W-:Y:S04]  /*10010*/  STS.U16 [R3+UR4+0xe40], R12 ;  /* 0x000e400c03007988 */ /* 0x000fe80008000404 */
[----:B------:R3:W-:Y:S01]  /*10020*/  STS.U16 [R3+UR4+0xe00], R13 ;  /* 0x000e000d03007988 */ /* 0x0007e20008000404 */
[----:B0-----:R-:W-:Y:S02]  /*10030*/  PRMT R10, RZ, 0x7610, R10 ;  /* 0x00007610ff0a7816 */ /* 0x001fe4000000000a */
[----:B------:R-:W-:Y:S01]  /*10040*/  PRMT R11, RZ, 0x7610, R11 ;  /* 0x00007610ff0b7816 */ /* 0x000fe2000000000b */
[----:B----4-:R-:W-:Y:S04]  /*10050*/  STL [R1+0x10fc], R8 ;  /* 0x0010fc0801007387 */ /* 0x010fe80000100800 */
[----:B------:R-:W4:Y:S04]  /*10060*/  LDL R4, [R1+0x3d8] ;  /* 0x0003d80001047983 */ /* 0x000f280000100800 */
[----:B------:R-:W4:Y:S01]  /*10070*/  LDL R2, [R1+0x3dc] ;  /* 0x0003dc0001027983 */ /* 0x000f220000100800 */
[----:B---3--:R-:W-:-:S02]  /*10080*/  @!P0 IMAD.MOV.U32 R13, RZ, RZ, R30 ;  /* 0x000000ffff0d8224 */ /* 0x008fc400078e001e */
[----:B------:R-:W-:-:S05]  /*10090*/  @!P0 IMAD.MOV.U32 R12, RZ, RZ, R5 ;  /* 0x000000ffff0c8224 */ /* 0x000fca00078e0005 */
[----:B------:R2:W3:Y:S02]  /*100a0*/  @!P0 LDG.E.U16 R10, desc[UR10][R12.64] ;  /* 0x0000000a0c0a8981 */ /* 0x0004e4000c1e1500 */
[----:B--2---:R-:W-:Y:S01]  /*100b0*/  @!P1 MOV R13, R6 ;  /* 0x00000006000d9202 */ /* 0x004fe20000000f00 */
[----:B------:R-:W-:-:S05]  /*100c0*/  @!P1 IMAD.MOV.U32 R12, RZ, RZ, R0 ;  /* 0x000000ffff0c9224 */ /* 0x000fca00078e0000 */
[----:B------:R0:W2:Y:S04]  /*100d0*/  @!P1 LDG.E.U16 R11, desc[UR10][R12.64] ;  /* 0x0000000a0c0b9981 */ /* 0x0000a8000c1e1500 */
[----:B------:R-:W-:Y:S04]  /*100e0*/  STL [R1+0x1100], R9 ;  /* 0x0011000901007387 */ /* 0x000fe80000100800 */
[----:B------:R-:W2:Y:S04]  /*100f0*/  LDL R7, [R1+0x3d0] ;  /* 0x0003d00001077983 */ /* 0x000ea80000100800 */
[----:B------:R-:W2:Y:S01]  /*10100*/  LDL R5, [R1+0x3d4] ;  /* 0x0003d40001057983 */ /* 0x000ea20000100800 */
[----:B0-----:R-:W-:-:S03]  /*10110*/  PRMT R12, RZ, 0x7610, R12 ;  /* 0x00007610ff0c7816 */ /* 0x001fc6000000000c */
[----:B------:R4:W-:Y:S04]  /*10120*/  STS.U16 [R3+UR4+0x1000], R15 ;  /* 0x0010000f03007988 */ /* 0x0009e80008000404 */
[----:B------:R0:W-:Y:S01]  /*10130*/  STS.U16 [R3+UR4+0x1040], R14 ;  /* 0x0010400e03007988 */ /* 0x0001e20008000404 */
[----:B----4-:R-:W-:Y:S02]  /*10140*/  @!P0 IMAD.MOV.U32 R15, RZ, RZ, R4 ;  /* 0x000000ffff0f8224 */ /* 0x010fe400078e0004 */
[----:B0-----:R-:W-:-:S05]  /*10150*/  @!P0 IMAD.MOV.U32 R14, RZ, RZ, R2 ;  /* 0x000000ffff0e8224 */ /* 0x001fca00078e0002 */
[----:B------:R0:W4:Y:S01]  /*10160*/  @!P0 LDG.E.U16 R12, desc[UR10][R14.64] ;  /* 0x0000000a0e0c8981 */ /* 0x000122000c1e1500 */
[----:B------:R-:W-:-:S03]  /*10170*/  PRMT R13, RZ, 0x7610, R13 ;  /* 0x00007610ff0d7816 */ /* 0x000fc6000000000d */
[----:B---3--:R-:W-:Y:S04]  /*10180*/  STL [R1+0x1104], R10 ;  /* 0x0011040a01007387 */ /* 0x008fe80000100800 */
[----:B------:R-:W3:Y:S04]  /*10190*/  LDL R6, [R1+0x39c] ;  /* 0x00039c0001067983 */ /* 0x000ee80000100800 */
[----:B------:R-:W3:Y:S04]  /*101a0*/  LDL R0, [R1+0xad4] ;  /* 0x000ad40001007983 */ /* 0x000ee80000100800 */
[----:B--2---:R-:W-:Y:S04]  /*101b0*/  STL [R1+0x1108], R11 ;  /* 0x0011080b01007387 */ /* 0x004fe80000100800 */
[----:B------:R-:W2:Y:S04]  /*101c0*/  LDL R4, [R1+0xad0] ;  /* 0x000ad00001047983 */ /* 0x000ea80000100800 */
[----:B------:R-:W2:Y:S01]  /*101d0*/  LDL R2, [R1+0xadc] ;  /* 0x000adc0001027983 */ /* 0x000ea20000100800 */
[----:B0-----:R-:W-:-:S02]  /*101e0*/  @!P1 IMAD.MOV.U32 R15, RZ, RZ, R7 ;  /* 0x000000ffff0f9224 */ /* 0x001fc400078e0007 */
[----:B------:R-:W-:-:S05]  /*101f0*/  @!P1 IMAD.MOV.U32 R14, RZ, RZ, R5 ;  /* 0x000000ffff0e9224 */ /* 0x000fca00078e0005 */
[----:B------:R0:W2:Y:S04]  /*10200*/  @!P1 LDG.E.U16 R13, desc[UR10][R14.64] ;  /* 0x0000000a0e0d9981 */ /* 0x0000a8000c1e1500 */
[----:B------:R3:W-:Y:S04]  /*10210*/  STS.U16 [R3+UR4+0x1240], R17 ;  /* 0x0012401103007988 */ /* 0x0007e80008000404 */
[----:B------:R1:W-:Y:S01]  /*10220*/  STS.U16 [R3+UR4+0x1200], R16 ;  /* 0x0012001003007988 */ /* 0x0003e20008000404 */
[----:B0-----:R-:W-:Y:S02]  /*10230*/  PRMT R14, RZ, 0x7610, R14 ;  /* 0x00007610ff0e7816 */ /* 0x001fe4000000000e */
[----:B------:R-:W-:Y:S01]  /*10240*/  PRMT R15, RZ, 0x7610, R15 ;  /* 0x00007610ff0f7816 */ /* 0x000fe2000000000f */
[----:B----4-:R-:W-:Y:S04]  /*10250*/  STL [R1+0x110c], R12 ;  /* 0x00110c0c01007387 */ /* 0x010fe80000100800 */
[----:B------:R-:W4:Y:S04]  /*10260*/  LDL R5, [R1+0xb14] ;  /* 0x000b140001057983 */ /* 0x000f280000100800 */
[----:B------:R-:W4:Y:S01]  /*10270*/  LDL R7, [R1+0xb08] ;  /* 0x000b080001077983 */ /* 0x000f220000100800 */
[----:B---3--:R-:W-:-:S02]  /*10280*/  @!P0 IMAD.MOV.U32 R17, RZ, RZ, R6 ;  /* 0x000000ffff118224 */ /* 0x008fc400078e0006 */
[----:B-1----:R-:W-:-:S05]  /*10290*/  @!P0 IMAD.MOV.U32 R16, RZ, RZ, R0 ;  /* 0x000000ffff108224 */ /* 0x002fca00078e0000 */
[----:B------:R2:W3:Y:S02]  /*102a0*/  @!P0 LDG.E.U16 R14, desc[UR10][R16.64] ;  /* 0x0000000a100e8981 */ /* 0x0004e4000c1e1500 */
[----:B--2---:R-:W-:Y:S02]  /*102b0*/  @!P1 IMAD.MOV.U32 R17, RZ, RZ, R4 ;  /* 0x000000ffff119224 */ /* 0x004fe400078e0004 */
[----:B------:R-:W-:-:S05]  /*102c0*/  @!P1 IMAD.MOV.U32 R16, RZ, RZ, R2 ;  /* 0x000000ffff109224 */ /* 0x000fca00078e0002 */
[----:B------:R0:W2:Y:S04]  /*102d0*/  @!P1 LDG.E.U16 R15, desc[UR10][R16.64] ;  /* 0x0000000a100f9981 */ /* 0x0000a8000c1e1500 */
[----:B------:R-:W-:Y:S04]  /*102e0*/  STL [R1+0x1110], R13 ;  /* 0x0011100d01007387 */ /* 0x000fe80000100800 */
[----:B------:R-:W2:Y:S04]  /*102f0*/  LDL R6, [R1+0xb10] ;  /* 0x000b100001067983 */ /* 0x000ea80000100800 */
[----:B------:R-:W2:Y:S04]  /*10300*/  LDL R0, [R1+0xb1c] ;  /* 0x000b1c0001007983 */ /* 0x000ea80000100800 */
[----:B------:R4:W-:Y:S02]  /*10310*/  STS.U16 [R3+UR4+0x1440], R18 ;  /* 0x0014401203007988 */ /* 0x0009e40008000404 */
[----:B----4-:R-:W-:-:S02]  /*10320*/  @!P0 IMAD.MOV.U32 R18, RZ, RZ, R5 ;  /* 0x000000ffff128224 */ /* 0x010fc400078e0005 */
[----:B------:R1:W-:Y:S01]  /*10330*/  STS.U16 [R3+UR4+0x1400], R19 ;  /* 0x0014001303007988 */ /* 0x0003e20008000404 */
[----:B0-----:R-:W-:Y:S02]  /*10340*/  PRMT R16, RZ, 0x7610, R16 ;  /* 0x00007610ff107816 */ /* 0x001fe40000000010 */
[----:B------:R-:W-:Y:S01]  /*10350*/  PRMT R17, RZ, 0x7610, R17 ;  /* 0x00007610ff117816 */ /* 0x000fe20000000011 */
[----:B-1----:R-:W-:-:S05]  /*10360*/  @!P0 IMAD.MOV.U32 R19, RZ, RZ, R7 ;  /* 0x000000ffff138224 */ /* 0x002fca00078e0007 */
[----:B------:R0:W4:Y:S04]  /*10370*/  @!P0 LDG.E.U16 R16, desc[UR10][R18.64] ;  /* 0x0000000a12108981 */ /* 0x000128000c1e1500 */
        /* <DEDUP_REMOVED lines=25> */
[----:B------:R-:W2:Y:S01]  /*10510*/  LDL R4, [R1+0x68c] ;  /* 0x00068c0001047983 */ /* 0x000ea20000100800 */
[----:B------:R-:W-:-:S02]  /*10520*/  PRMT R60, RZ, 0x7610, R60 ;  /* 0x00007610ff3c7816 */ /* 0x000fc4000000003c */
[----:B------:R-:W-:Y:S01]  /*10530*/  PRMT R58, RZ, 0x7610, R58 ;  /* 0x00007610ff3a7816 */ /* 0x000fe2000000003a */
[----:B----4-:R-:W-:Y:S02]  /*10540*/  @!P0 IMAD.MOV.U32 R21, RZ, RZ, R7 ;  /* 0x000000ffff158224 */ /* 0x010fe400078e0007 */
[----:B------:R-:W-:-:S05]  /*10550*/  @!P0 IMAD.MOV.U32 R20, RZ, RZ, R0 ;  /* 0x000000ffff148224 */ /* 0x000fca00078e0000 */
[----:B------:R0:W4:Y:S04]  /*10560*/  @!P0 LDG.E.U16 R60, desc[UR10][R20.64] ;  /* 0x0000000a143c8981 */ /* 0x000128000c1e1500 */
[----:B---3--:R-:W-:Y:S04]  /*10570*/  STL [R1+0x1124], R18 ;  /* 0x0011241201007387 */ /* 0x008fe80000100800 */
[----:B------:R-:W3:Y:S04]  /*10580*/  LDL R10, [R1+0x688] ;  /* 0x00068800010a7983 */ /* 0x000ee80000100800 */
[----:B------:R-:W3:Y:S04]  /*10590*/  LDL R9, [R1+0x680] ;  /* 0x0006800001097983 */ /* 0x000ee80000100800 */
[----:B------:R-:W3:Y:S04]  /*105a0*/  LDL R5, [R1+0x684] ;  /* 0x0006840001057983 */ /* 0x000ee80000100800 */
[----:B--2---:R-:W-:Y:S04]  /*105b0*/  STL [R1+0x1128], R19 ;  /* 0x0011281301007387 */ /* 0x004fe80000100800 */
[----:B------:R-:W2:Y:S04]  /*105c0*/  LDL R11, [R1+0x648] ;  /* 0x00064800010b7983 */ /* 0x000ea80000100800 */
[----:B------:R-:W2:Y:S01]  /*105d0*/  LDL R8, [R1+0x64c] ;  /* 0x00064c0001087983 */ /* 0x000ea20000100800 */
[----:B0-----:R-:W-:-:S03]  /*105e0*/  @!P1 IMAD.MOV.U32 R21, RZ, RZ, R6 ;  /* 0x000000ffff159224 */ /* 0x001fc600078e0006 */
[----:B------:R-:W2:Y:S01]  /*105f0*/  LDL R7, [R1+0x640] ;  /* 0x0006400001077983 */ /* 0x000ea20000100800 */
[----:B------:R-:W-:-:S03]  /*10600*/  @!P1 IMAD.MOV.U32 R20, RZ, RZ, R2 ;  /* 0x000000ffff149224 */ /* 0x000fc600078e0002 */
[----:B------:R-:W2:Y:S04]  /*10610*/  LDL R0, [R1+0x644] ;  /* 0x0006440001007983 */ /* 0x000ea80000100800 */
[----:B------:R0:W2:Y:S01]  /*10620*/  @!P1 LDG.E.U16 R58, desc[UR10][R20.64] ;  /* 0x0000000a143a9981 */ /* 0x0000a2000c1e1500 */
[----:B------:R-:W-:Y:S02]  /*10630*/  PRMT R56, RZ, 0x7610, R56 ;  /* 0x00007610ff387816 */ /* 0x000fe40000000038 */
[----:B------:R-:W-:Y:S01]  /*10640*/  PRMT R54, RZ, 0x7610, R54 ;  /* 0x00007610ff367816 */ /* 0x000fe20000000036 */
[----:B0-----:R-:W-:Y:S01]  /*10650*/  @!P0 IMAD.MOV.U32 R20, RZ, RZ, R4 ;  /* 0x000000ffff148224 */ /* 0x001fe200078e0004 */
[----:B------:R-:W-:Y:S02]  /*10660*/  PRMT R52, RZ, 0x7610, R52 ;  /* 0x00007610ff347816 */ /* 0x000fe40000000034 */
[----:B------:R-:W-:Y:S01]  /*10670*/  PRMT R50, RZ, 0x7610, R50 ;  /* 0x00007610ff327816 */ /* 0x000fe20000000032 */
[----:B----4-:R-:W-:Y:S04]  /*10680*/  STL [R1+0x112c], R60 ;  /* 0x00112c3c01007387 */ /* 0x010fe80000100800 */
[----:B------:R-:W4:Y:S04]  /*10690*/  LDL R6, [R1+0x608] ;  /* 0x0006080001067983 */ /* 0x000f280000100800 */
[----:B------:R-:W4:Y:S01]  /*106a0*/  LDL R2, [R1+0x60c] ;  /* 0x00060c0001027983 */ /* 0x000f220000100800 */
[----:B---3--:R-:W-:-:S05]  /*106b0*/  @!P0 MOV R21, R10 ;  /* 0x0000000a00158202 */ /* 0x008fca0000000f00 */
[----:B------:R0:W3:Y:S02]  /*106c0*/  @!P0 LDG.E.U16 R56, desc[UR10][R20.64] ;  /* 0x0000000a14388981 */ /* 0x0000e4000c1e1500 */
[----:B0-----:R-:W-:Y:S02]  /*106d0*/  @!P1 IMAD.MOV.U32 R20, RZ, RZ, R5 ;  /* 0x000000ffff149224 */ /* 0x001fe400078e0005 */
[----:B------:R-:W-:-:S05]  /*106e0*/  @!P1 IMAD.MOV.U32 R21, RZ, RZ, R9 ;  /* 0x000000ffff159224 */ /* 0x000fca00078e0009 */
[----:B------:R2:W3:Y:S02]  /*106f0*/  @!P1 LDG.E.U16 R54, desc[UR10][R20.64] ;  /* 0x0000000a14369981 */ /* 0x0004e4000c1e1500 */
[----:B--2---:R-:W-:Y:S02]  /*10700*/  @!P0 IMAD.MOV.U32 R20, RZ, RZ, R8 ;  /* 0x000000ffff148224 */ /* 0x004fe400078e0008 */
[----:B------:R-:W-:-:S05]  /*10710*/  @!P0 IMAD.MOV.U32 R21, RZ, RZ, R11 ;  /* 0x000000ffff158224 */ /* 0x000fca00078e000b */
[----:B------:R0:W2:Y:S04]  /*10720*/  @!P0 LDG.E.U16 R52, desc[UR10][R20.64] ;  /* 0x0000000a14348981 */ /* 0x0000a8000c1e1500 */
[----:B------:R-:W-:Y:S04]  /*10730*/  STL [R1+0x1130], R58 ;  /* 0x0011303a01007387 */ /* 0x000fe80000100800 */
[----:B------:R-:W2:Y:S01]  /*10740*/  LDL R10, [R1+0x600] ;  /* 0x00060000010a7983 */ /* 0x000ea20000100800 */
[----:B0-----:R-:W-:Y:S02]  /*10750*/  @!P1 IMAD.MOV.U32 R20, RZ, RZ, R0 ;  /* 0x000000ffff149224 */ /* 0x001fe400078e0000 */
[----:B------:R-:W-:Y:S01]  /*10760*/  @!P1 IMAD.MOV.U32 R21, RZ, RZ, R7 ;  /* 0x000000ffff159224 */ /* 0x000fe200078e0007 */
[----:B------:R-:W2:Y:S04]  /*10770*/  LDL R4, [R1+0x604] ;  /* 0x0006040001047983 */ /* 0x000ea80000100800 */
[----:B------:R4:W2:Y:S01]  /*10780*/  @!P1 LDG.E.U16 R50, desc[UR10][R20.64] ;  /* 0x0000000a14329981 */ /* 0x0008a2000c1e1500 */
        /* <DEDUP_REMOVED lines=8> */
[----:B------:R-:W-:Y:S04]  /*10810*/  STL [R1+0x1138], R54 ;  /* 0x0011383601007387 */ /* 0x000fe80000100800 */
[----:B--2---:R-:W-:Y:S04]  /*10820*/  STL [R1+0x113c], R52 ;  /* 0x00113c3401007387 */ /* 0x004fe80000100800 */
[----:B------:R-:W2:Y:S04]  /*10830*/  LDL R8, [R1+0x5c0] ;  /* 0x0005c00001087983 */ /* 0x000ea80000100800 */
[----:B------:R-:W2:Y:S01]  /*10840*/  LDL R7, [R1+0x5c4] ;  /* 0x0005c40001077983 */ /* 0x000ea20000100800 */
[----:B0-----:R-:W-:-:S02]  /*10850*/  @!P1 IMAD.MOV.U32 R21, RZ, RZ, R10 ;  /* 0x000000ffff159224 */ /* 0x001fc400078e000a */
[----:B------:R-:W-:Y:S01]  /*10860*/  @!P1 IMAD.MOV.U32 R20, RZ, RZ, R4 ;  /* 0x000000ffff149224 */ /* 0x000fe200078e0004 */
[----:B------:R-:W-:Y:S04]  /*10870*/  STL [R1+0x1140], R50 ;  /* 0x0011403201007387 */ /* 0x000fe80000100800 */
[----:B------:R-:W2:Y:S04]  /*10880*/  LDL.LU R30, [R1+0x310] ;  /* 0x00031000011e7983 */ /* 0x000ea80000300800 */
[----:B------:R-:W2:Y:S04]  /*10890*/  LDL R6, [R1+0x588] ;  /* 0x0005880001067983 */ /* 0x000ea80000100800 */
[----:B------:R-:W2:Y:S04]  /*108a0*/  LDL R2, [R1+0x58c] ;  /* 0x00058c0001027983 */ /* 0x000ea80000100800 */
[----:B------:R3:W2:Y:S01]  /*108b0*/  @!P1 LDG.E.U16 R46, desc[UR10][R20.64] ;  /* 0x0000000a142e9981 */ /* 0x0006a2000c1e1500 */
[----:B------:R-:W-:-:S03]  /*108c0*/  LOP3.LUT R0, R3, 0x10, RZ, 0x3c, !PT ;  /* 0x0000001003007812 */ /* 0x000fc600078e3cff */
[----:B------:R-:W-:Y:S04]  /*108d0*/  STS.U16 [R3+UR4+0x1800], R29 ;  /* 0x0018001d03007988 */ /* 0x000fe80008000404 */
        /* <DEDUP_REMOVED lines=8> */
[----:B------:R0:W-:Y:S02]  /*10960*/  STS.U16 [R0+UR4+0xc0], R44 ;  /* 0x0000c02c00007988 */ /* 0x0001e40008000404 */
[----:B0-----:R-:W-:-:S02]  /*10970*/  PRMT R44, RZ, 0x7610, R44 ;  /* 0x00007610ff2c7816 */ /* 0x001fc4000000002c */
[----:B------:R-:W-:Y:S01]  /*10980*/  PRMT R42, RZ, 0x7610, R42 ;  /* 0x00007610ff2a7816 */ /* 0x000fe2000000002a */
[----:B----4-:R-:W-:Y:S04]  /*10990*/  STL [R1+0x1144], R48 ;  /* 0x0011443001007387 */ /* 0x010fe80000100800 */
[----:B------:R0:W-:Y:S04]  /*109a0*/  STS.U16 [R0+UR4+0x2c0], R40 ;  /* 0x0002c02800007988 */ /* 0x0001e80008000404 */
[----:B------:R-:W4:Y:S04]  /*109b0*/  LDL.LU R32, [R1+0x304] ;  /* 0x0003040001207983 */ /* 0x000f280000300800 */
[----:B------:R-:W4:Y:S01]  /*109c0*/  LDL R11, [R1+0x580] ;  /* 0x00058000010b7983 */ /* 0x000f220000100800 */
[----:B0-----:R-:W-:-:S03]  /*109d0*/  PRMT R40, RZ, 0x7610, R40 ;  /* 0x00007610ff287816 */ /* 0x001fc60000000028 */
[----:B------:R-:W4:Y:S01]  /*109e0*/  LDL R4, [R1+0x584] ;  /* 0x0005840001047983 */ /* 0x000f220000100800 */
[----:B---3--:R-:W-:Y:S02]  /*109f0*/  @!P0 IMAD.MOV.U32 R21, RZ, RZ, R9 ;  /* 0x000000ffff158224 */ /* 0x008fe400078e0009 */
[----:B------:R-:W-:-:S05]  /*10a00*/  @!P0 IMAD.MOV.U32 R20, RZ, RZ, R5 ;  /* 0x000000ffff148224 */ /* 0x000fca00078e0005 */
[----:B------:R2:W3:Y:S02]  /*10a10*/  @!P0 LDG.E.U16 R44, desc[UR10][R20.64] ;  /* 0x0000000a142c8981 */ /* 0x0004e4000c1e1500 */
[----:B--2---:R-:W-:Y:S02]  /*10a20*/  @!P1 IMAD.MOV.U32 R21, RZ, RZ, R8 ;  /* 0x000000ffff159224 */ /* 0x004fe400078e0008 */
[----:B------:R-:W-:-:S05]  /*10a30*/  @!P1 IMAD.MOV.U32 R20, RZ, RZ, R7 ;  /* 0x000000ffff149224 */ /* 0x000fca00078e0007 */
[----:B------:R0:W2:Y:S02]  /*10a40*/  @!P1 LDG.E.U16 R42, desc[UR10][R20.64] ;  /* 0x0000000a142a9981 */ /* 0x0000a4000c1e1500 */
[----:B0-----:R-:W-:Y:S02]  /*10a50*/  @!P0 IMAD.MOV.U32 R21, RZ, RZ, R6 ;  /* 0x000000ffff158224 */ /* 0x001fe400078e0006 */
[----:B------:R-:W-:Y:S01]  /*10a60*/  @!P0 IMAD.MOV.U32 R20, RZ, RZ, R2 ;  /* 0x000000ffff148224 */ /* 0x000fe200078e0002 */
[----:B------:R-:W-:Y:S04]  /*10a70*/  STL [R1+0x1148], R46 ;  /* 0x0011482e01007387 */ /* 0x000fe80000100800 */
[----:B------:R-:W2:Y:S04]  /*10a80*/  LDL.LU R31, [R1+0x308] ;  /* 0x00030800011f7983 */ /* 0x000ea80000300800 */
[----:B------:R4:W2:Y:S04]  /*10a90*/  @!P0 LDG.E.U16 R40, desc[UR10][R20.64] ;  /* 0x0000000a14288981 */ /* 0x0008a8000c1e1500 */
[----:B------:R-:W2:Y:S04]  /*10aa0*/  LDL R14, [R1+0x548] ;  /* 0x00054800010e7983 */ /* 0x000ea80000100800 */
[----:B------:R-:W2:Y:S04]  /*10ab0*/  LDL R13, [R1+0x54c] ;  /* 0x00054c00010d7983 */ /* 0x000ea80000100800 */
[----:B------:R-:W2:Y:S04]  /*10ac0*/  LDL.LU R12, [R1+0xec] ;  /* 0x0000ec00010c7983 */ /* 0x000ea80000300800 */
[----:B------:R-:W2:Y:S04]  /*10ad0*/  LDL R5, [R1+0x544] ;  /* 0x0005440001057983 */ /* 0x000ea80000100800 */
[----:B------:R-:W2:Y:S04]  /*10ae0*/  LDL R9, [R1+0x540] ;  /* 0x0005400001097983 */ /* 0x000ea80000100800 */
[----:B------:R0:W-:Y:S01]  /*10af0*/  STS.U16 [R0+UR4+0x280], R30 ;  /* 0x0002801e00007988 */ /* 0x0001e20008000404 */
[----:B------:R-:W-:-:S02]  /*10b00*/  PRMT R38, RZ, 0x7610, R38 ;  /* 0x00007610ff267816 */ /* 0x000fc40000000026 */
[----:B------:R-:W-:Y:S01]  /*10b10*/  PRMT R36, RZ, 0x7610, R36 ;  /* 0x00007610ff247816 */ /* 0x000fe20000000024 */
[----:B----4-:R-:W-:Y:S02]  /*10b20*/  @!P1 IMAD.MOV.U32 R21, RZ, RZ, R11 ;  /* 0x000000ffff159224 */ /* 0x010fe400078e000b */
[----:B------:R-:W-:Y:S01]  /*10b30*/  @!P1 IMAD.MOV.U32 R20, RZ, RZ, R4 ;  /* 0x000000ffff149224 */ /* 0x000fe200078e0004 */
[----:B------:R1:W-:Y:S04]  /*10b40*/  STS.U16 [R0+UR4+0x480], R32 ;  /* 0x0004802000007988 */ /* 0x0003e80008000404 */
[----:B------:R4:W2:Y:S04]  /*10b50*/  @!P1 LDG.E.U16 R38, desc[UR10][R20.64] ;  /* 0x0000000a14269981 */ /* 0x0008a8000c1e1500 */
[----:B---3--:R-:W-:Y:S04]  /*10b60*/  STL [R1+0x114c], R44 ;  /* 0x00114c2c01007387 */ /* 0x008fe80000100800 */
[----:B------:R-:W3:Y:S04]  /*10b70*/  LDL.LU R10, [R1+0x2f0] ;  /* 0x0002f000010a7983 */ /* 0x000ee80000300800 */
[----:B------:R-:W3:Y:S04]  /*10b80*/  LDL R8, [R1+0x508] ;  /* 0x0005080001087983 */ /* 0x000ee80000100800 */
[----:B------:R-:W3:Y:S04]  /*10b90*/  LDL R7, [R1+0x50c] ;  /* 0x00050c0001077983 */ /* 0x000ee80000100800 */
[----:B--2---:R-:W-:Y:S04]  /*10ba0*/  STL [R1+0x1150], R42 ;  /* 0x0011502a01007387 */ /* 0x004fe80000100800 */
[----:B0-----:R-:W2:Y:S04]  /*10bb0*/  LDL.LU R30, [R1+0xdc] ;  /* 0x0000dc00011e7983 */ /* 0x001ea80000300800 */
[----:B------:R-:W2:Y:S04]  /*10bc0*/  LDL R2, [R1+0x504] ;  /* 0x0005040001027983 */ /* 0x000ea80000100800 */
[----:B------:R-:W2:Y:S04]  /*10bd0*/  LDL R6, [R1+0x500] ;  /* 0x0005000001067983 */ /* 0x000ea80000100800 */
[----:B------:R-:W-:Y:S04]  /*10be0*/  STL [R1+0x1154], R40 ;  /* 0x0011542801007387 */ /* 0x000fe80000100800 */
[----:B-1----:R-:W2:Y:S01]  /*10bf0*/  LDL.LU R32, [R1+0xe0] ;  /* 0x0000e00001207983 */ /* 0x002ea20000300800 */
[----:B----4-:R-:W-:-:S02]  /*10c00*/  @!P0 IMAD.MOV.U32 R21, RZ, RZ, R14 ;  /* 0x000000ffff158224 */ /* 0x010fc400078e000e */
[----:B------:R-:W-:Y:S01]  /*10c10*/  @!P0 IMAD.MOV.U32 R20, RZ, RZ, R13 ;  /* 0x000000ffff148224 */ /* 0x000fe200078e000d */
[----:B------:R-:W4:Y:S04]  /*10c20*/  LDL R11, [R1+0x4c8] ;  /* 0x0004c800010b7983 */ /* 0x000f280000100800 */
[----:B------:R-:W4:Y:S04]  /*10c30*/  LDL R4, [R1+0x4cc] ;  /* 0x0004cc0001047983 */ /* 0x000f280000100800 */
[----:B------:R0:W-:Y:S04]  /*10c40*/  STS.U16 [R0+UR4+0x4c0], R31 ;  /* 0x0004c01f00007988 */ /* 0x0001e80008000404 */
[----:B------:R1:W4:Y:S04]  /*10c50*/  @!P0 LDG.E.U16 R36, desc[UR10][R20.64] ;  /* 0x0000000a14248981 */ /* 0x000328000c1e1500 */
[----:B------:R1:W-:Y:S04]  /*10c60*/  STS.U16 [R0+UR4+0x6c0], R12 ;  /* 0x0006c00c00007988 */ /* 0x0003e80008000404 */
[----:B0-----:R-:W4:Y:S01]  /*10c70*/  LDL.LU R31, [R1+0xcc] ;  /* 0x0000cc00011f7983 */ /* 0x001f220000300800 */
[----:B-1----:R-:W-:-:S03]  /*10c80*/  @!P1 IMAD.MOV.U32 R20, RZ, RZ, R5 ;  /* 0x000000ffff149224 */ /* 0x002fc600078e0005 */
[----:B------:R-:W4:Y:S04]  /*10c90*/  LDL.LU R12, [R1+0xd0] ;  /* 0x0000d000010c7983 */ /* 0x000f280000300800 */
[----:B------:R-:W4:Y:S01]  /*10ca0*/  LDL R5, [R1+0x4c4] ;  /* 0x0004c40001057983 */ /* 0x000f220000100800 */
[----:B------:R-:W-:Y:S02]  /*10cb0*/  PRMT R34, RZ, 0x7610, R34 ;  /* 0x00007610ff227816 */ /* 0x000fe40000000022 */
[----:B------:R-:W-:Y:S02]  /*10cc0*/  @!P1 MOV R21, R9 ;  /* 0x0000000900159202 */ /* 0x000fe40000000f00 */
[----:B------:R-:W4:Y:S04]  /*10cd0*/  LDL R9, [R1+0x4c0] ;  /* 0x0004c00001097983 */ /* 0x000f280000100800 */
[----:B------:R0:W4:Y:S02]  /*10ce0*/  @!P1 LDG.E.U16 R34, desc[UR10][R20.64] ;  /* 0x0000000a14229981 */ /* 0x000124000c1e1500 */
[----:B0-----:R-:W-:-:S02]  /*10cf0*/  PRMT R20, RZ, 0x7610, R20 ;  /* 0x00007610ff147816 */ /* 0x001fc40000000014 */
[----:B------:R-:W-:Y:S01]  /*10d00*/  PRMT R21, RZ, 0x7610, R21 ;  /* 0x00007610ff157816 */ /* 0x000fe20000000015 */
[----:B---3--:R-:W-:Y:S02]  /*10d10*/  @!P0 IMAD.MOV.U32 R23, RZ, RZ, R8 ;  /* 0x000000ffff178224 */ /* 0x008fe400078e0008 */
[----:B------:R-:W3:Y:S01]  /*10d20*/  LDL R8, [R1+0x488] ;  /* 0x0004880001087983 */ /* 0x000ee20000100800 */
[----:B------:R-:W-:-:S03]  /*10d30*/  @!P0 IMAD.MOV.U32 R22, RZ, RZ, R7 ;  /* 0x000000ffff168224 */ /* 0x000fc600078e0007 */
[----:B------:R-:W3:Y:S04]  /*10d40*/  LDL R7, [R1+0x48c] ;  /* 0x00048c0001077983 */ /* 0x000ee80000100800 */
[----:B------:R0:W-:Y:S04]  /*10d50*/  STS.U16 [R0+UR4+0x680], R10 ;  /* 0x0006800a00007988 */ /* 0x0001e80008000404 */
[----:B------:R2:W3:Y:S04]  /*10d60*/  @!P0 LDG.E.U16 R20, desc[UR10][R22.64] ;  /* 0x0000000a16148981 */ /* 0x0004e8000c1e1500 */
[----:B0-----:R-:W3:Y:S01]  /*10d70*/  LDL.LU R10, [R1+0xb4] ;  /* 0x0000b400010a7983 */ /* 0x001ee20000300800 */
[----:B--2---:R-:W-:-:S03]  /*10d80*/  @!P1 IMAD.MOV.U32 R22, RZ, RZ, R2 ;  /* 0x000000ffff169224 */ /* 0x004fc600078e0002 */
[----:B------:R-:W2:Y:S01]  /*10d90*/  LDL R2, [R1+0x484] ;  /* 0x0004840001027983 */ /* 0x000ea20000100800 */
[----:B------:R-:W-:-:S03]  /*10da0*/  @!P1 IMAD.MOV.U32 R23, RZ, RZ, R6 ;  /* 0x000000ffff179224 */ /* 0x000fc600078e0006 */
[----:B------:R-:W2:Y:S04]  /*10db0*/  LDL R6, [R1+0x480] ;  /* 0x0004800001067983 */ /* 0x000ea80000100800 */
[----:B------:R0:W-:Y:S04]  /*10dc0*/  STS.U16 [R0+UR4+0x880], R30 ;  /* 0x0008801e00007988 */ /* 0x0001e80008000404 */
[----:B------:R1:W2:Y:S04]  /*10dd0*/  @!P1 LDG.E.U16 R21, desc[UR10][R22.64] ;  /* 0x0000000a16159981 */ /* 0x0002a8000c1e1500 */
[----:B0-----:R-:W2:Y:S04]  /*10de0*/  LDL.LU R30, [R1+0xb8] ;  /* 0x0000b800011e7983 */ /* 0x001ea80000300800 */
[----:B------:R0:W-:Y:S01]  /*10df0*/  STS.U16 [R0+UR4+0x8c0], R32 ;  /* 0x0008c02000007988 */ /* 0x0001e20008000404 */
[----:B-1----:R-:W-:Y:S01]  /*10e00*/  PRMT R22, RZ, 0x7610, R22 ;  /* 0x00007610ff167816 */ /* 0x002fe20000000016 */
[----:B----4-:R-:W-:-:S02]  /*10e10*/  @!P0 IMAD.MOV.U32 R25, RZ, RZ, R11 ;  /* 0x000000ffff198224 */ /* 0x010fc400078e000b */
[----:B------:R-:W-:Y:S01]  /*10e20*/  @!P0 IMAD.MOV.U32 R24, RZ, RZ, R4 ;  /* 0x000000ffff188224 */ /* 0x000fe200078e0004 */
[----:B0-----:R-:W4:Y:S04]  /*10e30*/  LDL.LU R32, [R1+0xa8] ;  /* 0x0000a80001207983 */ /* 0x001f280000300800 */
[----:B------:R-:W4:Y:S04]  /*10e40*/  LDL R11, [R1+0x448] ;  /* 0x00044800010b7983 */ /* 0x000f280000100800 */
[----:B------:R-:W4:Y:S04]  /*10e50*/  LDL R4, [R1+0x44c] ;  /* 0x00044c0001047983 */ /* 0x000f280000100800 */
[----:B------:R0:W4:Y:S04]  /*10e60*/  @!P0 LDG.E.U16 R22, desc[UR10][R24.64] ;  /* 0x0000000a18168981 */ /* 0x000128000c1e1500 */
[----:B------:R1:W-:Y:S01]  /*10e70*/  STS.U16 [R0+UR4+0xac0], R31 ;  /* 0x000ac01f00007988 */ /* 0x0003e20008000404 */
[----:B0-----:R-:W-:-:S03]  /*10e80*/  @!P1 IMAD.MOV.U32 R24, RZ, RZ, R5 ;  /* 0x000000ffff189224 */ /* 0x001fc600078e0005 */
[----:B-1----:R-:W4:Y:S04]  /*10e90*/  LDL.LU R31, [R1+0xac] ;  /* 0x0000ac00011f7983 */ /* 0x002f280000300800 */
[----:B------:R-:W4:Y:S01]  /*10ea0*/  LDL R5, [R1+0x444] ;  /* 0x0004440001057983 */ /* 0x000f220000100800 */
[----:B------:R-:W-:Y:S01]  /*10eb0*/  PRMT R23, RZ, 0x7610, R23 ;  /* 0x00007610ff177816 */ /* 0x000fe20000000017 */
[----:B------:R-:W-:Y:S02]  /*10ec0*/  @!P1 IMAD.MOV.U32 R25, RZ, RZ, R9 ;  /* 0x000000ffff199224 */ /* 0x000fe400078e0009 */
[----:B------:R-:W4:Y:S04]  /*10ed0*/  LDL R9, [R1+0x440] ;  /* 0x0004400001097983 */ /* 0x000f280000100800 */
[----:B------:R0:W4:Y:S04]  /*10ee0*/  @!P1 LDG.E.U16 R23, desc[UR10][R24.64] ;  /* 0x0000000a18179981 */ /* 0x000128000c1e1500 */
[----:B------:R-:W4:Y:S01]  /*10ef0*/  LDL.LU R13, [R1+0x94] ;  /* 0x00009400010d7983 */ /* 0x000f220000300800 */
[----:B0-----:R-:W-:-:S03]  /*10f00*/  PRMT R24, RZ, 0x7610, R24 ;  /* 0x00007610ff187816 */ /* 0x001fc60000000018 */
[----:B------:R0:W-:Y:S01]  /*10f10*/  STS.U16 [R0+UR4+0xa80], R12 ;  /* 0x000a800c00007988 */ /* 0x0001e20008000404 */
[----:B------:R-:W-:Y:S01]  /*10f20*/  PRMT R25, RZ, 0x7610, R25 ;  /* 0x00007610ff197816 */ /* 0x000fe20000000019 */
[----:B---3--:R-:W-:Y:S02]  /*10f30*/  @!P0 IMAD.MOV.U32 R27, RZ, RZ, R8 ;  /* 0x000000ffff1b8224 */ /* 0x008fe400078e0008 */
[----:B------:R-:W3:Y:S01]  /*10f40*/  LDL R8, [R1+0x408] ;  /* 0x0004080001087983 */ /* 0x000ee20000100800 */
[----:B------:R-:W-:-:S03]  /*10f50*/  @!P0 IMAD.MOV.U32 R26, RZ, RZ, R7 ;  /* 0x000000ffff1a8224 */ /* 0x000fc600078e0007 */
[----:B------:R-:W3:Y:S04]  /*10f60*/  LDL R7, [R1+0x40c] ;  /* 0x00040c0001077983 */ /* 0x000ee80000100800 */
[----:B------:R2:W3:Y:S04]  /*10f70*/  @!P0 LDG.E.U16 R24, desc[UR10][R26.64] ;  /* 0x0000000a1a188981 */ /* 0x0004e8000c1e1500 */
[----:B0-----:R-:W3:Y:S01]  /*10f80*/  LDL.LU R12, [R1+0x98] ;  /* 0x00009800010c7983 */ /* 0x001ee20000300800 */
[----:B--2---:R-:W-:-:S03]  /*10f90*/  @!P1 IMAD.MOV.U32 R26, RZ, RZ, R2 ;  /* 0x000000ffff1a9224 */ /* 0x004fc600078e0002 */
[----:B------:R-:W2:Y:S01]  /*10fa0*/  LDL R2, [R1+0x404] ;  /* 0x0004040001027983 */ /* 0x000ea20000100800 */
[----:B------:R-:W-:-:S03]  /*10fb0*/  @!P1 IMAD.MOV.U32 R27, RZ, RZ, R6 ;  /* 0x000000ffff1b9224 */ /* 0x000fc600078e0006 */
[----:B------:R-:W2:Y:S04]  /*10fc0*/  LDL R6, [R1+0x400] ;  /* 0x0004000001067983 */ /* 0x000ea80000100800 */
[----:B------:R0:W2:Y:S04]  /*10fd0*/  @!P1 LDG.E.U16 R25, desc[UR10][R26.64] ;  /* 0x0000000a1a199981 */ /* 0x0000a8000c1e1500 */
[----:B------:R1:W-:Y:S01]  /*10fe0*/  STS.U16 [R0+UR4+0xc80], R10 ;  /* 0x000c800a00007988 */ /* 0x0003e20008000404 */
[----:B0-----:R-:W-:-:S03]  /*10ff0*/  PRMT R26, RZ, 0x7610, R26 ;  /* 0x00007610ff1a7816 */ /* 0x001fc6000000001a */
[----:B-1----:R-:W2:Y:S04]  /*11000*/  LDL.LU R10, [R1+0x84] ;  /* 0x00008400010a7983 */ /* 0x002ea80000300800 */
[----:B------:R-:W-:Y:S01]  /*11010*/  STS.U16 [R0+UR4+0xcc0], R30 ;  /* 0x000cc01e00007988 */ /* 0x000fe20008000404 */
[----:B----4-:R-:W-:-:S03]  /*11020*/  @!P0 IMAD.MOV.U32 R29, RZ, RZ, R11 ;  /* 0x000000ffff1d8224 */ /* 0x010fc600078e000b */
[----:B------:R-:W4:Y:S01]  /*11030*/  LDL R11, [R1+0x3c8] ;  /* 0x0003c800010b7983 */ /* 0x000f220000100800 */
[----:B------:R-:W-:-:S03]  /*11040*/  @!P0 IMAD.MOV.U32 R28, RZ, RZ, R4 ;  /* 0x000000ffff1c8224 */ /* 0x000fc600078e0004 */
[----:B------:R-:W4:Y:S04]  /*11050*/  LDL R4, [R1+0x3cc] ;  /* 0x0003cc0001047983 */ /* 0x000f280000100800 */
[----:B------:R0:W4:Y:S04]  /*11060*/  @!P0 LDG.E.U16 R26, desc[UR10][R28.64] ;  /* 0x0000000a1c1a8981 */ /* 0x000128000c1e1500 */
[----:B------:R1:W-:Y:S04]  /*11070*/  STS.U16 [R0+UR4+0xec0], R32 ;  /* 0x000ec02000007988 */ /* 0x0003e80008000404 */
[----:B-1----:R-:W4:Y:S01]  /*11080*/  LDL.LU R32, [R1+0x88] ;  /* 0x0000880001207983 */ /* 0x002f220000300800 */
[----:B0-----:R-:W-:-:S03]  /*11090*/  @!P1 IMAD.MOV.U32 R28, RZ, RZ, R5 ;  /* 0x000000ffff1c9224 */ /* 0x001fc600078e0005 */
[----:B------:R-:W4:Y:S01]  /*110a0*/  LDL R5, [R1+0x3c4] ;  /* 0x0003c40001057983 */ /* 0x000f220000100800 */
[----:B------:R-:W-:Y:S01]  /*110b0*/  PRMT R27, RZ, 0x7610, R27 ;  /* 0x00007610ff1b7816 */ /* 0x000fe2000000001b */
[----:B------:R-:W-:Y:S02]  /*110c0*/  @!P1 IMAD.MOV.U32 R29, RZ, RZ, R9 ;  /* 0x000000ffff1d9224 */ /* 0x000fe400078e0009 */
[----:B------:R-:W4:Y:S04]  /*110d0*/  LDL R9, [R1+0x3c0] ;  /* 0x0003c00001097983 */ /* 0x000f280000100800 */
[----:B------:R0:W4:Y:S04]  /*110e0*/  @!P1 LDG.E.U16 R27, desc[UR10][R28.64] ;  /* 0x0000000a1c1b9981 */ /* 0x000128000c1e1500 */
[----:B------:R3:W-:Y:S01]  /*110f0*/  STS.U16 [R0+UR4+0xe80], R31 ;  /* 0x000e801f00007988 */ /* 0x0007e20008000404 */
[----:B------:R-:W-:-:S03]  /*11100*/  PRMT R33, RZ, 0x7610, R33 ;  /* 0x00007610ff217816 */ /* 0x000fc60000000021 */
[----:B------:R-:W4:Y:S01]  /*11110*/  LDL R16, [R1+0xb18] ;  /* 0x000b180001107983 */ /* 0x000f220000100800 */
[----:B0-----:R-:W-:Y:S02]  /*11120*/  PRMT R28, RZ, 0x7610, R28 ;  /* 0x00007610ff1c7816 */ /* 0x001fe4000000001c */
[----:B------:R-:W-:Y:S01]  /*11130*/  PRMT R29, RZ, 0x7610, R29 ;  /* 0x00007610ff1d7816 */ /* 0x000fe2000000001d */
[----:B------:R-:W4:Y:S04]  /*11140*/  LDL R15, [R1+0xb20] ;  /* 0x000b2000010f7983 */ /* 0x000f280000100800 */
[----:B------:R-:W4:Y:S01]  /*11150*/  LDL R14, [R1+0xb58] ;  /* 0x000b5800010e7983 */ /* 0x000f220000100800 */
[----:B------:R-:W-:Y:S02]  /*11160*/  PRMT R35, RZ, 0x7610, R35 ;  /* 0x00007610ff237816 */ /* 0x000fe40000000023 */
[----:B------:R-:W-:Y:S01]  /*11170*/  PRMT R37, RZ, 0x7610, R37 ;  /* 0x00007610ff257816 */ /* 0x000fe20000000025 */
[----:B------:R-:W4:Y:S04]  /*11180*/  LDL R46, [R1+0x638] ;  /* 0x00063800012e7983 */ /* 0x000f280000100800 */
[----:B------:R-:W4:Y:S04]  /*11190*/  LDL R44, [R1+0x630] ;  /* 0x00063000012c7983 */ /* 0x000f280000100800 */
[----:B------:R-:W4:Y:S04]  /*111a0*/  LDL R42, [R1+0x5f8] ;  /* 0x0005f800012a7983 */ /* 0x000f280000100800 */
[----:B------:R-:W4:Y:S01]  /*111b0*/  LDL R40, [R1+0x5fc] ;  /* 0x0005fc0001287983 */ /* 0x000f220000100800 */
[----:B---3--:R-:W-:-:S03]  /*111c0*/  @!P0 IMAD.MOV.U32 R31, RZ, RZ, R8 ;  /* 0x000000ffff1f8224 */ /* 0x008fc600078e0008 */
[----:B------:R-:W3:Y:S01]  /*111d0*/  LDL R8, [R1+0xad8] ;  /* 0x000ad80001087983 */ /* 0x000ee20000100800 */
[----:B------:R-:W-:-:S03]  /*111e0*/  @!P0 IMAD.MOV.U32 R30, RZ, RZ, R7 ;  /* 0x000000ffff1e8224 */ /* 0x000fc600078e0007 */
[----:B------:R-:W3:Y:S04]  /*111f0*/  LDL R7, [R1+0xae4] ;  /* 0x000ae40001077983 */ /* 0x000ee80000100800 */
[----:B------:R2:W3:Y:S02]  /*11200*/  @!P0 LDG.E.U16 R28, desc[UR10][R30.64] ;  /* 0x0000000a1e1c8981 */ /* 0x0004e4000c1e1500 */
[----:B--2---:R-:W-:Y:S02]  /*11210*/  @!P1 IMAD.MOV.U32 R30, RZ, RZ, R2 ;  /* 0x000000ffff1e9224 */ /* 0x004fe400078e0002 */
[----:B------:R-:W2:Y:S01]  /*11220*/  LDL R2, [R1+0xaec] ;  /* 0x000aec0001027983 */ /* 0x000ea20000100800 */
[----:B------:R-:W-:-:S03]  /*11230*/  @!P1 IMAD.MOV.U32 R31, RZ, RZ, R6 ;  /* 0x000000ffff1f9224 */ /* 0x000fc600078e0006 */
[----:B------:R-:W2:Y:S04]  /*11240*/  LDL R6, [R1+0xae0] ;  /* 0x000ae00001067983 */ /* 0x000ea80000100800 */
[----:B------:R4:W2:Y:S02]  /*11250*/  @!P1 LDG.E.U16 R29, desc[UR10][R30.64] ;  /* 0x0000000a1e1d9981 */ /* 0x0008a4000c1e1500 */
[----:B----4-:R-:W-:Y:S02]  /*11260*/  @!P0 MOV R31, R11 ;  /* 0x0000000b001f8202 */ /* 0x010fe40000000f00 */
[----:B------:R0:W-:Y:S01]  /*11270*/  STS.U16 [R0+UR4+0x1080], R13 ;  /* 0x0010800d00007988 */ /* 0x0001e20008000404 */
[----:B------:R-:W-:-:S03]  /*11280*/  @!P0 IMAD.MOV.U32 R30, RZ, RZ, R4 ;  /* 0x000000ffff1e8224 */ /* 0x000fc600078e0004 */
[----:B------:R-:W4:Y:S04]  /*11290*/  LDL R11, [R1+0xb6c] ;  /* 0x000b6c00010b7983 */ /* 0x000f280000100800 */
[----:B------:R-:W4:Y:S04]  /*112a0*/  LDL R4, [R1+0xb24] ;  /* 0x000b240001047983 */ /* 0x000f280000100800 */
[----:B------:R1:W4:Y:S04]  /*112b0*/  @!P0 LDG.E.U16 R33, desc[UR10][R30.64] ;  /* 0x0000000a1e218981 */ /* 0x000328000c1e1500 */
[----:B0-----:R-:W4:Y:S01]  /*112c0*/  LDL R13, [R1+0xb64] ;  /* 0x000b6400010d7983 */ /* 0x001f220000100800 */
[----:B-1----:R-:W-:-:S03]  /*112d0*/  @!P1 IMAD.MOV.U32 R30, RZ, RZ, R5 ;  /* 0x000000ffff1e9224 */ /* 0x002fc600078e0005 */
[----:B------:R-:W4:Y:S04]  /*112e0*/  LDL R5, [R1+0xb2c] ;  /* 0x000b2c0001057983 */ /* 0x000f280000100800 */
[----:B------:R0:W-:Y:S01]  /*112f0*/  STS.U16 [R0+UR4+0x10c0], R12 ;  /* 0x0010c00c00007988 */ /* 0x0001e20008000404 */
[----:B------:R-:W-:-:S03]  /*11300*/  @!P1 IMAD.MOV.U32 R31, RZ, RZ, R9 ;  /* 0x000000ffff1f9224 */ /* 0x000fc600078e0009 */
[----:B------:R1:W-:Y:S04]  /*11310*/  STS.U16 [R0+UR4+0x12c0], R10 ;  /* 0x0012c00a00007988 */ /* 0x0003e80008000404 */
[----:B------:R-:W4:Y:S04]  /*11320*/  LDL R9, [R1+0x6bc] ;  /* 0x0006bc0001097983 */ /* 0x000f280000100800 */
[----:B0-----:R-:W4:Y:S04]  /*11330*/  LDL R12, [R1+0xb60] ;  /* 0x000b6000010c7983 */ /* 0x001f280000100800 */
[----:B-1----:R-:W4:Y:S04]  /*11340*/  LDL R10, [R1+0x6b8] ;  /* 0x0006b800010a7983 */ /* 0x002f280000100800 */
[----:B------:R3:W4:Y:S04]  /*11350*/  @!P1 LDG.E.U16 R35, desc[UR10][R30.64] ;  /* 0x0000000a1e239981 */ /* 0x000728000c1e1500 */
[----:B------:R0:W-:Y:S04]  /*11360*/  STS.U16 [R0+UR4+0x1280], R32 ;  /* 0x0012802000007988 */ /* 0x0001e80008000404 */
[----:B------:R1:W-:Y:S04]  /*11370*/  STS.U16 [R0+UR4+0x1480], R39 ;  /* 0x0014802700007988 */ /* 0x0003e80008000404 */
[----:B------:R1:W-:Y:S04]  /*11380*/  STS.U16 [R0+UR4+0x14c0], R41 ;  /* 0x0014c02900007988 */ /* 0x0003e80008000404 */
[----:B0-----:R-:W4:Y:S01]  /*11390*/  LDL R32, [R1+0x63c] ;  /* 0x00063c0001207983 */ /* 0x001f220000100800 */
[----:B-1----:R-:W-:-:S02]  /*113a0*/  PRMT R39, RZ, 0x7610, R39 ;  /* 0x00007610ff277816 */ /* 0x002fc40000000027 */
[----:B------:R-:W-:Y:S01]  /*113b0*/  PRMT R41, RZ, 0x7610, R41 ;  /* 0x00007610ff297816 */ /* 0x000fe20000000029 */
[----:B---3--:R-:W-:Y:S02]  /*113c0*/  @!P0 IMAD.MOV.U32 R31, RZ, RZ, R8 ;  /* 0x000000ffff1f8224 */ /* 0x008fe400078e0008 */
        /* <DEDUP_REMOVED lines=9> */
[----:B0-----:R-:W-:Y:S02]  /*11460*/  @!P0 IMAD.MOV.U32 R31, RZ, RZ, R16 ;  /* 0x000000ffff1f8224 */ /* 0x001fe400078e0010 */
[----:B----4-:R-:W-:Y:S02]  /*11470*/  @!P0 IMAD.MOV.U32 R30, RZ, RZ, R4 ;  /* 0x000000ffff1e8224 */ /* 0x010fe400078e0004 */
[----:B------:R-:W4:Y:S04]  /*11480*/  LDL R4, [R1+0x674] ;  /* 0x0006740001047983 */ /* 0x000f280000100800 */
[----:B------:R0:W4:Y:S02]  /*11490*/  @!P0 LDG.E.U16 R41, desc[UR10][R30.64] ;  /* 0x0000000a1e298981 */ /* 0x000124000c1e1500 */
[----:B0-----:R-:W-:-:S02]  /*114a0*/  @!P1 IMAD.MOV.U32 R30, RZ, RZ, R5 ;  /* 0x000000ffff1e9224 */ /* 0x001fc400078e0005 */
[----:B------:R-:W4:Y:S01]  /*114b0*/  LDL R5, [R1+0x670] ;  /* 0x0006700001057983 */ /* 0x000f220000100800 */
[----:B------:R-:W-:-:S03]  /*114c0*/  @!P1 IMAD.MOV.U32 R31, RZ, RZ, R15 ;  /* 0x000000ffff1f9224 */ /* 0x000fc600078e000f */
[----:B------:R0:W-:Y:S04]  /*114d0*/  STS.U16 [R0+UR4+0x16c0], R43 ;  /* 0x0016c02b00007988 */ /* 0x0001e80008000404 */
[----:B------:R1:W-:Y:S01]  /*114e0*/  STS.U16 [R0+UR4+0x1680], R45 ;  /* 0x0016802d00007988 */ /* 0x0003e20008000404 */
[----:B0-----:R-:W-:Y:S02]  /*114f0*/  PRMT R43, RZ, 0x7610, R43 ;  /* 0x00007610ff2b7816 */ /* 0x001fe4000000002b */
[----:B-1----:R-:W-:-:S04]  /*11500*/  PRMT R45, RZ, 0x7610, R45 ;  /* 0x00007610ff2d7816 */ /* 0x002fc8000000002d */
[----:B------:R0:W4:Y:S04]  /*11510*/  @!P1 LDG.E.U16 R43, desc[UR10][R30.64] ;  /* 0x0000000a1e2b9981 */ /* 0x000128000c1e1500 */
[----:B------:R1:W-:Y:S01]  /*11520*/  STS.U16 [R0+UR4+0x1880], R47 ;  /* 0x0018802f00007988 */ /* 0x0003e20008000404 */
[----:B0-----:R-:W-:Y:S02]  /*11530*/  @!P0 IMAD.MOV.U32 R30, RZ, RZ, R13 ;  /* 0x000000ffff1e8224 */ /* 0x001fe400078e000d */
[----:B------:R-:W-:Y:S01]  /*11540*/  @!P0 IMAD.MOV.U32 R31, RZ, RZ, R14 ;  /* 0x000000ffff1f8224 */ /* 0x000fe200078e000e */
        /* <DEDUP_REMOVED lines=12> */
[----:B------:R0:W-:Y:S04]  /*11610*/  STS.U16 [R0+UR4+0x1a80], R53 ;  /* 0x001a803500007988 */ /* 0x0001e80008000404 */
[----:B------:R1:W-:Y:S01]  /*11620*/  STS.U16 [R0+UR4+0x1c80], R55 ;  /* 0x001c803700007988 */ /* 0x0003e20008000404 */
[----:B0-----:R-:W-:Y:S02]  /*11630*/  PRMT R53, RZ, 0x7610, R53 ;  /* 0x00007610ff357816 */ /* 0x001fe40000000035 */
[----:B-1----:R-:W-:Y:S01]  /*11640*/  PRMT R55, RZ, 0x7610, R55 ;  /* 0x00007610ff377816 */ /* 0x002fe20000000037 */
[----:B---3--:R-:W-:-:S02]  /*11650*/  @!P1 IMAD.MOV.U32 R31, RZ, RZ, R8 ;  /* 0x000000ffff1f9224 */ /* 0x008fc400078e0008 */
[----:B------:R-:W-:-:S05]  /*11660*/  @!P1 IMAD.MOV.U32 R30, RZ, RZ, R7 ;  /* 0x000000ffff1e9224 */ /* 0x000fca00078e0007 */
[----:B------:R2:W3:Y:S02]  /*11670*/  @!P1 LDG.E.U16 R51, desc[UR10][R30.64] ;  /* 0x0000000a1e339981 */ /* 0x0004e4000c1e1500 */
[----:B--2---:R-:W-:Y:S02]  /*11680*/  @!P0 IMAD.MOV.U32 R30, RZ, RZ, R2 ;  /* 0x000000ffff1e8224 */ /* 0x004fe400078e0002 */
[----:B------:R-:W2:Y:S04]  /*11690*/  LDL R2, [R1+0x634] ;  /* 0x0006340001027983 */ /* 0x000ea80000100800 */
[----:B------:R-:W3:Y:S04]  /*116a0*/  LDL.LU R19, [R1+0x390] ;  /* 0x0003900001137983 */ /* 0x000ee80000300800 */
[----:B------:R-:W3:Y:S04]  /*116b0*/  LDL.LU R18, [R1+0x38c] ;  /* 0x00038c0001127983 */ /* 0x000ee80000300800 */
[----:B------:R-:W3:Y:S04]  /*116c0*/  LDL.LU R17, [R1+0x380] ;  /* 0x0003800001117983 */ /* 0x000ee80000300800 */
[----:B------:R-:W3:Y:S04]  /*116d0*/  LDL.LU R16, [R1+0x37c] ;  /* 0x00037c0001107983 */ /* 0x000ee80000300800 */
[----:B------:R-:W3:Y:S04]  /*116e0*/  LDL.LU R15, [R1+0x370] ;  /* 0x00037000010f7983 */ /* 0x000ee80000300800 */
[----:B------:R-:W3:Y:S01]  /*116f0*/  LDL.LU R14, [R1+0x35c] ;  /* 0x00035c00010e7983 */ /* 0x000ee20000300800 */
[----:B------:R-:W-:-:S03]  /*11700*/  @!P0 IMAD.MOV.U32 R31, RZ, RZ, R6 ;  /* 0x000000ffff1f8224 */ /* 0x000fc600078e0006 */
[----:B------:R-:W3:Y:S04]  /*11710*/  LDL.LU R13, [R1+0x350] ;  /* 0x00035000010d7983 */ /* 0x000ee80000300800 */
[----:B------:R-:W3:Y:S04]  /*11720*/  LDL.LU R12, [R1+0x34c] ;  /* 0x00034c00010c7983 */ /* 0x000ee80000300800 */
[----:B------:R4:W3:Y:S04]  /*11730*/  @!P0 LDG.E.U16 R53, desc[UR10][R30.64] ;  /* 0x0000000a1e358981 */ /* 0x0008e8000c1e1500 */
[----:B------:R-:W3:Y:S04]  /*11740*/  LDL.LU R11, [R1+0x340] ;  /* 0x00034000010b7983 */ /* 0x000ee80000300800 */
[----:B------:R-:W3:Y:S01]  /*11750*/  LDL.LU R10, [R1+0x33c] ;  /* 0x00033c00010a7983 */ /* 0x000ee20000300800 */
[----:B----4-:R-:W-:-:S03]  /*11760*/  @!P1 IMAD.MOV.U32 R30, RZ, RZ, R4 ;  /* 0x000000ffff1e9224 */ /* 0x010fc600078e0004 */
[----:B------:R-:W4:Y:S04]  /*11770*/  LDL.LU R9, [R1+0x330] ;  /* 0x0003300001097983 */ /* 0x000f280000300800 */
[----:B------:R-:W4:Y:S04]  /*11780*/  LDL.LU R8, [R1+0x32c] ;  /* 0x00032c0001087983 */ /* 0x000f280000300800 */
[----:B------:R-:W4:Y:S01]  /*11790*/  LDL.LU R7, [R1+0x31c] ;  /* 0x00031c0001077983 */ /* 0x000f220000300800 */
[----:B------:R-:W-:-:S03]  /*117a0*/  @!P1 MOV R31, R5 ;  /* 0x00000005001f9202 */ /* 0x000fc60000000f00 */
[----:B------:R-:W4:Y:S04]  /*117b0*/  LDL.LU R6, [R1+0x318] ;  /* 0x0003180001067983 */ /* 0x000f280000300800 */
[----:B------:R-:W4:Y:S04]  /*117c0*/  LDL.LU R5, [R1+0x300] ;  /* 0x0003000001057983 */ /* 0x000f280000300800 */
[----:B------:R0:W4:Y:S04]  /*117d0*/  @!P1 LDG.E.U16 R55, desc[UR10][R30.64] ;  /* 0x0000000a1e379981 */ /* 0x000128000c1e1500 */
[----:B------:R-:W-:Y:S04]  /*117e0*/  STS.U16 [R0+UR4+0x1cc0], R57 ;  /* 0x001cc03900007988 */ /* 0x000fe80008000404 */
[----:B------:R-:W4:Y:S01]  /*117f0*/  LDL.LU R4, [R1+0x2fc] ;  /* 0x0002fc0001047983 */ /* 0x000f220000300800 */
[----:B0-----:R-:W-:-:S03]  /*11800*/  @!P0 IMAD.MOV.U32 R30, RZ, RZ, R32 ;  /* 0x000000ffff1e8224 */ /* 0x001fc600078e0020 */
[----:B------:R-:W-:Y:S04]  /*11810*/  STS.U16 [R0+UR4+0x1ec0], R59 ;  /* 0x001ec03b00007988 */ /* 0x000fe80008000404 */
[----:B------:R-:W4:Y:S04]  /*11820*/  LDL.LU R32, [R1+0xe8] ;  /* 0x0000e80001207983 */ /* 0x000f280000300800 */
[----:B------:R0:W-:Y:S04]  /*11830*/  STS.U16 [R0+UR4+0x1e80], R61 ;  /* 0x001e803d00007988 */ /* 0x0001e80008000404 */
[----:B0-----:R-:W4:Y:S01]  /*11840*/  LDL.LU R0, [R1+0xe4] ;  /* 0x0000e40001007983 */ /* 0x001f220000300800 */
[----:B------:R-:W-:Y:S01]  /*11850*/  PRMT R57, RZ, 0x7610, R57 ;  /* 0x00007610ff397816 */ /* 0x000fe20000000039 */
[----:B------:R-:W-:Y:S01]  /*11860*/  @!P0 IMAD.MOV.U32 R31, RZ, RZ, R46 ;  /* 0x000000ffff1f8224 */ /* 0x000fe200078e002e */
[----:B------:R-:W-:-:S04]  /*11870*/  PRMT R59, RZ, 0x7610, R59 ;  /* 0x00007610ff3b7816 */ /* 0x000fc8000000003b */
[----:B------:R0:W4:Y:S02]  /*11880*/  @!P0 LDG.E.U16 R57, desc[UR10][R30.64] ;  /* 0x0000000a1e398981 */ /* 0x000124000c1e1500 */
[----:B0-----:R-:W-:Y:S02]  /*11890*/  @!P1 IMAD.MOV.U32 R31, RZ, RZ, R44 ;  /* 0x000000ffff1f9224 */ /* 0x001fe400078e002c */
[----:B--2---:R-:W-:Y:S01]  /*118a0*/  @!P1 IMAD.MOV.U32 R30, RZ, RZ, R2 ;  /* 0x000000ffff1e9224 */ /* 0x004fe200078e0002 */
[----:B------:R-:W-:-:S04]  /*118b0*/  LOP3.LUT R2, R3, 0x20, RZ, 0x3c, !PT ;  /* 0x0000002003027812 */ /* 0x000fc800078e3cff */
[----:B------:R0:W2:Y:S04]  /*118c0*/  @!P1 LDG.E.U16 R59, desc[UR10][R30.64] ;  /* 0x0000000a1e3b9981 */ /* 0x0000a8000c1e1500 */
[----:B---3--:R-:W-:Y:S04]  /*118d0*/  STS.U16 [R2+UR4+0x100], R19 ;  /* 0x0001001302007988 */ /* 0x008fe80008000404 */
[----:B------:R-:W-:Y:S01]  /*118e0*/  STS.U16 [R2+UR4+0x140], R18 ;  /* 0x0001401202007988 */ /* 0x000fe20008000404 */
[----:B0-----:R-:W-:Y:S02]  /*118f0*/  @!P0 IMAD.MOV.U32 R30, RZ, RZ, R40 ;  /* 0x000000ffff1e8224 */ /* 0x001fe400078e0028 */
[----:B------:R-:W-:Y:S01]  /*11900*/  @!P0 IMAD.MOV.U32 R31, RZ, RZ, R42 ;  /* 0x000000ffff1f8224 */ /* 0x000fe200078e002a */
[----:B------:R-:W-:Y:S04]  /*11910*/  STS.U16 [R2+UR4+0x340], R17 ;  /* 0x0003401102007988 */ /* 0x000fe80008000404 */
[----:B------:R-:W3:Y:S04]  /*11920*/  LDL.LU R40, [R1+0xc8] ;  /* 0x0000c80001287983 */ /* 0x000ee80000300800 */
[----:B------:R-:W-:Y:S04]  /*11930*/  STS.U16 [R2+UR4+0x300], R16 ;  /* 0x0003001002007988 */ /* 0x000fe80008000404 */
[----:B------:R-:W2:Y:S04]  /*11940*/  LDL.LU R42, [R1+0xc4] ;  /* 0x0000c400012a7983 */ /* 0x000ea80000300800 */
[----:B------:R-:W-:Y:S04]  /*11950*/  STS.U16 [R2+UR4+0x500], R15 ;  /* 0x0005000f02007988 */ /* 0x000fe80008000404 */
[----:B------:R-:W2:Y:S04]  /*11960*/  LDL.LU R44, [R1+0xb0] ;  /* 0x0000b000012c7983 */ /* 0x000ea80000300800 */
[----:B------:R0:W-:Y:S04]  /*11970*/  STS.U16 [R2+UR4+0x540], R14 ;  /* 0x0005400e02007988 */ /* 0x0001e80008000404 */
[----:B------:R-:W2:Y:S04]  /*11980*/  LDL.LU R46, [R1+0xa4] ;  /* 0x0000a400012e7983 */ /* 0x000ea80000300800 */
[----:B0-----:R-:W2:Y:S04]  /*11990*/  LDL.LU R14, [R1+0x90] ;  /* 0x00009000010e7983 */ /* 0x001ea80000300800 */
[----:B------:R-:W2:Y:S04]  /*119a0*/  LDL.LU R48, [R1+0x8c] ;  /* 0x00008c0001307983 */ /* 0x000ea80000300800 */
        /* <DEDUP_REMOVED lines=11> */
[----:B------:R0:W-:Y:S04]  /*11a60*/  STS.U16 [R2+UR4+0x740], R13 ;  /* 0x0007400d02007988 */ /* 0x0001e80008000404 */
[----:B------:R1:W-:Y:S04]  /*11a70*/  STS.U16 [R2+UR4+0x700], R12 ;  /* 0x0007000c02007988 */ /* 0x0003e80008000404 */
[----:B------:R4:W-:Y:S04]  /*11a80*/  STS.U16 [R2+UR4+0x900], R11 ;  /* 0x0009000b02007988 */ /* 0x0009e80008000404 */
[----:B0-----:R-:W2:Y:S04]  /*11a90*/  LDL.LU R13, [R1+0x374] ;  /* 0x00037400010d7983 */ /* 0x001ea80000300800 */
[----:B-1----:R-:W2:Y:S04]  /*11aa0*/  LDL.LU R12, [R1+0x358] ;  /* 0x00035800010c7983 */ /* 0x002ea80000300800 */
[----:B------:R0:W-:Y:S04]  /*11ab0*/  STS.U16 [R2+UR4+0x940], R10 ;  /* 0x0009400a02007988 */ /* 0x0001e80008000404 */
[----:B----4-:R-:W4:Y:S04]  /*11ac0*/  LDL.LU R11, [R1+0x354] ;  /* 0x00035400010b7983 */ /* 0x010f280000300800 */
[----:B------:R1:W-:Y:S04]  /*11ad0*/  STS.U16 [R2+UR4+0xb40], R9 ;  /* 0x000b400902007988 */ /* 0x0003e80008000404 */
[----:B0-----:R-:W4:Y:S04]  /*11ae0*/  LDL.LU R10, [R1+0x348] ;  /* 0x00034800010a7983 */ /* 0x001f280000300800 */
[----:B------:R0:W-:Y:S04]  /*11af0*/  STS.U16 [R2+UR4+0xb00], R8 ;  /* 0x000b000802007988 */ /* 0x0001e80008000404 */
[----:B-1----:R-:W4:Y:S04]  /*11b00*/  LDL.LU R9, [R1+0x344] ;  /* 0x0003440001097983 */ /* 0x002f280000300800 */
        /* <DEDUP_REMOVED lines=12> */
[----:B0-----:R-:W4:Y:S04]  /*11bd0*/  LDL.LU R0, [R1+0x2f8] ;  /* 0x0002f80001007983 */ /* 0x001f280000300800 */
[----:B---3--:R0:W-:Y:S04]  /*11be0*/  STS.U16 [R2+UR4+0x1340], R40 ;  /* 0x0013402802007988 */ /* 0x0081e80008000404 */
[----:B--2---:R1:W-:Y:S04]  /*11bf0*/  STS.U16 [R2+UR4+0x1300], R42 ;  /* 0x0013002a02007988 */ /* 0x0043e80008000404 */
[----:B0-----:R-:W2:Y:S04]  /*11c00*/  LDL.LU R40, [R1+0x2f4] ;  /* 0x0002f40001287983 */ /* 0x001ea80000300800 */
[----:B------:R0:W-:Y:S04]  /*11c10*/  STS.U16 [R2+UR4+0x1500], R44 ;  /* 0x0015002c02007988 */ /* 0x0001e80008000404 */
[----:B-1----:R-:W3:Y:S04]  /*11c20*/  LDL.LU R42, [R1+0xd8] ;  /* 0x0000d800012a7983 */ /* 0x002ee80000300800 */
[----:B------:R1:W-:Y:S04]  /*11c30*/  STS.U16 [R2+UR4+0x1540], R46 ;  /* 0x0015402e02007988 */ /* 0x0003e80008000404 */
[----:B0-----:R-:W3:Y:S04]  /*11c40*/  LDL.LU R44, [R1+0xd4] ;  /* 0x0000d400012c7983 */ /* 0x001ee80000300800 */
[----:B------:R0:W-:Y:S04]  /*11c50*/  STS.U16 [R2+UR4+0x1740], R14 ;  /* 0x0017400e02007988 */ /* 0x0001e80008000404 */
[----:B-1----:R-:W3:Y:S01]  /*11c60*/  LDL.LU R46, [R1+0xc0] ;  /* 0x0000c000012e7983 */ /* 0x002ee20000300800 */
[----:B0-----:R-:W0:Y:S03]  /*11c70*/  S2R R14, SR_TID.X ;  /* 0x00000000000e7919 */ /* 0x001e260000002100 */
[----:B------:R1:W-:Y:S04]  /*11c80*/  STS.U16 [R2+UR4+0x1700], R48 ;  /* 0x0017003002007988 */ /* 0x0003e80008000404 */
[----:B------:R1:W-:Y:S04]  /*11c90*/  STS.U16 [R2+UR4+0x1900], R50 ;  /* 0x0019003202007988 */ /* 0x0003e80008000404 */
[----:B------:R0:W-:Y:S04]  /*11ca0*/  STS.U16 [R2+UR4+0x1940], R52 ;  /* 0x0019403402007988 */ /* 0x0001e80008000404 */
[----:B-1----:R-:W3:Y:S04]  /*11cb0*/  LDL.LU R48, [R1+0xbc] ;  /* 0x0000bc0001307983 */ /* 0x002ee80000300800 */
[----:B------:R-:W3:Y:S01]  /*11cc0*/  LDL.LU R50, [R1+0xa0] ;  /* 0x0000a00001327983 */ /* 0x000ee20000300800 */
[----:B0-----:R-:W-:-:S03]  /*11cd0*/  LOP3.LUT R14, R14, 0x1f, RZ, 0xc0, !PT ;  /* 0x0000001f0e0e7812 */ /* 0x001fc600078ec0ff */
[----:B------:R0:W-:Y:S02]  /*11ce0*/  STS.U16 [R2+UR4+0x1b40], R54 ;  /* 0x001b403602007988 */ /* 0x0001e40008000404 */
[----:B------:R-:W-:Y:S02]  /*11cf0*/  IMAD.SHL.U32 R14, R14, 0x2, RZ ;  /* 0x000000020e0e7824 */ /* 0x000fe400078e00ff */
[----:B------:R-:W3:Y:S04]  /*11d00*/  LDL.LU R52, [R1+0x9c] ;  /* 0x00009c0001347983 */ /* 0x000ee80000300800 */
[----:B------:R1:W-:Y:S01]  /*11d10*/  STS.U16 [R2+UR4+0x1b00], R56 ;  /* 0x001b003802007988 */ /* 0x0003e20008000404 */
[----:B------:R-:W-:-:S03]  /*11d20*/  LOP3.LUT R14, R14, 0x30, RZ, 0x3c, !PT ;  /* 0x000000300e0e7812 */ /* 0x000fc600078e3cff */
[----:B0-----:R-:W3:Y:S04]  /*11d30*/  LDL.LU R54, [R1+0x80] ;  /* 0x0000800001367983 */ /* 0x001ee80000300800 */
[----:B------:R0:W-:Y:S04]  /*11d40*/  STS.U16 [R2+UR4+0x1d00], R58 ;  /* 0x001d003a02007988 */ /* 0x0001e80008000404 */
[----:B-1----:R-:W3:Y:S04]  /*11d50*/  LDL.LU R56, [R1+0x7c] ;  /* 0x00007c0001387983 */ /* 0x002ee80000300800 */
[----:B------:R1:W-:Y:S04]  /*11d60*/  STS.U16 [R2+UR4+0x1d40], R60 ;  /* 0x001d403c02007988 */ /* 0x0003e80008000404 */
        /* <DEDUP_REMOVED lines=11> */
[----:B0-----:R-:W3:Y:S04]  /*11e20*/  LDL.LU R15, [R1+0x40] ;  /* 0x00004000010f7983 */ /* 0x001ee80000300800 */
[----:B------:R-:W3:Y:S04]  /*11e30*/  LDL.LU R3, [R1+0x3c] ;  /* 0x00003c0001037983 */ /* 0x000ee80000300800 */
[----:B------:R0:W-:Y:S04]  /*11e40*/  STS.U16 [R14+UR4+0x380], R13 ;  /* 0x0003800d0e007988 */ /* 0x0001e80008000404 */
[----:B------:R1:W-:Y:S04]  /*11e50*/  STS.U16 [R14+UR4+0x580], R12 ;  /* 0x0005800c0e007988 */ /* 0x0003e80008000404 */
[----:B----4-:R4:W-:Y:S04]  /*11e60*/  STS.U16 [R14+UR4+0x5c0], R11 ;  /* 0x0005c00b0e007988 */ /* 0x0109e80008000404 */
[----:B0-----:R-:W3:Y:S04]  /*11e70*/  LDL.LU R13, [R1+0x38] ;  /* 0x00003800010d7983 */ /* 0x001ee80000300800 */
[----:B-1----:R-:W3:Y:S04]  /*11e80*/  LDL.LU R12, [R1+0x34] ;  /* 0x00003400010c7983 */ /* 0x002ee80000300800 */
        /* <DEDUP_REMOVED lines=18> */
[----:B0-----:R-:W4:Y:S01]  /*11fb0*/  LDL.LU R0, [R1+0xc] ;  /* 0x00000c0001007983 */ /* 0x001f220000300800 */
[----:B------:R-:W-:-:S06]  /*11fc0*/  PRMT R61, RZ, 0x7610, R61 ;  /* 0x00007610ff3d7816 */ /* 0x000fcc000000003d */
[----:B------:R-:W4:Y:S04]  /*11fd0*/  @!P0 LDG.E.U16 R61, desc[UR10][R30.64] ;  /* 0x0000000a1e3d8981 */ /* 0x000f28000c1e1500 */
[----:B------:R-:W4:Y:S04]  /*11fe0*/  LDL.LU R30, [R1+0x8] ;  /* 0x00000800011e7983 */ /* 0x000f280000300800 */
[----:B------:R-:W4:Y:S04]  /*11ff0*/  LDL.LU R31, [R1+0x4] ;  /* 0x00000400011f7983 */ /* 0x000f280000300800 */
[----:B--2---:R0:W-:Y:S04]  /*12000*/  STS.U16 [R14+UR4+0xf80], R40 ;  /* 0x000f80280e007988 */ /* 0x0041e80008000404 */
[----:B---3--:R1:W-:Y:S04]  /*12010*/  STS.U16 [R14+UR4+0x1180], R42 ;  /* 0x0011802a0e007988 */ /* 0x0083e80008000404 */
[----:B0-----:R-:W2:Y:S04]  /*12020*/  LDL.LU R40, [R1+0x1154] ;  /* 0x0011540001287983 */ /* 0x001ea80000300800 */
[----:B------:R0:W-:Y:S04]  /*12030*/  STS.U16 [R14+UR4+0x11c0], R44 ;  /* 0x0011c02c0e007988 */ /* 0x0001e80008000404 */
[----:B-1----:R-:W3:Y:S04]  /*12040*/  LDL.LU R42, [R1+0x1150] ;  /* 0x00115000012a7983 */ /* 0x002ee80000300800 */
[----:B------:R1:W-:Y:S04]  /*12050*/  STS.U16 [R14+UR4+0x13c0], R46 ;  /* 0x0013c02e0e007988 */ /* 0x0003e80008000404 */
[----:B0-----:R-:W2:Y:S04]  /*12060*/  LDL.LU R44, [R1+0x114c] ;  /* 0x00114c00012c7983 */ /* 0x001ea80000300800 */
[----:B-1----:R-:W2:Y:S04]  /*12070*/  LDL.LU R46, [R1+0x1148] ;  /* 0x00114800012e7983 */ /* 0x002ea80000300800 */
[----:B------:R0:W-:Y:S04]  /*12080*/  STS.U16 [R14+UR4+0x1380], R48 ;  /* 0x001380300e007988 */ /* 0x0001e80008000404 */
[----:B------:R1:W-:Y:S04]  /*12090*/  STS.U16 [R14+UR4+0x1580], R50 ;  /* 0x001580320e007988 */ /* 0x0003e80008000404 */
[----:B0-----:R-:W2:Y:S04]  /*120a0*/  LDL.LU R48, [R1+0x1144] ;  /* 0x0011440001307983 */ /* 0x001ea80000300800 */
[----:B-1----:R-:W2:Y:S04]  /*120b0*/  LDL.LU R50, [R1+0x1140] ;  /* 0x0011400001327983 */ /* 0x002ea80000300800 */
[----:B------:R0:W-:Y:S04]  /*120c0*/  STS.U16 [R14+UR4+0x15c0], R52 ;  /* 0x0015c0340e007988 */ /* 0x0001e80008000404 */
[----:B------:R1:W-:Y:S04]  /*120d0*/  STS.U16 [R14+UR4+0x17c0], R54 ;  /* 0x0017c0360e007988 */ /* 0x0003e80008000404 */
[----:B0-----:R-:W2:Y:S04]  /*120e0*/  LDL.LU R52, [R1+0x113c] ;  /* 0x00113c0001347983 */ /* 0x001ea80000300800 */
[----:B------:R0:W-:Y:S04]  /*120f0*/  STS.U16 [R14+UR4+0x1780], R56 ;  /* 0x001780380e007988 */ /* 0x0001e80008000404 */
[----:B-1----:R-:W2:Y:S04]  /*12100*/  LDL.LU R54, [R1+0x1138] ;  /* 0x0011380001367983 */ /* 0x002ea80000300800 */
        /* <DEDUP_REMOVED lines=13> */
[----:B------:R1:W-:Y:S04]  /*121e0*/  STS.U16 [R14+UR4+0x1f80], R3 ;  /* 0x001f80030e007988 */ /* 0x0003e80008000404 */
[----:B0-----:R-:W2:Y:S04]  /*121f0*/  LDL.LU R16, [R1+0x111c] ;  /* 0x00111c0001107983 */ /* 0x001ea80000300800 */
[----:B-1----:R-:W2:Y:S01]  /*12200*/  LDL.LU R15, [R1+0x1118] ;  /* 0x00111800010f7983 */ /* 0x002ea20000300800 */
[----:B------:R-:W0:Y:S03]  /*12210*/  S2R R3, SR_TID.X ;  /* 0x0000000000037919 */ /* 0x000e260000002100 */
[----:B------:R-:W2:Y:S01]  /*12220*/  LDL.LU R14, [R1+0x1114] ;  /* 0x00111400010e7983 */ /* 0x000ea20000300800 */
[----:B0-----:R-:W-:-:S05]  /*12230*/  LOP3.LUT R3, R3, 0x1f, RZ, 0xc0, !PT ;  /* 0x0000001f03037812 */ /* 0x001fca00078ec0ff */
[----:B------:R-:W-:-:S05]  /*12240*/  IMAD.SHL.U32 R3, R3, 0x2, RZ ;  /* 0x0000000203037824 */ /* 0x000fca00078e00ff */
[----:B------:R0:W-:Y:S04]  /*12250*/  STS.U16 [R3+UR4+0x2000], R13 ;  /* 0x0020000d03007988 */ /* 0x0001e80008000404 */
[----:B------:R1:W-:Y:S04]  /*12260*/  STS.U16 [R3+UR4+0x2040], R12 ;  /* 0x0020400c03007988 */ /* 0x0003e80008000404 */
[----:B----4-:R4:W-:Y:S04]  /*12270*/  STS.U16 [R3+UR4+0x2240], R11 ;  /* 0x0022400b03007988 */ /* 0x0109e80008000404 */
[----:B0-----:R-:W2:Y:S04]  /*12280*/  LDL.LU R13, [R1+0x1110] ;  /* 0x00111000010d7983 */ /* 0x001ea80000300800 */
[----:B-1----:R-:W3:Y:S04]  /*12290*/  LDL.LU R12, [R1+0x110c] ;  /* 0x00110c00010c7983 */ /* 0x002ee80000300800 */
[----:B----4-:R-:W4:Y:S04]  /*122a0*/  LDL.LU R11, [R1+0x1108] ;  /* 0x00110800010b7983 */ /* 0x010f280000300800 */
[----:B------:R0:W-:Y:S04]  /*122b0*/  STS.U16 [R3+UR4+0x2200], R10 ;  /* 0x0022000a03007988 */ /* 0x0001e80008000404 */
[----:B------:R1:W-:Y:S04]  /*122c0*/  STS.U16 [R3+UR4+0x2400], R9 ;  /* 0x0024000903007988 */ /* 0x0003e80008000404 */
[----:B------:R1:W-:Y:S04]  /*122d0*/  STS.U16 [R3+UR4+0x2440], R8 ;  /* 0x0024400803007988 */ /* 0x0003e80008000404 */
[----:B0-----:R-:W4:Y:S04]  /*122e0*/  LDL.LU R10, [R1+0x1104] ;  /* 0x00110400010a7983 */ /* 0x001f280000300800 */
[----:B-1----:R-:W4:Y:S04]  /*122f0*/  LDL.LU R9, [R1+0x1100] ;  /* 0x0011000001097983 */ /* 0x002f280000300800 */
[----:B------:R-:W4:Y:S04]  /*12300*/  LDL.LU R8, [R1+0x10fc] ;  /* 0x0010fc0001087983 */ /* 0x000f280000300800 */
        /* <DEDUP_REMOVED lines=12> */
[----:B--2---:R-:W-:Y:S04]  /*123d0*/  STS.U16 [R3+UR4+0x3840], R13 ;  /* 0x0038400d03007988 */ /* 0x004fe80008000404 */
[----:B---3--:R-:W-:Y:S04]  /*123e0*/  STS.U16 [R3+UR4+0x3800], R12 ;  /* 0x0038000c03007988 */ /* 0x008fe80008000404 */
[----:B----4-:R-:W-:Y:S04]  /*123f0*/  STS.U16 [R3+UR4+0x3440], R9 ;  /* 0x0034400903007988 */ /* 0x010fe80008000404 */
[----:B------:R-:W-:Y:S04]  /*12400*/  STS.U16 [R3+UR4+0x3400], R8 ;  /* 0x0034000803007988 */ /* 0x000fe80008000404 */
[----:B------:R-:W-:Y:S04]  /*12410*/  STS.U16 [R3+UR4+0x3040], R5 ;  /* 0x0030400503007988 */ /* 0x000fe80008000404 */
[----:B------:R-:W-:Y:S04]  /*12420*/  STS.U16 [R3+UR4+0x3000], R4 ;  /* 0x0030000403007988 */ /* 0x000fe80008000404 */
[----:B------:R0:W-:Y:S04]  /*12430*/  STS.U16 [R3+UR4+0x2e40], R0 ;  /* 0x002e400003007988 */ /* 0x0001e80008000404 */
[----:B0-----:R-:W2:Y:S04]  /*12440*/  LDL.LU R0, [R1+0x10e0] ;  /* 0x0010e00001007983 */ /* 0x001ea80000300800 */
[----:B------:R-:W3:Y:S04]  /*12450*/  LDL R4, [R1+0x6ac] ;  /* 0x0006ac0001047983 */ /* 0x000ee80000100800 */
[----:B------:R-:W3:Y:S04]  /*12460*/  LDL R5, [R1+0x6a8] ;  /* 0x0006a80001057983 */ /* 0x000ee80000100800 */
[----:B------:R-:W4:Y:S04]  /*12470*/  LDL R12, [R1+0x6a4] ;  /* 0x0006a400010c7983 */ /* 0x000f280000100800 */
[----:B------:R-:W4:Y:S04]  /*12480*/  LDL R13, [R1+0x6a0] ;  /* 0x0006a000010d7983 */ /* 0x000f280000100800 */
[----:B------:R-:W4:Y:S04]  /*12490*/  LDL R8, [R1+0x66c] ;  /* 0x00066c0001087983 */ /* 0x000f280000100800 */
[----:B------:R-:W4:Y:S04]  /*124a0*/  LDL R9, [R1+0x668] ;  /* 0x0006680001097983 */ /* 0x000f280000100800 */
[----:B------:R0:W-:Y:S04]  /*124b0*/  STS.U16 [R3+UR4+0x3240], R6 ;  /* 0x0032400603007988 */ /* 0x0001e80008000404 */
[----:B------:R-:W-:Y:S01]  /*124c0*/  STS.U16 [R3+UR4+0x2c00], R30 ;  /* 0x002c001e03007988 */ /* 0x000fe20008000404 */
[----:B0-----:R-:W-:-:S03]  /*124d0*/  LOP3.LUT R6, R3, 0x10, RZ, 0x3c, !PT ;  /* 0x0000001003067812 */ /* 0x001fc600078e3cff */
[----:B------:R0:W-:Y:S04]  /*124e0*/  STS.U16 [R3+UR4+0x2c40], R31 ;  /* 0x002c401f03007988 */ /* 0x0001e80008000404 */
[----:B------:R-:W-:Y:S04]  /*124f0*/  STS.U16 [R3+UR4+0x2e00], R32 ;  /* 0x002e002003007988 */ /* 0x000fe80008000404 */
[----:B------:R-:W-:Y:S04]  /*12500*/  STS.U16 [R3+UR4+0x3200], R7 ;  /* 0x0032000703007988 */ /* 0x000fe80008000404 */
[----:B------:R-:W-:Y:S04]  /*12510*/  STS.U16 [R3+UR4+0x3640], R10 ;  /* 0x0036400a03007988 */ /* 0x000fe80008000404 */
[----:B------:R1:W-:Y:S04]  /*12520*/  STS.U16 [R3+UR4+0x3600], R11 ;  /* 0x0036000b03007988 */ /* 0x0003e80008000404 */
[----:B------:R-:W-:Y:S04]  /*12530*/  STS.U16 [R3+UR4+0x3a40], R14 ;  /* 0x003a400e03007988 */ /* 0x000fe80008000404 */
[----:B------:R-:W-:Y:S04]  /*12540*/  STS.U16 [R3+UR4+0x3a00], R15 ;  /* 0x003a000f03007988 */ /* 0x000fe80008000404 */
        /* <DEDUP_REMOVED lines=24> */
[----:B0-----:R-:W4:Y:S04]  /*126d0*/  LDL R31, [R1+0x660] ;  /* 0x00066000011f7983 */ /* 0x001f280000100800 */
[----:B------:R-:W4:Y:S04]  /*126e0*/  LDL R30, [R1+0x664] ;  /* 0x00066400011e7983 */ /* 0x000f280000100800 */
[----:B------:R-:W-:Y:S04]  /*126f0*/  STS.U16 [R6+UR4+0x3480], R26 ;  /* 0x0034801a06007988 */ /* 0x000fe80008000404 */
[----:B------:R-:W-:Y:S04]  /*12700*/  STS.U16 [R6+UR4+0x34c0], R27 ;  /* 0x0034c01b06007988 */ /* 0x000fe80008000404 */
[----:B------:R-:W-:Y:S04]  /*12710*/  STS.U16 [R6+UR4+0x36c0], R28 ;  /* 0x0036c01c06007988 */ /* 0x000fe80008000404 */
[----:B------:R-:W-:Y:S04]  /*12720*/  STS.U16 [R6+UR4+0x3680], R29 ;  /* 0x0036801d06007988 */ /* 0x000fe80008000404 */
[----:B------:R-:W-:Y:S04]  /*12730*/  STS.U16 [R6+UR4+0x3880], R33 ;  /* 0x0038802106007988 */ /* 0x000fe80008000404 */
[----:B------:R-:W-:Y:S04]  /*12740*/  STS.U16 [R6+UR4+0x38c0], R35 ;  /* 0x0038c02306007988 */ /* 0x000fe80008000404 */
[----:B------:R-:W-:Y:S04]  /*12750*/  STS.U16 [R6+UR4+0x3ac0], R37 ;  /* 0x003ac02506007988 */ /* 0x000fe80008000404 */
[----:B-1----:R-:W4:Y:S04]  /*12760*/  LDL R11, [R1+0x628] ;  /* 0x00062800010b7983 */ /* 0x002f280000100800 */
[----:B------:R-:W4:Y:S04]  /*12770*/  LDL R10, [R1+0x62c] ;  /* 0x00062c00010a7983 */ /* 0x000f280000100800 */
[----:B------:R-:W-:Y:S04]  /*12780*/  STS.U16 [R6+UR4+0x3a80], R39 ;  /* 0x003a802706007988 */ /* 0x000fe80008000404 */
[----:B------:R-:W-:Y:S04]  /*12790*/  STS.U16 [R6+UR4+0x3c80], R41 ;  /* 0x003c802906007988 */ /* 0x000fe80008000404 */
[----:B------:R-:W-:Y:S04]  /*127a0*/  STS.U16 [R6+UR4+0x3cc0], R43 ;  /* 0x003cc02b06007988 */ /* 0x000fe80008000404 */
[----:B------:R-:W-:Y:S04]  /*127b0*/  STS.U16 [R6+UR4+0x3ec0], R45 ;  /* 0x003ec02d06007988 */ /* 0x000fe80008000404 */
[----:B------:R0:W-:Y:S04]  /*127c0*/  STS.U16 [R6+UR4+0x3e80], R47 ;  /* 0x003e802f06007988 */ /* 0x0001e80008000404 */
[----:B------:R-:W4:Y:S04]  /*127d0*/  LDL.LU R3, [R1+0xb80] ;  /* 0x000b800001037983 */ /* 0x000f280000300800 */
[----:B------:R-:W4:Y:S04]  /*127e0*/  LDL R7, [R1+0x620] ;  /* 0x0006200001077983 */ /* 0x000f280000100800 */
[----:B0-----:R-:W4:Y:S01]  /*127f0*/  LDL R6, [R1+0x624] ;  /* 0x0006240001067983 */ /* 0x001f220000100800 */
[----:B------:R-:W-:-:S03]  /*12800*/  PRMT R60, RZ, 0x7610, R60 ;  /* 0x00007610ff3c7816 */ /* 0x000fc6000000003c */
[----:B------:R-:W4:Y:S04]  /*12810*/  LDL R15, [R1+0x5e0] ;  /* 0x0005e000010f7983 */ /* 0x000f280000100800 */
[----:B------:R-:W4:Y:S01]  /*12820*/  LDL R14, [R1+0x5e4] ;  /* 0x0005e400010e7983 */ /* 0x000f220000100800 */
[----:B--2---:R-:W-:-:S03]  /*12830*/  PRMT R0, RZ, 0x7610, R0 ;  /* 0x00007610ff007816 */ /* 0x004fc60000000000 */
[----:B------:R-:W-:Y:S01]  /*12840*/  STS.U16 [R2+UR4+0x2100], R49 ;  /* 0x0021003102007988 */ /* 0x000fe20008000404 */
[----:B------:R-:W-:Y:S02]  /*12850*/  PRMT R58, RZ, 0x7610, R58 ;  /* 0x00007610ff3a7816 */ /* 0x000fe4000000003a */
[----:B------:R-:W-:Y:S01]  /*12860*/  PRMT R54, RZ, 0x7610, R54 ;  /* 0x00007610ff367816 */ /* 0x000fe20000000036 */
[----:B------:R-:W2:Y:S04]  /*12870*/  LDL R16, [R1+0x524] ;  /* 0x0005240001107983 */ /* 0x000ea80000100800 */
[----:B---3--:R4:W3:Y:S01]  /*12880*/  @!P0 LDG.E.U16 R0, desc[UR10][R4.64] ;  /* 0x0000000a04008981 */ /* 0x0088e2000c1e1500 */
[----:B------:R-:W-:Y:S02]  /*12890*/  PRMT R52, RZ, 0x7610, R52 ;  /* 0x00007610ff347816 */ /* 0x000fe40000000034 */
[----:B------:R-:W-:Y:S01]  /*128a0*/  PRMT R50, RZ, 0x7610, R50 ;  /* 0x00007610ff327816 */ /* 0x000fe20000000032 */
[----:B------:R-:W2:Y:S01]  /*128b0*/  LDL R17, [R1+0x520] ;  /* 0x0005200001117983 */ /* 0x000ea20000100800 */
[----:B------:R-:W-:-:S02]  /*128c0*/  PRMT R48, RZ, 0x7610, R48 ;  /* 0x00007610ff307816 */ /* 0x000fc40000000030 */
[----:B------:R-:W-:Y:S01]  /*128d0*/  PRMT R46, RZ, 0x7610, R46 ;  /* 0x00007610ff2e7816 */ /* 0x000fe2000000002e */
[----:B------:R-:W2:Y:S01]  /*128e0*/  LDL R19, [R1+0x4e0] ;  /* 0x0004e00001137983 */ /* 0x000ea20000100800 */
[----:B----4-:R-:W-:Y:S02]  /*128f0*/  @!P1 IMAD.MOV.U32 R4, RZ, RZ, R12 ;  /* 0x000000ffff049224 */ /* 0x010fe400078e000c */
[----:B------:R-:W-:Y:S01]  /*12900*/  @!P1 IMAD.MOV.U32 R5, RZ, RZ, R13 ;  /* 0x000000ffff059224 */ /* 0x000fe200078e000d */
[----:B------:R-:W4:Y:S04]  /*12910*/  LDL R12, [R1+0x5f4] ;  /* 0x0005f400010c7983 */ /* 0x000f280000100800 */
[----:B------:R-:W2:Y:S04]  /*12920*/  LDL R13, [R1+0x5f0] ;  /* 0x0005f000010d7983 */ /* 0x000ea80000100800 */
[----:B------:R0:W3:Y:S01]  /*12930*/  @!P1 LDG.E.U16 R60, desc[UR10][R4.64] ;  /* 0x0000000a043c9981 */ /* 0x0000e2000c1e1500 */
[----:B------:R-:W-:-:S02]  /*12940*/  PRMT R44, RZ, 0x7610, R44 ;  /* 0x00007610ff2c7816 */ /* 0x000fc4000000002c */
[----:B------:R-:W-:Y:S01]  /*12950*/  PRMT R42, RZ, 0x7610, R42 ;  /* 0x00007610ff2a7816 */ /* 0x000fe2000000002a */
[----:B------:R-:W3:Y:S01]  /*12960*/  LDL R18, [R1+0x4e4] ;  /* 0x0004e40001127983 */ /* 0x000ee20000100800 */
[----:B------:R-:W-:Y:S02]  /*12970*/  PRMT R40, RZ, 0x7610, R40 ;  /* 0x00007610ff287816 */ /* 0x000fe40000000028 */
[----:B------:R-:W-:Y:S01]  /*12980*/  PRMT R38, RZ, 0x7610, R38 ;  /* 0x00007610ff267816 */ /* 0x000fe20000000026 */
[----:B------:R-:W3:Y:S01]  /*12990*/  LDL R21, [R1+0x4f0] ;  /* 0x0004f00001157983 */ /* 0x000ee20000100800 */
[----:B0-----:R-:W-:Y:S02]  /*129a0*/  @!P0 IMAD.MOV.U32 R4, RZ, RZ, R8 ;  /* 0x000000ffff048224 */ /* 0x001fe400078e0008 */
[----:B------:R-:W-:Y:S01]  /*129b0*/  @!P0 IMAD.MOV.U32 R5, RZ, RZ, R9 ;  /* 0x000000ffff058224 */ /* 0x000fe200078e0009 */
[----:B------:R-:W3:Y:S04]  /*129c0*/  LDL R8, [R1+0x5ec] ;  /* 0x0005ec0001087983 */ /* 0x000ee80000100800 */
[----:B------:R-:W3:Y:S04]  /*129d0*/  LDL R9, [R1+0x5e8] ;  /* 0x0005e80001097983 */ /* 0x000ee80000100800 */
[----:B------:R-:W-:Y:S04]  /*129e0*/  STS.U16 [R2+UR4+0x2140], R51 ;  /* 0x0021403302007988 */ /* 0x000fe80008000404 */
[----:B------:R-:W-:Y:S04]  /*129f0*/  STS.U16 [R2+UR4+0x2340], R53 ;  /* 0x0023403502007988 */ /* 0x000fe80008000404 */
[----:B------:R-:W-:Y:S04]  /*12a00*/  STS.U16 [R2+UR4+0x2300], R55 ;  /* 0x0023003702007988 */ /* 0x000fe80008000404 */
[----:B------:R-:W-:Y:S04]  /*12a10*/  STS.U16 [R2+UR4+0x2500], R57 ;  /* 0x0025003902007988 */ /* 0x000fe80008000404 */
[----:B------:R0:W-:Y:S01]  /*12a20*/  STS.U16 [R2+UR4+0x2540], R59 ;  /* 0x0025403b02007988 */ /* 0x0001e20008000404 */
[----:B------:R-:W-:-:S02]  /*12a30*/  PRMT R36, RZ, 0x7610, R36 ;  /* 0x00007610ff247816 */ /* 0x000fc40000000024 */
[----:B------:R-:W-:Y:S01]  /*12a40*/  PRMT R34, RZ, 0x7610, R34 ;  /* 0x00007610ff227816 */ /* 0x000fe20000000022 */
[----:B------:R-:W3:Y:S01]  /*12a50*/  LDL R20, [R1+0x4f4] ;  /* 0x0004f40001147983 */ /* 0x000ee20000100800 */
[----:B------:R-:W-:-:S03]  /*12a60*/  PRMT R32, RZ, 0x7610, R32 ;  /* 0x00007610ff207816 */ /* 0x000fc60000000020 */
[----:B------:R-:W3:Y:S01]  /*12a70*/  LDL R25, [R1+0x4a0] ;  /* 0x0004a00001197983 */ /* 0x000ee20000100800 */
[----:B0-----:R-:W-:-:S03]  /*12a80*/  PRMT R59, RZ, 0x7610, R59 ;  /* 0x00007610ff3b7816 */ /* 0x001fc6000000003b */
[----:B------:R-:W3:Y:S04]  /*12a90*/  LDL R24, [R1+0x4a4] ;  /* 0x0004a40001187983 */ /* 0x000ee80000100800 */
[----:B------:R0:W3:Y:S04]  /*12aa0*/  @!P0 LDG.E.U16 R59, desc[UR10][R4.64] ;  /* 0x0000000a043b8981 */ /* 0x0000e8000c1e1500 */
[----:B------:R-:W3:Y:S04]  /*12ab0*/  LDL R23, [R1+0x4b0] ;  /* 0x0004b00001177983 */ /* 0x000ee80000100800 */
[----:B------:R-:W3:Y:S04]  /*12ac0*/  LDL R22, [R1+0x4b4] ;  /* 0x0004b40001167983 */ /* 0x000ee80000100800 */
[----:B------:R-:W3:Y:S04]  /*12ad0*/  LDL R27, [R1+0x470] ;  /* 0x00047000011b7983 */ /* 0x000ee80000100800 */
[----:B------:R-:W3:Y:S04]  /*12ae0*/  LDL R26, [R1+0x474] ;  /* 0x00047400011a7983 */ /* 0x000ee80000100800 */
[----:B------:R-:W3:Y:S04]  /*12af0*/  LDL R29, [R1+0x460] ;  /* 0x00046000011d7983 */ /* 0x000ee80000100800 */
[----:B------:R-:W3:Y:S01]  /*12b00*/  LDL R28, [R1+0x464] ;  /* 0x00046400011c7983 */ /* 0x000ee20000100800 */
[----:B0-----:R-:W-:-:S03]  /*12b10*/  @!P1 IMAD.MOV.U32 R5, RZ, RZ, R31 ;  /* 0x000000ffff059224 */ /* 0x001fc600078e001f */
[----:B------:R0:W-:Y:S01]  /*12b20*/  STS.U16 [R2+UR4+0x2740], R61 ;  /* 0x0027403d02007988 */ /* 0x0001e20008000404 */
[----:B------:R-:W-:-:S03]  /*12b30*/  @!P1 IMAD.MOV.U32 R4, RZ, RZ, R30 ;  /* 0x000000ffff049224 */ /* 0x000fc600078e001e */
[----:B------:R-:W3:Y:S04]  /*12b40*/  LDL R31, [R1+0xae8] ;  /* 0x000ae800011f7983 */ /* 0x000ee80000100800 */
[----:B------:R1:W3:Y:S04]  /*12b50*/  @!P1 LDG.E.U16 R58, desc[UR10][R4.64] ;  /* 0x0000000a043a9981 */ /* 0x0002e8000c1e1500 */
[----:B0-----:R-:W3:Y:S04]  /*12b60*/  LDL R61, [R1+0x3f4] ;  /* 0x0003f400013d7983 */ /* 0x001ee80000100800 */
[----:B------:R-:W3:Y:S01]  /*12b70*/  LDL R30, [R1+0xaf4] ;  /* 0x000af400011e7983 */ /* 0x000ee20000100800 */
[----:B-1----:R-:W-:-:S03]  /*12b80*/  @!P0 IMAD.MOV.U32 R5, RZ, RZ, R11 ;  /* 0x000000ffff058224 */ /* 0x002fc600078e000b */
[----:B------:R-:W3:Y:S01]  /*12b90*/  LDL R11, [R1+0x5b8] ;  /* 0x0005b800010b7983 */ /* 0x000ee20000100800 */
[----:B------:R-:W-:-:S03]  /*12ba0*/  @!P0 IMAD.MOV.U32 R4, RZ, RZ, R10 ;  /* 0x000000ffff048224 */ /* 0x000fc600078e000a */
[----:B------:R-:W3:Y:S04]  /*12bb0*/  LDL R10, [R1+0x5bc] ;  /* 0x0005bc00010a7983 */ /* 0x000ee80000100800 */
[----:B------:R0:W3:Y:S02]  /*12bc0*/  @!P0 LDG.E.U16 R54, desc[UR10][R4.64] ;  /* 0x0000000a04368981 */ /* 0x0000e4000c1e1500 */
[----:B0-----:R-:W-:Y:S02]  /*12bd0*/  @!P1 IMAD.MOV.U32 R5, RZ, RZ, R7 ;  /* 0x000000ffff059224 */ /* 0x001fe400078e0007 */
[----:B------:R-:W3:Y:S01]  /*12be0*/  LDL R7, [R1+0x5b0] ;  /* 0x0005b00001077983 */ /* 0x000ee20000100800 */
[----:B------:R-:W-:-:S03]  /*12bf0*/  @!P1 IMAD.MOV.U32 R4, RZ, RZ, R6 ;  /* 0x000000ffff049224 */ /* 0x000fc600078e0006 */
[----:B------:R-:W3:Y:S04]  /*12c00*/  LDL R6, [R1+0x5b4] ;  /* 0x0005b40001067983 */ /* 0x000ee80000100800 */
[----:B------:R4:W3:Y:S02]  /*12c10*/  @!P1 LDG.E.U16 R52, desc[UR10][R4.64] ;  /* 0x0000000a04349981 */ /* 0x0008e4000c1e1500 */
[----:B----4-:R-:W-:Y:S02]  /*12c20*/  @!P1 IMAD.MOV.U32 R4, RZ, RZ, R12 ;  /* 0x000000ffff049224 */ /* 0x010fe400078e000c */
[----:B------:R-:W4:Y:S01]  /*12c30*/  LDL R12, [R1+0x5ac] ;  /* 0x0005ac00010c7983 */ /* 0x000f220000100800 */
[----:B--2---:R-:W-:-:S03]  /*12c40*/  @!P1 IMAD.MOV.U32 R5, RZ, RZ, R13 ;  /* 0x000000ffff059224 */ /* 0x004fc600078e000d */
[----:B------:R-:W2:Y:S04]  /*12c50*/  LDL R13, [R1+0x5a8] ;  /* 0x0005a800010d7983 */ /* 0x000ea80000100800 */
[----:B------:R3:W2:Y:S02]  /*12c60*/  @!P1 LDG.E.U16 R50, desc[UR10][R4.64] ;  /* 0x0000000a04329981 */ /* 0x0006a4000c1e1500 */
[----:B---3--:R-:W-:Y:S02]  /*12c70*/  @!P0 IMAD.MOV.U32 R4, RZ, RZ, R8 ;  /* 0x000000ffff048224 */ /* 0x008fe400078e0008 */
[----:B------:R-:W3:Y:S01]  /*12c80*/  LDL R8, [R1+0x5a4] ;  /* 0x0005a40001087983 */ /* 0x000ee20000100800 */
[----:B------:R-:W-:-:S03]  /*12c90*/  @!P0 MOV R5, R9 ;  /* 0x0000000900058202 */ /* 0x000fc60000000f00 */
[----:B------:R-:W3:Y:S04]  /*12ca0*/  LDL R9, [R1+0x5a0] ;  /* 0x0005a00001097983 */ /* 0x000ee80000100800 */
[----:B------:R0:W3:Y:S02]  /*12cb0*/  @!P0 LDG.E.U16 R48, desc[UR10][R4.64] ;  /* 0x0000000a04308981 */ /* 0x0000e4000c1e1500 */
[----:B0-----:R-:W-:Y:S02]  /*12cc0*/  @!P1 IMAD.MOV.U32 R4, RZ, RZ, R14 ;  /* 0x000000ffff049224 */ /* 0x001fe400078e000e */
[----:B------:R-:W-:Y:S01]  /*12cd0*/  @!P1 IMAD.MOV.U32 R5, RZ, RZ, R15 ;  /* 0x000000ffff059224 */ /* 0x000fe200078e000f */
[----:B------:R-:W3:Y:S04]  /*12ce0*/  LDL R14, [R1+0x57c] ;  /* 0x00057c00010e7983 */ /* 0x000ee80000100800 */
[----:B------:R-:W3:Y:S04]  /*12cf0*/  LDL R15, [R1+0x578] ;  /* 0x00057800010f7983 */ /* 0x000ee80000100800 */
[----:B------:R0:W3:Y:S02]  /*12d00*/  @!P1 LDG.E.U16 R46, desc[UR10][R4.64] ;  /* 0x0000000a042e9981 */ /* 0x0000e4000c1e1500 */
[----:B0-----:R-:W-:-:S02]  /*12d10*/  @!P0 IMAD.MOV.U32 R5, RZ, RZ, R11 ;  /* 0x000000ffff058224 */ /* 0x001fc400078e000b */
        /* <DEDUP_REMOVED lines=29> */
[----:B0-----:R-:W-:Y:S02]  /*12ef0*/  PRMT R5, RZ, 0x7610, R5 ;  /* 0x00007610ff057816 */ /* 0x001fe40000000005 */
[----:B------:R4:W3:Y:S02]  /*12f00*/  @!P0 LDG.E.U16 R32, desc[UR10][R6.64] ;  /* 0x0000000a06208981 */ /* 0x0008e4000c1e1500 */
[----:B----4-:R-:W-:-:S02]  /*12f10*/  @!P1 IMAD.MOV.U32 R6, RZ, RZ, R12 ;  /* 0x000000ffff069224 */ /* 0x010fc400078e000c */
[----:B------:R-:W4:Y:S01]  /*12f20*/  LDL R12, [R1+0x4fc] ;  /* 0x0004fc00010c7983 */ /* 0x000f220000100800 */
[----:B--2---:R-:W-:-:S03]  /*12f30*/  @!P1 IMAD.MOV.U32 R7, RZ, RZ, R13 ;  /* 0x000000ffff079224 */ /* 0x004fc600078e000d */
[----:B------:R-:W4:Y:S04]  /*12f40*/  LDL R13, [R1+0x4f8] ;  /* 0x0004f800010d7983 */ /* 0x000f280000100800 */
[----:B---3--:R0:W2:Y:S02]  /*12f50*/  @!P0 LDG.E.U16 R5, desc[UR10][R8.64] ;  /* 0x0000000a08058981 */ /* 0x0080a4000c1e1500 */
[----:B0-----:R-:W-:Y:S02]  /*12f60*/  @!P1 IMAD.MOV.U32 R8, RZ, RZ, R14 ;  /* 0x000000ffff089224 */ /* 0x001fe400078e000e */
[----:B------:R-:W3:Y:S01]  /*12f70*/  LDL R14, [R1+0x4ec] ;  /* 0x0004ec00010e7983 */ /* 0x000ee20000100800 */
[----:B------:R-:W-:-:S03]  /*12f80*/  @!P1 IMAD.MOV.U32 R9, RZ, RZ, R15 ;  /* 0x000000ffff099224 */ /* 0x000fc600078e000f */
[----:B------:R-:W3:Y:S01]  /*12f90*/  LDL R15, [R1+0x4e8] ;  /* 0x0004e800010f7983 */ /* 0x000ee20000100800 */
[----:B------:R-:W-:-:S06]  /*12fa0*/  PRMT R4, RZ, 0x7610, R4 ;  /* 0x00007610ff047816 */ /* 0x000fcc0000000004 */
[----:B------:R0:W2:Y:S02]  /*12fb0*/  @!P1 LDG.E.U16 R4, desc[UR10][R6.64] ;  /* 0x0000000a06049981 */ /* 0x0000a4000c1e1500 */
[----:B0-----:R-:W-:Y:S02]  /*12fc0*/  PRMT R6, RZ, 0x7610, R6 ;  /* 0x00007610ff067816 */ /* 0x001fe40000000006 */
[----:B------:R-:W-:-:S04]  /*12fd0*/  PRMT R7, RZ, 0x7610, R7 ;  /* 0x00007610ff077816 */ /* 0x000fc80000000007 */
[----:B------:R0:W2:Y:S02]  /*12fe0*/  @!P1 LDG.E.U16 R6, desc[UR10][R8.64] ;  /* 0x0000000a08069981 */ /* 0x0000a4000c1e1500 */
[----:B0-----:R-:W-:Y:S02]  /*12ff0*/  PRMT R8, RZ, 0x7610, R8 ;  /* 0x00007610ff087816 */ /* 0x001fe40000000008 */
[----:B------:R-:W-:Y:S01]  /*13000*/  PRMT R9, RZ, 0x7610, R9 ;  /* 0x00007610ff097816 */ /* 0x000fe20000000009 */
[----:B------:R0:W2:Y:S02]  /*13010*/  @!P0 LDG.E.U16 R7, desc[UR10][R10.64] ;  /* 0x0000000a0a078981 */ /* 0x0000a4000c1e1500 */
[----:B0-----:R-:W-:Y:S02]  /*13020*/  @!P1 IMAD.MOV.U32 R10, RZ, RZ, R16 ;  /* 0x000000ffff0a9224 */ /* 0x001fe400078e0010 */
[----:B------:R-:W-:Y:S01]  /*13030*/  @!P1 IMAD.MOV.U32 R11, RZ, RZ, R17 ;  /* 0x000000ffff0b9224 */ /* 0x000fe200078e0011 */
[----:B------:R-:W2:Y:S04]  /*13040*/  LDL R16, [R1+0x4bc] ;  /* 0x0004bc0001107983 */ /* 0x000ea80000100800 */
[----:B------:R0:W2:Y:S04]  /*13050*/  @!P1 LDG.E.U16 R8, desc[UR10][R10.64] ;  /* 0x0000000a0a089981 */ /* 0x0000a8000c1e1500 */
[----:B------:R-:W2:Y:S01]  /*13060*/  LDL R17, [R1+0x4b8] ;  /* 0x0004b80001117983 */ /* 0x000ea20000100800 */
[----:B0-----:R-:W-:-:S03]  /*13070*/  PRMT R11, RZ, 0x7610, R11 ;  /* 0x00007610ff0b7816 */ /* 0x001fc6000000000b */
[----:B----4-:R0:W4:Y:S02]  /*13080*/  @!P0 LDG.E.U16 R9, desc[UR10][R12.64] ;  /* 0x0000000a0c098981 */ /* 0x010124000c1e1500 */
[----:B0-----:R-:W-:Y:S01]  /*13090*/  @!P1 IMAD.MOV.U32 R12, RZ, RZ, R20 ;  /* 0x000000ffff0c9224 */ /* 0x001fe200078e0014 */
[----:B------:R-:W-:Y:S01]  /*130a0*/  @!P1 MOV R13, R21 ;  /* 0x00000015000d9202 */ /* 0x000fe20000000f00 */
[----:B------:R-:W4:Y:S04]  /*130b0*/  LDL R20, [R1+0x47c] ;  /* 0x00047c0001147983 */ /* 0x000f280000100800 */
[----:B------:R-:W4:Y:S04]  /*130c0*/  LDL R21, [R1+0x478] ;  /* 0x0004780001157983 */ /* 0x000f280000100800 */
[----:B---3--:R0:W3:Y:S02]  /*130d0*/  @!P0 LDG.E.U16 R11, desc[UR10][R14.64] ;  /* 0x0000000a0e0b8981 */ /* 0x0080e4000c1e1500 */
[----:B0-----:R-:W-:-:S02]  /*130e0*/  @!P1 IMAD.MOV.U32 R14, RZ, RZ, R18 ;  /* 0x000000ffff0e9224 */ /* 0x001fc400078e0012 */
[----:B------:R-:W-:Y:S01]  /*130f0*/  @!P1 IMAD.MOV.U32 R15, RZ, RZ, R19 ;  /* 0x000000ffff0f9224 */ /* 0x000fe200078e0013 */
[----:B------:R-:W3:Y:S04]  /*13100*/  LDL R18, [R1+0x4ac] ;  /* 0x0004ac0001127983 */ /* 0x000ee80000100800 */
[----:B------:R-:W3:Y:S01]  /*13110*/  LDL R19, [R1+0x4a8] ;  /* 0x0004a80001137983 */ /* 0x000ee20000100800 */
[----:B------:R-:W-:-:S06]  /*13120*/  PRMT R10, RZ, 0x7610, R10 ;  /* 0x00007610ff0a7816 */ /* 0x000fcc000000000a */
[----:B------:R0:W3:Y:S02]  /*13130*/  @!P1 LDG.E.U16 R10, desc[UR10][R12.64] ;  /* 0x0000000a0c0a9981 */ /* 0x0000e4000c1e1500 */
[----:B0-----:R-:W-:-:S06]  /*13140*/  PRMT R12, RZ, 0x7610, R12 ;  /* 0x00007610ff0c7816 */ /* 0x001fcc000000000c */
[----:B------:R0:W3:Y:S01]  /*13150*/  @!P1 LDG.E.U16 R12, desc[UR10][R14.64] ;  /* 0x0000000a0e0c9981 */ /* 0x0000e2000c1e1500 */
[----:B------:R-:W-:Y:S02]  /*13160*/  PRMT R13, RZ, 0x7610, R13 ;  /* 0x00007610ff0d7816 */ /* 0x000fe4000000000d */
[----:B0-----:R-:W-:Y:S02]  /*13170*/  PRMT R15, RZ, 0x7610, R15 ;  /* 0x00007610ff0f7816 */ /* 0x001fe4000000000f */
[----:B------:R-:W-:Y:S02]  /*13180*/  PRMT R14, RZ, 0x7610, R14 ;  /* 0x00007610ff0e7816 */ /* 0x000fe4000000000e */
[----:B--2---:R0:W2:Y:S02]  /*13190*/  @!P0 LDG.E.U16 R13, desc[UR10][R16.64] ;  /* 0x0000000a100d8981 */ /* 0x0040a4000c1e1500 */
[----:B0-----:R-:W-:Y:S02]  /*131a0*/  @!P1 IMAD.MOV.U32 R16, RZ, RZ, R22 ;  /* 0x000000ffff109224 */ /* 0x001fe400078e0016 */
[----:B------:R-:W-:Y:S01]  /*131b0*/  @!P1 IMAD.MOV.U32 R17, RZ, RZ, R23 ;  /* 0x000000ffff119224 */ /* 0x000fe200078e0017 */
[----:B------:R-:W2:Y:S04]  /*131c0*/  LDL R22, [R1+0x46c] ;  /* 0x00046c0001167983 */ /* 0x000ea80000100800 */
[----:B------:R-:W2:Y:S04]  /*131d0*/  LDL R23, [R1+0x468] ;  /* 0x0004680001177983 */ /* 0x000ea80000100800 */
[----:B------:R0:W2:Y:S02]  /*131e0*/  @!P1 LDG.E.U16 R14, desc[UR10][R16.64] ;  /* 0x0000000a100e9981 */ /* 0x0000a4000c1e1500 */
[----:B0-----:R-:W-:-:S06]  /*131f0*/  PRMT R17, RZ, 0x7610, R17 ;  /* 0x00007610ff117816 */ /* 0x001fcc0000000011 */
[----:B----4-:R0:W4:Y:S02]  /*13200*/  @!P0 LDG.E.U16 R17, desc[UR10][R20.64] ;  /* 0x0000000a14118981 */ /* 0x010124000c1e1500 */
[----:B0-----:R-:W-:Y:S02]  /*13210*/  @!P1 IMAD.MOV.U32 R20, RZ, RZ, R26 ;  /* 0x000000ffff149224 */ /* 0x001fe400078e001a */
[----:B------:R-:W-:Y:S01]  /*13220*/  @!P1 IMAD.MOV.U32 R21, RZ, RZ, R27 ;  /* 0x000000ffff159224 */ /* 0x000fe200078e001b */
        /* <DEDUP_REMOVED lines=18> */
[----:B------:R0:W2:Y:S04]  /*13350*/  @!P1 LDG.E.U16 R20, desc[UR10][R22.64] ;  /* 0x0000000a16149981 */ /* 0x0000a8000c1e1500 */
[----:B------:R-:W2:Y:S01]  /*13360*/  LDL R29, [R1+0x3b8] ;  /* 0x0003b800011d7983 */ /* 0x000ea20000100800 */
[----:B0-----:R-:W-:-:S06]  /*13370*/  PRMT R23, RZ, 0x7610, R23 ;  /* 0x00007610ff177816 */ /* 0x001fcc0000000017 */
[----:B----4-:R0:W4:Y:S04]  /*13380*/  @!P0 LDG.E.U16 R23, desc[UR10][R26.64] ;  /* 0x0000000a1a178981 */ /* 0x010128000c1e1500 */
[----:B------:R-:W2:Y:S04]  /*13390*/  LDL R27, [R1+0x3f0] ;  /* 0x0003f000011b7983 */ /* 0x000ea80000100800 */
[----:B---3--:R1:W3:Y:S04]  /*133a0*/  @!P0 LDG.E.U16 R21, desc[UR10][R24.64] ;  /* 0x0000000a18158981 */ /* 0x0082e8000c1e1500 */
[----:B------:R-:W1:Y:S04]  /*133b0*/  LDL R24, [R1+0x430] ;  /* 0x0004300001187983 */ /* 0x000e680000100800 */
[----:B------:R-:W1:Y:S01]  /*133c0*/  LDL R25, [R1+0x434] ;  /* 0x0004340001197983 */ /* 0x000e620000100800 */
[----:B------:R-:W-:Y:S01]  /*133d0*/  PRMT R22, RZ, 0x7610, R22 ;  /* 0x00007610ff167816 */ /* 0x000fe20000000016 */
[----:B0-----:R-:W-:Y:S01]  /*133e0*/  @!P1 IMAD.MOV.U32 R26, RZ, RZ, R61 ;  /* 0x000000ffff1a9224 */ /* 0x001fe200078e003d */
[----:B------:R-:W-:Y:S01]  /*133f0*/  PRMT R33, RZ, 0x7610, R33 ;  /* 0x00007610ff217816 */ /* 0x000fe20000000021 */
[----:B------:R-:W2:Y:S01]  /*13400*/  LDL R61, [R1+0xb74] ;  /* 0x000b7400013d7983 */ /* 0x000ea20000100800 */
[----:B-1----:R-:W-:-:S04]  /*13410*/  @!P1 LOP3.LUT R25, R25, R24, RZ, 0x3c, !PT ;  /* 0x0000001819199212 */ /* 0x002fc800078e3cff */
[----:B------:R-:W-:-:S04]  /*13420*/  @!P1 LOP3.LUT R24, R25, R24, RZ, 0x3c, !PT ;  /* 0x0000001819189212 */ /* 0x000fc800078e3cff */
[----:B------:R-:W-:-:S05]  /*13430*/  @!P1 LOP3.LUT R25, R25, R24, RZ, 0x3c, !PT ;  /* 0x0000001819199212 */ /* 0x000fca00078e3cff */
[----:B------:R0:W3:Y:S02]  /*13440*/  @!P1 LDG.E.U16 R22, desc[UR10][R24.64] ;  /* 0x0000000a18169981 */ /* 0x0000e4000c1e1500 */
[----:B0-----:R-:W-:Y:S02]  /*13450*/  PRMT R24, RZ, 0x7610, R24 ;  /* 0x00007610ff187816 */ /* 0x001fe40000000018 */
[----:B------:R-:W-:-:S04]  /*13460*/  PRMT R25, RZ, 0x7610, R25 ;  /* 0x00007610ff197816 */ /* 0x000fc80000000019 */
[----:B--2---:R0:W2:Y:S04]  /*13470*/  @!P1 LDG.E.U16 R24, desc[UR10][R26.64] ;  /* 0x0000000a1a189981 */ /* 0x0040a8000c1e1500 */
[----:B------:R1:W2:Y:S01]  /*13480*/  @!P0 LDG.E.U16 R25, desc[UR10][R28.64] ;  /* 0x0000000a1c198981 */ /* 0x0002a2000c1e1500 */
[----:B0-----:R-:W-:-:S03]  /*13490*/  PRMT R27, RZ, 0x7610, R27 ;  /* 0x00007610ff1b7816 */ /* 0x001fc6000000001b */
[----:B------:R-:W1:Y:S04]  /*134a0*/  LDL R28, [R1+0x3b0] ;  /* 0x0003b000011c7983 */ /* 0x000e680000100800 */
[----:B------:R-:W1:Y:S04]  /*134b0*/  LDL R29, [R1+0x3b4] ;  /* 0x0003b400011d7983 */ /* 0x000e680000100800 */
[----:B------:R0:W2:Y:S04]  /*134c0*/  @!P0 LDG.E.U16 R27, desc[UR10][R30.64] ;  /* 0x0000000a1e1b8981 */ /* 0x0000a8000c1e1500 */
[----:B------:R-:W0:Y:S04]  /*134d0*/  LDL R30, [R1+0xaf0] ;  /* 0x000af000011e7983 */ /* 0x000e280000100800 */
[----:B------:R-:W0:Y:S01]  /*134e0*/  LDL R31, [R1+0xafc] ;  /* 0x000afc00011f7983 */ /* 0x000e220000100800 */
[----:B------:R-:W-:-:S02]  /*134f0*/  PRMT R26, RZ, 0x7610, R26 ;  /* 0x00007610ff1a7816 */ /* 0x000fc4000000001a */
[----:B-1----:R-:W-:-:S04]  /*13500*/  @!P1 LOP3.LUT R29, R29, R28, RZ, 0x3c, !PT ;  /* 0x0000001c1d1d9212 */ /* 0x002fc800078e3cff */
[----:B------:R-:W-:-:S04]  /*13510*/  @!P1 LOP3.LUT R28, R29, R28, RZ, 0x3c, !PT ;  /* 0x0000001c1d1c9212 */ /* 0x000fc800078e3cff */
[----:B------:R-:W-:-:S05]  /*13520*/  @!P1 LOP3.LUT R29, R29, R28, RZ, 0x3c, !PT ;  /* 0x0000001c1d1d9212 */ /* 0x000fca00078e3cff */
[----:B------:R1:W2:Y:S01]  /*13530*/  @!P1 LDG.E.U16 R26, desc[UR10][R28.64] ;  /* 0x0000000a1c1a9981 */ /* 0x0002a2000c1e1500 */
[----:B0-----:R-:W-:-:S04]  /*13540*/  @!P1 LOP3.LUT R31, R31, R30, RZ, 0x3c, !PT ;  /* 0x0000001e1f1f9212 */ /* 0x001fc800078e3cff */
[C---:B------:R-:W-:Y:S02]  /*13550*/  @!P1 LOP3.LUT R30, R31.reuse, R30, RZ, 0x3c, !PT ;  /* 0x0000001e1f1e9212 */ /* 0x040fe400078e3cff */
[----:B-1----:R-:W-:Y:S02]  /*13560*/  PRMT R28, RZ, 0x7610, R28 ;  /* 0x00007610ff1c7816 */ /* 0x002fe4000000001c */
[----:B------:R-:W-:-:S05]  /*13570*/  @!P1 LOP3.LUT R31, R31, R30, RZ, 0x3c, !PT ;  /* 0x0000001e1f1f9212 */ /* 0x000fca00078e3cff */
[----:B------:R0:W2:Y:S04]  /*13580*/  @!P1 LDG.E.U16 R28, desc[UR10][R30.64] ;  /* 0x0000000a1e1c9981 */ /* 0x0000a8000c1e1500 */
[----:B------:R-:W0:Y:S04]  /*13590*/  LDL R30, [R1+0xb28] ;  /* 0x000b2800011e7983 */ /* 0x000e280000100800 */
[----:B------:R-:W0:Y:S01]  /*135a0*/  LDL R31, [R1+0xb34] ;  /* 0x000b3400011f7983 */ /* 0x000e220000100800 */
[----:B------:R-:W-:Y:S02]  /*135b0*/  PRMT R29, RZ, 0x7610, R29 ;  /* 0x00007610ff1d7816 */ /* 0x000fe4000000001d */
[----:B0-----:R-:W-:-:S04]  /*135c0*/  @!P0 LOP3.LUT R31, R31, R30, RZ, 0x3c, !PT ;  /* 0x0000001e1f1f8212 */ /* 0x001fc800078e3cff */
[----:B------:R-:W-:-:S04]  /*135d0*/  @!P0 LOP3.LUT R30, R31, R30, RZ, 0x3c, !PT ;  /* 0x0000001e1f1e8212 */ /* 0x000fc800078e3cff */
[----:B------:R-:W-:-:S05]  /*135e0*/  @!P0 LOP3.LUT R31, R31, R30, RZ, 0x3c, !PT ;  /* 0x0000001e1f1f8212 */ /* 0x000fca00078e3cff */
[----:B------:R0:W2:Y:S04]  /*135f0*/  @!P0 LDG.E.U16 R29, desc[UR10][R30.64] ;  /* 0x0000000a1e1d8981 */ /* 0x0000a8000c1e1500 */
[----:B------:R-:W0:Y:S04]  /*13600*/  LDL R30, [R1+0xb30] ;  /* 0x000b3000011e7983 */ /* 0x000e280000100800 */
[----:B------:R-:W0:Y:S02]  /*13610*/  LDL R31, [R1+0xb3c] ;  /* 0x000b3c00011f7983 */ /* 0x000e240000100800 */
[----:B0-----:R-:W-:-:S04]  /*13620*/  @!P1 LOP3.LUT R31, R31, R30, RZ, 0x3c, !PT ;  /* 0x0000001e1f1f9212 */ /* 0x001fc800078e3cff */
[----:B------:R-:W-:-:S04]  /*13630*/  @!P1 LOP3.LUT R30, R31, R30, RZ, 0x3c, !PT ;  /* 0x0000001e1f1e9212 */ /* 0x000fc800078e3cff */
[----:B------:R-:W-:-:S05]  /*13640*/  @!P1 LOP3.LUT R31, R31, R30, RZ, 0x3c, !PT ;  /* 0x0000001e1f1f9212 */ /* 0x000fca00078e3cff */
[----:B------:R0:W2:Y:S04]  /*13650*/  @!P1 LDG.E.U16 R33, desc[UR10][R30.64] ;  /* 0x0000000a1e219981 */ /* 0x0000a8000c1e1500 */
[----:B------:R-:W2:Y:S01]  /*13660*/  LDL R31, [R1+0xb68] ;  /* 0x000b6800011f7983 */ /* 0x000ea20000100800 */
[----:B------:R-:W-:Y:S01]  /*13670*/  PRMT R35, RZ, 0x7610, R35 ;  /* 0x00007610ff237816 */ /* 0x000fe20000000023 */
[----:B0-----:R-:W-:Y:S01]  /*13680*/  @!P0 IMAD.MOV.U32 R30, RZ, RZ, R61 ;  /* 0x000000ffff1e8224 */ /* 0x001fe200078e003d */
[----:B------:R-:W-:Y:S01]  /*13690*/  PRMT R37, RZ, 0x7610, R37 ;  /* 0x00007610ff257816 */ /* 0x000fe20000000025 */
[----:B------:R-:W3:Y:S04]  /*136a0*/  LDL R61, [R1+0x3ac] ;  /* 0x0003ac00013d7983 */ /* 0x000ee80000100800 */
[----:B--2---:R0:W2:Y:S04]  /*136b0*/  @!P0 LDG.E.U16 R35, desc[UR10][R30.64] ;  /* 0x0000000a1e238981 */ /* 0x0040a8000c1e1500 */
[----:B------:R-:W0:Y:S04]  /*136c0*/  LDL R30, [R1+0xb70] ;  /* 0x000b7000011e7983 */ /* 0x000e280000100800 */
[----:B------:R-:W0:Y:S02]  /*136d0*/  LDL R31, [R1+0xb7c] ;  /* 0x000b7c00011f7983 */ /* 0x000e240000100800 */
[----:B0-----:R-:W-:-:S04]  /*136e0*/  @!P1 LOP3.LUT R31, R31, R30, RZ, 0x3c, !PT ;  /* 0x0000001e1f1f9212 */ /* 0x001fc800078e3cff */
[----:B------:R-:W-:-:S04]  /*136f0*/  @!P1 LOP3.LUT R30, R31, R30, RZ, 0x3c, !PT ;  /* 0x0000001e1f1e9212 */ /* 0x000fc800078e3cff */
        /* <DEDUP_REMOVED lines=30> */
[----:B------:R-:W2:Y:S01]  /*138e0*/  LDL R31, [R1+0x3a8] ;  /* 0x0003a800011f7983 */ /* 0x000ea20000100800 */
[----:B------:R-:W-:Y:S01]  /*138f0*/  PRMT R47, RZ, 0x7610, R47 ;  /* 0x00007610ff2f7816 */ /* 0x000fe2000000002f */
[----:B---3--:R-:W-:Y:S01]  /*13900*/  @!P0 IMAD.MOV.U32 R30, RZ, RZ, R61 ;  /* 0x000000ffff1e8224 */ /* 0x008fe200078e003d */
        /* <DEDUP_REMOVED lines=33> */
[----:B------:R-:W-:Y:S01]  /*13b20*/  PRMT R57, RZ, 0x7610, R57 ;  /* 0x00007610ff397816 */ /* 0x000fe20000000039 */
[----:B------:R-:W-:Y:S04]  /*13b30*/  STS.U16 [R2+UR4+0x2700], R50 ;  /* 0x0027003202007988 */ /* 0x000fe80008000404 */
[----:B------:R-:W-:Y:S04]  /*13b40*/  STL [R1+0xbac], R3 ;  /* 0x000bac0301007387 */ /* 0x000fe80000100800 */
[----:B------:R1:W-:Y:S04]  /*13b50*/  STS.U16 [R2+UR4+0x2900], R44 ;  /* 0x0029002c02007988 */ /* 0x0003e80008000404 */
[----:B-1----:R-:W2:Y:S04]  /*13b60*/  LDL.LU R44, [R1+0x328] ;  /* 0x00032800012c7983 */ /* 0x002ea80000300800 */
[----:B------:R-:W-:Y:S04]  /*13b70*/  STS.U16 [R2+UR4+0x2940], R42 ;  /* 0x0029402a02007988 */ /* 0x000fe80008000404 */
[----:B------:R-:W-:Y:S01]  /*13b80*/  STS.U16 [R2+UR4+0x2b40], R36 ;  /* 0x002b402402007988 */ /* 0x000fe20008000404 */
[----:B0-----:R-:W-:-:S04]  /*13b90*/  @!P1 LOP3.LUT R31, R31, R30, RZ, 0x3c, !PT ;  /* 0x0000001e1f1f9212 */ /* 0x001fc800078e3cff */
[----:B------:R-:W-:-:S04]  /*13ba0*/  @!P1 LOP3.LUT R30, R31, R30, RZ, 0x3c, !PT ;  /* 0x0000001e1f1e9212 */ /* 0x000fc800078e3cff */
[----:B------:R-:W-:-:S05]  /*13bb0*/  @!P1 LOP3.LUT R31, R31, R30, RZ, 0x3c, !PT ;  /* 0x0000001e1f1f9212 */ /* 0x000fca00078e3cff */
[----:B------:R3:W2:Y:S02]  /*13bc0*/  @!P1 LDG.E.U16 R56, desc[UR10][R30.64] ;  /* 0x0000000a1e389981 */ /* 0x0006a4000c1e1500 */
[----:B---3--:R-:W-:Y:S02]  /*13bd0*/  @!P1 IMAD.MOV.U32 R30, RZ, RZ, R61 ;  /* 0x000000ffff1e9224 */ /* 0x008fe400078e003d */
[----:B------:R-:W-:-:S05]  /*13be0*/  @!P1 IMAD.MOV.U32 R31, RZ, RZ, R3 ;  /* 0x000000ffff1f9224 */ /* 0x000fca00078e0003 */
[----:B------:R-:W3:Y:S01]  /*13bf0*/  @!P1 LDG.E.U16 R57, desc[UR10][R30.64] ;  /* 0x0000000a1e399981 */ /* 0x000ee2000c1e1500 */
[----:B------:R-:W0:Y:S03]  /*13c00*/  S2R R61, SR_TID.X ;  /* 0x00000000003d7919 */ /* 0x000e260000002100 */
[----:B------:R-:W-:Y:S04]  /*13c10*/  STS.U16 [R2+UR4+0x2b00], R34 ;  /* 0x002b002202007988 */ /* 0x000fe80008000404 */
[----:B------:R-:W-:Y:S04]  /*13c20*/  STS.U16 [R2+UR4+0x2d00], R5 ;  /* 0x002d000502007988 */ /* 0x000fe80008000404 */
[----:B------:R-:W-:Y:S04]  /*13c30*/  STS.U16 [R2+UR4+0x2d40], R6 ;  /* 0x002d400602007988 */ /* 0x000fe80008000404 */
[----:B------:R-:W-:Y:S04]  /*13c40*/  STS.U16 [R2+UR4+0x2f40], R9 ;  /* 0x002f400902007988 */ /* 0x000fe80008000404 */
[----:B------:R-:W-:Y:S04]  /*13c50*/  STS.U16 [R2+UR4+0x2f00], R10 ;  /* 0x002f000a02007988 */ /* 0x000fe80008000404 */
[----:B------:R-:W-:Y:S04]  /*13c60*/  STS.U16 [R2+UR4+0x3100], R13 ;  /* 0x0031000d02007988 */ /* 0x000fe80008000404 */
[----:B------:R-:W-:Y:S01]  /*13c70*/  STS.U16 [R2+UR4+0x3140], R14 ;  /* 0x0031400e02007988 */ /* 0x000fe20008000404 */
[----:B0-----:R-:W-:-:S03]  /*13c80*/  LOP3.LUT R61, R61, 0x1f, RZ, 0xc0, !PT ;  /* 0x0000001f3d3d7812 */ /* 0x001fc600078ec0ff */
[----:B------:R-:W-:Y:S04]  /*13c90*/  STS.U16 [R2+UR4+0x3340], R17 ;  /* 0x0033401102007988 */ /* 0x000fe80008000404 */
[----:B------:R-:W-:Y:S01]  /*13ca0*/  STS.U16 [R2+UR4+0x3300], R18 ;  /* 0x0033001202007988 */ /* 0x000fe20008000404 */
[----:B------:R-:W-:-:S03]  /*13cb0*/  IMAD.SHL.U32 R50, R61, 0x2, RZ ;  /* 0x000000023d327824 */ /* 0x000fc600078e00ff */
[----:B------:R-:W-:Y:S04]  /*13cc0*/  STS.U16 [R2+UR4+0x3500], R21 ;  /* 0x0035001502007988 */ /* 0x000fe80008000404 */
[----:B------:R-:W-:Y:S04]  /*13cd0*/  STS.U16 [R2+UR4+0x3540], R22 ;  /* 0x0035401602007988 */ /* 0x000fe80008000404 */
[----:B----4-:R-:W-:Y:S04]  /*13ce0*/  STS.U16 [R2+UR4+0x3740], R23 ;  /* 0x0037401702007988 */ /* 0x010fe80008000404 */
[----:B------:R-:W-:Y:S01]  /*13cf0*/  STS.U16 [R2+UR4+0x3700], R24 ;  /* 0x0037001802007988 */ /* 0x000fe20008000404 */
        /* <DEDUP_REMOVED lines=33> */
[----:B--2---:R-:W-:Y:S04]  /*13f10*/  STS.U16 [R50+UR4+0x3980], R47 ;  /* 0x0039802f32007988 */ /* 0x004fe80008000404 */
[----:B------:R-:W-:Y:S04]  /*13f20*/  STS.U16 [R50+UR4+0x39c0], R49 ;  /* 0x0039c03132007988 */ /* 0x000fe80008000404 */
[----:B------:R-:W-:Y:S04]  /*13f30*/  STS.U16 [R50+UR4+0x3bc0], R51 ;  /* 0x003bc03332007988 */ /* 0x000fe80008000404 */
[----:B------:R-:W-:Y:S04]  /*13f40*/  STS.U16 [R50+UR4+0x3b80], R53 ;  /* 0x003b803532007988 */ /* 0x000fe80008000404 */
[----:B------:R-:W-:Y:S04]  /*13f50*/  STS.U16 [R50+UR4+0x3d80], R55 ;  /* 0x003d803732007988 */ /* 0x000fe80008000404 */
[----:B------:R-:W-:Y:S04]  /*13f60*/  STS.U16 [R50+UR4+0x3dc0], R56 ;  /* 0x003dc03832007988 */ /* 0x000fe80008000404 */
[----:B------:R-:W-:Y:S04]  /*13f70*/  STS.U16 [R50+UR4+0x3fc0], R44 ;  /* 0x003fc02c32007988 */ /* 0x000fe80008000404 */
[----:B---3--:R0:W-:Y:S04]  /*13f80*/  STS.U16 [R50+UR4+0x3f80], R57 ;  /* 0x003f803932007988 */ /* 0x0081e80008000404 */
[----:B0-----:R-:W2:Y:S04]  /*13f90*/  LDL.LU.64 R56, [R1+0x270] ;  /* 0x0002700001387983 */ /* 0x001ea80000300a00 */
[----:B------:R-:W2:Y:S04]  /*13fa0*/  LDL.LU.64 R58, [R1+0x278] ;  /* 0x00027800013a7983 */ /* 0x000ea80000300a00 */
[----:B------:R-:W3:Y:S04]  /*13fb0*/  LDL.LU.64 R44, [R1+0x220] ;  /* 0x00022000012c7983 */ /* 0x000ee80000300a00 */
[----:B------:R-:W3:Y:S04]  /*13fc0*/  LDL.LU.64 R46, [R1+0x228] ;  /* 0x00022800012e7983 */ /* 0x000ee80000300a00 */
[----:B------:R-:W4:Y:S04]  /*13fd0*/  LDL.LU.64 R36, [R1+0x1b0] ;  /* 0x0001b00001247983 */ /* 0x000f280000300a00 */
[----:B------:R-:W3:Y:S04]  /*13fe0*/  LDL.LU.64 R48, [R1+0x260] ;  /* 0x0002600001307983 */ /* 0x000ee80000300a00 */
[----:B------:R-:W3:Y:S04]  /*13ff0*/  LDL.LU.64 R50, [R1+0x268] ;  /* 0x0002680001327983 */ /* 0x000ee80000300a00 */
[----:B------:R-:W4:Y:S01]  /*14000*/  LDL.LU.64 R38, [R1+0x1b8] ;  /* 0x0001b80001267983 */ /* 0x000f220000300a00 */
[----:B------:R-:W0:Y:S01]  /*14010*/  S2R R30, SR_TID.X ;  /* 0x00000000001e7919 */ /* 0x000e220000002100 */
[----:B------:R-:W1:Y:S01]  /*14020*/  S2R R31, SR_TID.X ;  /* 0x00000000001f7919 */ /* 0x000e620000002100 */
[----:B------:R-:W1:Y:S01]  /*14030*/  S2R R61, SR_TID.X ;  /* 0x00000000003d7919 */ /* 0x000e620000002100 */
[----:B0-----:R-:W-:-:S02]  /*14040*/  LOP3.LUT R9, R30, 0x7, RZ, 0xc0, !PT ;  /* 0x000000071e097812 */ /* 0x001fc400078ec0ff */
[----:B-1----:R-:W-:-:S03]  /*14050*/  LOP3.LUT R31, R31, 0x7, RZ, 0xc0, !PT ;  /* 0x000000071f1f7812 */ /* 0x002fc600078ec0ff */
[----:B------:R-:W-:Y:S02]  /*14060*/  IMAD R0, R9, 0x90, RZ ;  /* 0x0000009009007824 */ /* 0x000fe400078e02ff */
[----:B------:R-:W-:Y:S02]  /*14070*/  IMAD.SHL.U32 R3, R61, 0x2, RZ ;  /* 0x000000023d037824 */ /* 0x000fe400078e00ff */
[----:B------:R-:W-:Y:S02]  /*14080*/  IMAD R31, R31, 0x90, RZ ;  /* 0x000000901f1f7824 */ /* 0x000fe400078e02ff */
[----:B------:R-:W-:Y:S01]  /*14090*/  IMAD.SHL.U32 R30, R30, 0x2, RZ ;  /* 0x000000021e1e7824 */ /* 0x000fe200078e00ff */
[----:B------:R-:W-:Y:S01]  /*140a0*/  LOP3.LUT R21, R0, 0x10, R3, 0x78, !PT ;  /* 0x0000001000157812 */ /* 0x000fe200078e7803 */
[----:B------:R-:W-:-:S03]  /*140b0*/  IMAD.SHL.U32 R2, R61, 0x40, RZ ;  /* 0x000000403d027824 */ /* 0x000fc600078e00ff */
[----:B------:R-:W-:Y:S01]  /*140c0*/  LOP3.LUT R4, R31, 0x30, R30, 0x78, !PT ;  /* 0x000000301f047812 */ /* 0x000fe200078e781e */
[----:B------:R-:W-:Y:S01]  /*140d0*/  BAR.SYNC.DEFER_BLOCKING 0x0 ;  /* 0x0000000000007b1d */ /* 0x000fe20000010000 */
[----:B------:R-:W-:-:S05]  /*140e0*/  LOP3.LUT R21, R21, 0x400, R2, 0xf8, !PT ;  /* 0x0000040015157812 */ /* 0x000fca00078ef802 */
[----:B------:R-:W0:Y:S04]  /*140f0*/  LDSM.16.M88.4 R52, [R4+UR4+0x2000] ;  /* 0x002000040434783b */ /* 0x000e280008000200 */
[----:B------:R-:W-:Y:S04]  /*14100*/  LDSM.16.MT88.4 R24, [R21+UR4] ;  /* 0x000000041518783b */ /* 0x000fe80008004200 */
[----:B------:R-:W1:Y:S04]  /*14110*/  LDSM.16.M88.4 R32, [R4+UR4+0x2400] ;  /* 0x002400040420783b */ /* 0x000e680008000200 */
[----:B------:R-:W1:Y:S04]  /*14120*/  LDSM.16.M88.4 R12, [R4+UR4+0x2c00] ;  /* 0x002c0004040c783b */ /* 0x000e680008000200 */
[----:B------:R-:W1:Y:S04]  /*14130*/  LDSM.16.M88.4 R16, [R4+UR4+0x3000] ;  /* 0x003000040410783b */ /* 0x000e680008000200 */
[----:B------:R-:W1:Y:S04]  /*14140*/  LDSM.16.M88.4 R28, [R4+UR4+0x2800] ;  /* 0x00280004041c783b */ /* 0x000e680008000200 */
[----:B------:R-:W1:Y:S04]  /*14150*/  LDSM.16.M88.4 R40, [R4+UR4+0x3400] ;  /* 0x003400040428783b */ /* 0x000e680008000200 */
[----:B------:R-:W-:Y:S04]  /*14160*/  LDSM.16.MT88.4 R20, [R21+UR4+0x800] ;  /* 0x000800041514783b */ /* 0x000fe80008004200 */
[----:B0-----:R-:W-:Y:S04]  /*14170*/  STL.64 [R1+0x60], R52 ;  /* 0x0000603401007387 */ /* 0x001fe80000100a00 */
[----:B------:R2:W-:Y:S04]  /*14180*/  STL.64 [R1+0x68], R54 ;  /* 0x0000683601007387 */ /* 0x0005e80000100a00 */
[----:B-1----:R-:W-:Y:S04]  /*14190*/  STL.64 [R1+0x40], R32 ;  /* 0x0000402001007387 */ /* 0x002fe80000100a00 */
[----:B------:R-:W-:Y:S04]  /*141a0*/  STL.64 [R1+0x48], R34 ;  /* 0x0000482201007387 */ /* 0x000fe80000100a00 */
[----:B------:R-:W-:Y:S04]  /*141b0*/  STL.64 [R1+0x28], R14 ;  /* 0x0000280e01007387 */ /* 0x000fe80000100a00 */
[----:B------:R-:W-:Y:S04]  /*141c0*/  STL.64 [R1+0x10], R16 ;  /* 0x0000101001007387 */ /* 0x000fe80000100a00 */
[----:B------:R-:W-:Y:S04]  /*141d0*/  STL.64 [R1+0x18], R18 ;  /* 0x0000181201007387 */ /* 0x000fe80000100a00 */
[----:B------:R-:W-:Y:S04]  /*141e0*/  STL.64 [R1+0x30], R28 ;  /* 0x0000301c01007387 */ /* 0x000fe80000100a00 */
[----:B------:R-:W-:Y:S04]  /*141f0*/  STL.64 [R1+0x38], R30 ;  /* 0x0000381e01007387 */ /* 0x000fe80000100a00 */
[----:B------:R-:W-:Y:S04]  /*14200*/  STL.64 [R1], R40 ;  /* 0x0000002801007387 */ /* 0x000fe80000100a00 */
[----:B------:R-:W-:Y:S01]  /*14210*/  STL.64 [R1+0x8], R42 ;  /* 0x0000082a01007387 */ /* 0x000fe20000100a00 */
[C---:B--2---:R-:W-:Y:S03]  /*14220*/  HMMA.16816.F32 R52, R24.reuse, R52, R56 ;  /* 0x000000341834723c */ /* 0x044fe60000001838 */
[----:B------:R-:W-:Y:S04]  /*14230*/  LDSM.16.M88.4 R56, [R4+UR4+0x3800] ;  /* 0x003800040438783b */ /* 0x000fe80008000200 */
[----:B------:R-:W0:Y:S01]  /*14240*/  LDSM.16.M88.4 R4, [R4+UR4+0x3c00] ;  /* 0x003c00040404783b */ /* 0x000e220008000200 */
[C---:B---3--:R-:W-:Y:S11]  /*14250*/  HMMA.16816.F32 R48, R24.reuse, R32, R48 ;  /* 0x000000201830723c */ /* 0x048ff60000001830 */
[----:B------:R1:W-:Y:S04]  /*14260*/  STL.64 [R1+0xb0], R52 ;  /* 0x0000b03401007387 */ /* 0x0003e80000100a00 */
[----:B------:R2:W-:Y:S04]  /*14270*/  STL.64 [R1+0xb8], R54 ;  /* 0x0000b83601007387 */ /* 0x0005e80000100a00 */
[----:B-1----:R-:W3:Y:S04]  /*14280*/  LDL.LU.64 R52, [R1+0x1a0] ;  /* 0x0001a00001347983 */ /* 0x002ee80000300a00 */
[----:B------:R1:W-:Y:S04]  /*14290*/  STL.64 [R1+0xa0], R48 ;  /* 0x0000a03001007387 */ /* 0x0003e80000100a00 */
[----:B------:R1:W-:Y:S04]  /*142a0*/  STL.64 [R1+0xa8], R50 ;  /* 0x0000a83201007387 */ /* 0x0003e80000100a00 */
[----:B--2---:R-:W3:Y:S04]  /*142b0*/  LDL.LU.64 R54, [R1+0x1a8] ;  /* 0x0001a80001367983 */ /* 0x004ee80000300a00 */
[----:B0-----:R-:W-:Y:S04]  /*142c0*/  STL [R1+0xf6c], R6 ;  /* 0x000f6c0601007387 */ /* 0x001fe80000100800 */
[----:B------:R-:W-:Y:S04]  /*142d0*/  STL [R1+0xf68], R7 ;  /* 0x000f680701007387 */ /* 0x000fe80000100800 */
[----:B-1----:R-:W2:Y:S04]  /*142e0*/  LDL.LU.64 R48, [R1+0x190] ;  /* 0x0001900001307983 */ /* 0x002ea80000300a00 */
[----:B------:R-:W2:Y:S01]  /*142f0*/  LDL.LU.64 R50, [R1+0x198] ;  /* 0x0001980001327983 */ /* 0x000ea20000300a00 */
[C---:B------:R-:W-:Y:S08]  /*14300*/  HMMA.16816.F32 R44, R24.reuse, R28, R44 ;  /* 0x0000001c182c723c */ /* 0x040ff0000000182c */
[----:B----4-:R-:W-:Y:S11]  /*14310*/  HMMA.16816.F32 R36, R24, R12, R36 ;  /* 0x0000000c1824723c */ /* 0x010ff60000001824 */
[----:B------:R-:W-:Y:S04]  /*14320*/  STL.64 [R1+0x90], R44 ;  /* 0x0000902c01007387 */ /* 0x000fe80000100a00 */
[----:B------:R-:W-:Y:S04]  /*14330*/  STL.64 [R1+0x98], R46 ;  /* 0x0000982e01007387 */ /* 0x000fe80000100a00 */
[----:B------:R0:W-:Y:S04]  /*14340*/  STL.64 [R1+0x80], R36 ;  /* 0x0000802401007387 */ /* 0x0001e80000100a00 */
[----:B------:R1:W-:Y:S04]  /*14350*/  STL.64 [R1+0x88], R38 ;  /* 0x0000882601007387 */ /* 0x0003e80000100a00 */
[----:B0-----:R-:W4:Y:S04]  /*14360*/  LDL.LU.64 R36, [R1+0x170] ;  /* 0x0001700001247983 */ /* 0x001f280000300a00 */
[----:B-1----:R-:W4:Y:S01]  /*14370*/  LDL.LU.64 R38, [R1+0x178] ;  /* 0x0001780001267983 */ /* 0x002f220000300a00 */
[----:B------:R-:W-:Y:S01]  /*14380*/  LOP3.LUT R44, R0, 0x10, R3, 0x78, !PT ;  /* 0x00000010002c7812 */ /* 0x000fe200078e7803 */
[----:B------:R-:W-:Y:S01]  /*14390*/  IMAD.MOV.U32 R30, RZ, RZ, R13 ;  /* 0x000000ffff1e7224 */ /* 0x000fe200078e000d */
[----:B------:R-:W-:Y:S01]  /*143a0*/  SHF.L.U32 R14, R61, 0x1, RZ ;  /* 0x000000013d0e7819 */ /* 0x000fe200000006ff */
[----:B------:R-:W-:Y:S01]  /*143b0*/  IMAD R13, R9, 0x90, RZ ;  /* 0x00000090090d7824 */ /* 0x000fe200078e02ff */
[----:B------:R-:W-:Y:S01]  /*143c0*/  LOP3.LUT R44, R44, 0x400, R2, 0xf8, !PT ;  /* 0x000004002c2c7812 */ /* 0x000fe200078ef802 */
[----:B------:R-:W-:-:S02]  /*143d0*/  IMAD.MOV.U32 R31, RZ, RZ, R12 ;  /* 0x000000ffff1f7224 */ /* 0x000fc400078e000c */
[----:B------:R-:W-:Y:S01]  /*143e0*/  IMAD.SHL.U32 R61, R61, 0x40, RZ ;  /* 0x000000403d3d7824 */ /* 0x000fe200078e00ff */
[----:B------:R-:W-:-:S04]  /*143f0*/  LOP3.LUT R12, R13, 0x10, R14, 0x78, !PT ;  /* 0x000000100d0c7812 */ /* 0x000fc800078e780e */
[----:B------:R-:W-:Y:S01]  /*14400*/  LOP3.LUT R12, R12, 0x400, R61, 0xf8, !PT ;  /* 0x000004000c0c7812 */ /* 0x000fe200078ef83d */
[C---:B---3--:R-:W-:Y:S08]  /*14410*/  HMMA.16816.F32 R16, R24.reuse, R16, R52 ;  /* 0x000000101810723c */ /* 0x048ff00000001834 */
[----:B--2---:R-:W-:Y:S11]  /*14420*/  HMMA.16816.F32 R40, R24, R40, R48 ;  /* 0x000000281828723c */ /* 0x004ff60000001830 */
[----:B------:R-:W-:Y:S01]  /*14430*/  IMAD.MOV.U32 R7, RZ, RZ, R16 ;  /* 0x000000ffff077224 */ /* 0x000fe200078e0010 */
[----:B------:R-:W-:-:S04]  /*14440*/  LOP3.LUT R16, R0, 0x10, R3, 0x78, !PT ;  /* 0x0000001000107812 */ /* 0x000fc800078e7803 */
[----:B------:R-:W-:-:S04]  /*14450*/  LOP3.LUT R16, R16, 0x400, R2, 0xf8, !PT ;  /* 0x0000040010107812 */ /* 0x000fc800078ef802 */
[----:B------:R-:W-:Y:S01]  /*14460*/  LOP3.LUT R16, R16, 0x60, RZ, 0x3c, !PT ;  /* 0x0000006010107812 */ /* 0x000fe200078e3cff */
[----:B------:R-:W-:Y:S02]  /*14470*/  IMAD.MOV.U32 R60, RZ, RZ, R40 ;  /* 0x000000ffff3c7224 */ /* 0x000fe400078e0028 */
[----:B------:R-:W-:Y:S02]  /*14480*/  IMAD.MOV.U32 R3, RZ, RZ, R41 ;  /* 0x000000ffff037224 */ /* 0x000fe400078e0029 */
[----:B------:R-:W-:Y:S01]  /*14490*/  IMAD.MOV.U32 R2, RZ, RZ, R42 ;  /* 0x000000ffff027224 */ /* 0x000fe200078e002a */
[----:B------:R-:W2:Y:S01]  /*144a0*/  LDL.LU.64 R40, [R1+0x160] ;  /* 0x0001600001287983 */ /* 0x000ea20000300a00 */
[----:B------:R-:W-:-:S03]  /*144b0*/  IMAD.MOV.U32 R0, RZ, RZ, R43 ;  /* 0x000000ffff007224 */ /* 0x000fc600078e002b */
[----:B------:R-:W2:Y:S01]  /*144c0*/  LDL.LU.64 R42, [R1+0x168] ;  /* 0x00016800012a7983 */ /* 0x000ea20000300a00 */
[----:B------:R-:W-:Y:S02]  /*144d0*/  IMAD.MOV.U32 R34, RZ, RZ, R18 ;  /* 0x000000ffff227224 */ /* 0x000fe400078e0012 */
[----:B------:R-:W-:Y:S02]  /*144e0*/  IMAD.MOV.U32 R6, RZ, RZ, R17 ;  /* 0x000000ffff067224 */ /* 0x000fe400078e0011 */
[----:B------:R-:W-:Y:S02]  /*144f0*/  IMAD.MOV.U32 R61, RZ, RZ, R19 ;  /* 0x000000ffff3d7224 */ /* 0x000fe400078e0013 */
[----:B------:R-:W0:Y:S01]  /*14500*/  LDSM.16.MT88.4 R16, [R16+UR4] ;  /* 0x000000041010783b */ /* 0x000e220008004200 */
[----:B----4-:R-:W-:Y:S03]  /*14510*/  HMMA.16816.F32 R48, R24, R56, R36 ;  /* 0x000000381830723c */ /* 0x010fe60000001824 */
[----:B0-----:R-:W-:Y:S04]  /*14520*/  STL.64 [R1+0x1080], R18 ;  /* 0x0010801201007387 */ /* 0x001fe80000100a00 */
[----:B------:R-:W-:Y:S04]  /*14530*/  STL.64 [R1+0x1078], R16 ;  /* 0x0010781001007387 */ /* 0x000fe80000100a00 */
[----:B------:R-:W3:Y:S04]  /*14540*/  LDL.LU.64 R36, [R1+0x2e0] ;  /* 0x0002e00001247983 */ /* 0x000ee80000300a00 */
[----:B------:R-:W3:Y:S04]  /*14550*/  LDL.LU.64 R38, [R1+0x2e8] ;  /* 0x0002e80001267983 */ /* 0x000ee80000300a00 */
[----:B------:R-:W-:Y:S04]  /*14560*/  STL.64 [R1+0xf80], R50 ;  /* 0x000f803201007387 */ /* 0x000fe80000100a00 */
[----:B------:R0:W-:Y:S04]  /*14570*/  STL.64 [R1+0xf78], R48 ;  /* 0x000f783001007387 */ /* 0x0001e80000100a00 */
[----:B0-----:R-:W3:Y:S01]  /*14580*/  LDL.LU.64 R48, [R1+0x60] ;  /* 0x0000600001307983 */ /* 0x001ee20000300a00 */
[----:B------:R-:W-:-:S05]  /*14590*/  LOP3.LUT R44, R44, 0x20, RZ, 0x3c, !PT ;  /* 0x000000202c2c7812 */ /* 0x000fca00078e3cff */
[----:B------:R-:W0:Y:S04]  /*145a0*/  LDSM.16.MT88.4 R52, [R44+UR4+0x800] ;  /* 0x000800042c34783b */ /* 0x000e280008004200 */
[----:B------:R1:W3:Y:S04]  /*145b0*/  LDSM.16.MT88.4 R8, [R44+UR4] ;  /* 0x000000042c08783b */ /* 0x0002e80008004200 */
[----:B------:R-:W-:Y:S04]  /*145c0*/  STL.64 [R1+0x1000], R22 ;  /* 0x0010001601007387 */ /* 0x000fe80000100a00 */
[----:B------:R-:W-:Y:S01]  /*145d0*/  STL.64 [R1+0xff8], R20 ;  /* 0x000ff81401007387 */ /* 0x000fe20000100a00 */
[----:B--2---:R-:W-:-:S15]  /*145e0*/  HMMA.16816.F32 R40, R24, R4, R40 ;  /* 0x000000041828723c */ /* 0x004fde0000001828 */
[----:B------:R-:W-:-:S04]  /*145f0*/  NOP ;  /* 0x0000000000007918 */ /* 0x000fc80000000000 */
[----:B------:R-:W-:Y:S04]  /*14600*/  STL [R1+0xf74], R42 ;  /* 0x000f742a01007387 */ /* 0x000fe80000100800 */
[----:B------:R-:W-:Y:S04]  /*14610*/  STL [R1+0xf70], R43 ;  /* 0x000f702b01007387 */ /* 0x000fe80000100800 */
[----:B-1----:R-:W2:Y:S04]  /*14620*/  LDL.LU.64 R44, [R1+0x2c0] ;  /* 0x0002c000012c7983 */ /* 0x002ea80000300a00 */
[----:B------:R-:W2:Y:S04]  /*14630*/  LDL.LU.64 R46, [R1+0x2c8] ;  /* 0x0002c800012e7983 */ /* 0x000ea80000300a00 */
[----:B0-----:R-:W-:Y:S04]  /*14640*/  STL.64 [R1+0xf90], R54 ;  /* 0x000f903601007387 */ /* 0x001fe80000100a00 */
[----:B------:R0:W-:Y:S04]  /*14650*/  STL.64 [R1+0xf88], R52 ;  /* 0x000f883401007387 */ /* 0x0001e80000100a00 */
[----:B0-----:R-:W4:Y:S04]  /*14660*/  LDL.LU.64 R52, [R1+0x10] ;  /* 0x0000100001347983 */ /* 0x001f280000300a00 */
[----:B------:R-:W4:Y:S04]  /*14670*/  LDL.64 R54, [R1+0x18] ;  /* 0x0000180001367983 */ /* 0x000f280000100a00 */
[----:B------:R-:W4:Y:S04]  /*14680*/  LDL.LU.64 R24, [R1+0x290] ;  /* 0x0002900001187983 */ /* 0x000f280000300a00 */
[----:B------:R-:W4:Y:S04]  /*14690*/  LDL.LU.64 R26, [R1+0x298] ;  /* 0x00029800011a7983 */ /* 0x000f280000300a00 */
[----:B------:R-:W4:Y:S04]  /*146a0*/  LDL.LU.64 R20, [R1+0x250] ;  /* 0x0002500001147983 */ /* 0x000f280000300a00 */
[----:B------:R-:W4:Y:S01]  /*146b0*/  LDL.LU.64 R22, [R1+0x258] ;  /* 0x0002580001167983 */ /* 0x000f220000300a00 */
[----:B---3--:R-:W-:Y:S01]  /*146c0*/  HMMA.16816.F32 R36, R8, R48, R36 ;  /* 0x000000300824723c */ /* 0x008fe20000001824 */
[----:B------:R-:W-:-:S02]  /*146d0*/  IMAD.MOV.U32 R17, RZ, RZ, R48 ;  /* 0x000000ffff117224 */ /* 0x000fc400078e0030 */
[----:B------:R-:W-:Y:S02]  /*146e0*/  IMAD.MOV.U32 R16, RZ, RZ, R49 ;  /* 0x000000ffff107224 */ /* 0x000fe400078e0031 */
[----:B------:R-:W3:-:S14]  /*146f0*/  LDL.64 R48, [R1] ;  /* 0x0000000001307983 */ /* 0x000edc0000100a00 */
[----:B------:R0:W-:Y:S04]  /*14700*/  STL.64 [R1+0xfa0], R38 ;  /* 0x000fa02601007387 */ /* 0x0001e80000100a00 */
[----:B------:R1:W-:Y:S04]  /*14710*/  STL.64 [R1+0xf98], R36 ;  /* 0x000f982401007387 */ /* 0x0003e80000100a00 */
[----:B0-----:R-:W3:Y:S04]  /*14720*/  LDL R38, [R1+0x28] ;  /* 0x0000280001267983 */ /* 0x001ee80000100800 */
[----:B------:R-:W3:Y:S01]  /*14730*/  LDL R39, [R1+0x2c] ;  /* 0x00002c0001277983 */ /* 0x000ee20000100800 */
[----:B------:R-:W-:-:S02]  /*14740*/  IMAD.MOV.U32 R19, RZ, RZ, R34 ;  /* 0x000000ffff137224 */ /* 0x000fc400078e0022 */
[----:B-1----:R-:W-:Y:S02]  /*14750*/  IMAD.MOV.U32 R36, RZ, RZ, R31 ;  /* 0x000000ffff247224 */ /* 0x002fe400078e001f */
[----:B------:R-:W-:Y:S01]  /*14760*/  IMAD.MOV.U32 R37, RZ, RZ, R30 ;  /* 0x000000ffff257224 */ /* 0x000fe200078e001e */
[C---:B--2---:R-:W-:Y:S01]  /*14770*/  HMMA.16816.F32 R32, R8.reuse, R32, R44 ;  /* 0x000000200820723c */ /* 0x044fe2000000182c */
[----:B------:R-:W2:Y:S04]  /*14780*/  LDL.LU.64 R44, [R1+0x180] ;  /* 0x00018000012c7983 */ /* 0x000ea80000300a00 */
[----:B------:R-:W2:Y:S03]  /*14790*/  LDL.LU.64 R46, [R1+0x188] ;  /* 0x00018800012e7983 */ /* 0x000ea60000300a00 */
[C---:B----4-:R-:W-:Y:S11]  /*147a0*/  HMMA.16816.F32 R28, R8.reuse, R28, R24 ;  /* 0x0000001c081c723c */ /* 0x050ff60000001818 */
[----:B------:R0:W-:Y:S04]  /*147b0*/  STL.64 [R1+0xf60], R34 ;  /* 0x000f602201007387 */ /* 0x0001e80000100a00 */
[----:B------:R-:W-:Y:S01]  /*147c0*/  STL.64 [R1+0xf58], R32 ;  /* 0x000f582001007387 */ /* 0x000fe20000100a00 */
[----:B------:R-:W-:Y:S03]  /*147d0*/  HMMA.16816.F32 R24, R8, R36, R20 ;  /* 0x000000240818723c */ /* 0x000fe60000001814 */
[----:B0-----:R-:W4:Y:S04]  /*147e0*/  LDL R34, [R1+0x68] ;  /* 0x0000680001227983 */ /* 0x001f280000100800 */
[----:B------:R-:W4:Y:S04]  /*147f0*/  LDL R35, [R1+0x6c] ;  /* 0x00006c0001237983 */ /* 0x000f280000100800 */
[----:B------:R-:W-:Y:S04]  /*14800*/  STL.64 [R1+0xfb0], R30 ;  /* 0x000fb01e01007387 */ /* 0x000fe80000100a00 */
[----:B------:R-:W-:Y:S04]  /*14810*/  STL.64 [R1+0xfa8], R28 ;  /* 0x000fa81c01007387 */ /* 0x000fe80000100a00 */
[----:B------:R-:W4:Y:S04]  /*14820*/  LDL.LU.64 R20, [R1+0x110] ;  /* 0x0001100001147983 */ /* 0x000f280000300a00 */
[----:B------:R-:W4:Y:S04]  /*14830*/  LDL.LU.64 R22, [R1+0x118] ;  /* 0x0001180001167983 */ /* 0x000f280000300a00 */
[----:B---3--:R-:W-:Y:S04]  /*14840*/  STL.64 [R1+0x10d8], R38 ;  /* 0x0010d82601007387 */ /* 0x008fe80000100a00 */
[----:B------:R-:W-:Y:S04]  /*14850*/  STL.64 [R1+0x10d0], R36 ;  /* 0x0010d02401007387 */ /* 0x000fe80000100a00 */
[----:B------:R-:W-:Y:S04]  /*14860*/  STL.64 [R1+0xfc0], R26 ;  /* 0x000fc01a01007387 */ /* 0x000fe80000100a00 */
[----:B------:R0:W-:Y:S04]  /*14870*/  STL.64 [R1+0xfb8], R24 ;  /* 0x000fb81801007387 */ /* 0x0001e80000100a00 */
[----:B0-----:R-:W3:Y:S04]  /*14880*/  LDL.LU.64 R24, [R1+0x100] ;  /* 0x0001000001187983 */ /* 0x001ee80000300a00 */
[----:B------:R-:W3:Y:S04]  /*14890*/  LDL.LU.64 R26, [R1+0x108] ;  /* 0x00010800011a7983 */ /* 0x000ee80000300a00 */
[----:B------:R-:W-:Y:S04]  /*148a0*/  STL.64 [R1+0x10c8], R54 ;  /* 0x0010c83601007387 */ /* 0x000fe80000100a00 */
[----:B------:R-:W-:Y:S01]  /*148b0*/  STL.64 [R1+0x10c0], R52 ;  /* 0x0010c03401007387 */ /* 0x000fe20000100a00 */
[----:B------:R-:W-:-:S02]  /*148c0*/  IMAD.MOV.U32 R32, RZ, RZ, R17 ;  /* 0x000000ffff207224 */ /* 0x000fc400078e0011 */
[----:B------:R-:W-:Y:S02]  /*148d0*/  IMAD.MOV.U32 R18, RZ, RZ, R19 ;  /* 0x000000ffff127224 */ /* 0x000fe400078e0013 */
[----:B------:R-:W-:Y:S02]  /*148e0*/  IMAD.MOV.U32 R19, RZ, RZ, R7 ;  /* 0x000000ffff137224 */ /* 0x000fe400078e0007 */
[----:B------:R-:W-:Y:S02]  /*148f0*/  IMAD.MOV.U32 R17, RZ, RZ, R6 ;  /* 0x000000ffff117224 */ /* 0x000fe400078e0006 */
[----:B------:R-:W-:Y:S01]  /*14900*/  IMAD.MOV.U32 R33, RZ, RZ, R16 ;  /* 0x000000ffff217224 */ /* 0x000fe200078e0010 */
[----:B------:R-:W-:Y:S01]  /*14910*/  MOV R16, R49 ;  /* 0x0000003100107202 */ /* 0x000fe20000000f00 */
[----:B--2---:R-:W-:-:S15]  /*14920*/  HMMA.16816.F32 R44, R8, R52, R44 ;  /* 0x00000034082c723c */ /* 0x004fde000000182c */
[----:B------:R-:W-:-:S04]  /*14930*/  NOP ;  /* 0x0000000000007918 */ /* 0x000fc80000000000 */
[----:B------:R-:W-:Y:S04]  /*14940*/  STL.64 [R1+0xf50], R46 ;  /* 0x000f502e01007387 */ /* 0x000fe80000100a00 */
[----:B------:R0:W-:Y:S04]  /*14950*/  STL.64 [R1+0xf48], R44 ;  /* 0x000f482c01007387 */ /* 0x0001e80000100a00 */
[----:B0-----:R-:W2:Y:S04]  /*14960*/  LDL.LU.64 R44, [R1+0x30] ;  /* 0x00003000012c7983 */ /* 0x001ea80000300a00 */
[----:B------:R-:W2:Y:S04]  /*14970*/  LDL.LU.64 R46, [R1+0x38] ;  /* 0x00003800012e7983 */ /* 0x000ea80000300a00 */
[----:B------:R-:W2:Y:S04]  /*14980*/  LDL.LU.64 R36, [R1+0xf0] ;  /* 0x0000f00001247983 */ /* 0x000ea80000300a00 */
[----:B------:R-:W2:Y:S01]  /*14990*/  LDL.LU.64 R38, [R1+0xf8] ;  /* 0x0000f80001267983 */ /* 0x000ea20000300a00 */
[----:B----4-:R-:W-:Y:S01]  /*149a0*/  HMMA.16816.F32 R28, R8, R48, R20 ;  /* 0x00000030081c723c */ /* 0x010fe20000001814 */
[----:B------:R-:W-:-:S15]  /*149b0*/  IMAD.MOV.U32 R20, RZ, RZ, R48 ;  /* 0x000000ffff147224 */ /* 0x000fde00078e0030 */
[----:B------:R-:W-:-:S03]  /*149c0*/  NOP ;  /* 0x0000000000007918 */ /* 0x000fc60000000000 */
[----:B------:R-:W-:Y:S02]  /*149d0*/  IMAD.MOV.U32 R42, RZ, RZ, R28 ;  /* 0x000000ffff2a7224 */ /* 0x000fe400078e001c */
[----:B------:R-:W-:Y:S02]  /*149e0*/  IMAD.MOV.U32 R43, RZ, RZ, R29 ;  /* 0x000000ffff2b7224 */ /* 0x000fe400078e001d */
[----:B------:R-:W-:Y:S01]  /*149f0*/  IMAD.MOV.U32 R6, RZ, RZ, R30 ;  /* 0x000000ffff067224 */ /* 0x000fe200078e001e */
[----:B------:R-:W4:Y:S01]  /*14a00*/  LDL.LU.64 R28, [R1+0x2d0] ;  /* 0x0002d000011c7983 */ /* 0x000f220000300a00 */
[----:B------:R-:W-:-:S03]  /*14a10*/  IMAD.MOV.U32 R7, RZ, RZ, R31 ;  /* 0x000000ffff077224 */ /* 0x000fc600078e001f */
[----:B------:R-:W4:Y:S04]  /*14a20*/  LDL.LU.64 R30, [R1+0x2d8] ;  /* 0x0002d800011e7983 */ /* 0x000f280000300a00 */
[----:B------:R-:W-:Y:S04]  /*14a30*/  STL.64 [R1+0xfd0], R42 ;  /* 0x000fd02a01007387 */ /* 0x000fe80000100a00 */
[----:B------:R0:W-:Y:S01]  /*14a40*/  STL.64 [R1+0xfc8], R40 ;  /* 0x000fc82801007387 */ /* 0x0001e20000100a00 */
[----:B---3--:R-:W-:Y:S03]  /*14a50*/  HMMA.16816.F32 R48, R8, R56, R24 ;  /* 0x000000380830723c */ /* 0x008fe60000001818 */
[----:B0-----:R-:W3:Y:S04]  /*14a60*/  LDL.LU.64 R40, [R1+0x40] ;  /* 0x0000400001287983 */ /* 0x001ee80000300a00 */
[----:B------:R-:W3:Y:S04]  /*14a70*/  LDL.64 R42, [R1+0x48] ;  /* 0x00004800012a7983 */ /* 0x000ee80000100a00 */
[----:B------:R-:W3:Y:S04]  /*14a80*/  LDL.LU.64 R24, [R1+0x2b0] ;  /* 0x0002b00001187983 */ /* 0x000ee80000300a00 */
[----:B------:R-:W3:Y:S01]  /*14a90*/  LDL.LU.64 R26, [R1+0x2b8] ;  /* 0x0002b800011a7983 */ /* 0x000ee20000300a00 */
[----:B------:R-:W-:-:S06]  /*14aa0*/  LOP3.LUT R12, R12, 0x40, RZ, 0x3c, !PT ;  /* 0x000000400c0c7812 */ /* 0x000fcc00078e3cff */
[----:B------:R-:W4:Y:S04]  /*14ab0*/  LDSM.16.MT88.4 R12, [R12+UR4] ;  /* 0x000000040c0c783b */ /* 0x000f280008004200 */
[----:B------:R-:W-:Y:S04]  /*14ac0*/  STL.64 [R1+0xe0], R48 ;  /* 0x0000e03001007387 */ /* 0x000fe80000100a00 */
[----:B------:R-:W-:Y:S04]  /*14ad0*/  STL.64 [R1+0xe8], R50 ;  /* 0x0000e83201007387 */ /* 0x000fe80000100a00 */
[----:B------:R-:W-:Y:S04]  /*14ae0*/  STL.64 [R1+0x10a0], R58 ;  /* 0x0010a03a01007387 */ /* 0x000fe80000100a00 */
[----:B------:R-:W-:Y:S04]  /*14af0*/  STL.64 [R1+0x1098], R56 ;  /* 0x0010983801007387 */ /* 0x000fe80000100a00 */
[----:B------:R-:W-:Y:S04]  /*14b00*/  STL.64 [R1+0x1090], R6 ;  /* 0x0010900601007387 */ /* 0x000fe80000100a00 */
[----:B------:R-:W-:Y:S01]  /*14b10*/  STL.64 [R1+0x1088], R4 ;  /* 0x0010880401007387 */ /* 0x000fe20000100a00 */
[----:B--2---:R-:W-:-:S15]  /*14b20*/  HMMA.16816.F32 R8, R8, R4, R36 ;  /* 0x000000040808723c */ /* 0x004fde0000001824 */
[----:B------:R-:W-:-:S04]  /*14b30*/  NOP ;  /* 0x0000000000007918 */ /* 0x000fc80000000000 */
[----:B------:R-:W-:Y:S04]  /*14b40*/  STL.64 [R1+0xd0], R8 ;  /* 0x0000d00801007387 */ /* 0x000fe80000100a00 */
[----:B------:R0:W-:Y:S01]  /*14b50*/  STL.64 [R1+0xd8], R10 ;  /* 0x0000d80a01007387 */ /* 0x0001e20000100a00 */
[----:B----4-:R-:W-:-:S15]  /*14b60*/  HMMA.16816.F32 R28, R12, R32, R28 ;  /* 0x000000200c1c723c */ /* 0x010fde000000181c */
[----:B------:R-:W-:-:S04]  /*14b70*/  NOP ;  /* 0x0000000000007918 */ /* 0x000fc80000000000 */
[----:B0-----:R-:W-:Y:S02]  /*14b80*/  IMAD.MOV.U32 R11, RZ, RZ, R29 ;  /* 0x000000ffff0b7224 */ /* 0x001fe400078e001d */
[----:B------:R-:W-:Y:S01]  /*14b90*/  IMAD.MOV.U32 R10, RZ, RZ, R30 ;  /* 0x000000ffff0a7224 */ /* 0x000fe200078e001e */
[----:B---3--:R-:W-:Y:S01]  /*14ba0*/  HMMA.16816.F32 R4, R12, R40, R24 ;  /* 0x000000280c04723c */ /* 0x008fe20000001818 */
[----:B------:R-:W-:Y:S01]  /*14bb0*/  IMAD.MOV.U32 R9, RZ, RZ, R31 ;  /* 0x000000ffff097224 */ /* 0x000fe200078e001f */
[----:B------:R0:W-:Y:S04]  /*14bc0*/  STL [R1+0xf0], R28 ;  /* 0x0000f01c01007387 */ /* 0x0001e80000100800 */
[----:B------:R-:W-:Y:S04]  /*14bd0*/  STL.64 [R1+0x10b0], R34 ;  /* 0x0010b02201007387 */ /* 0x000fe80000100a00 */
[----:B------:R-:W-:Y:S04]  /*14be0*/  STL.64 [R1+0x10a8], R32 ;  /* 0x0010a82001007387 */ /* 0x000fe80000100a00 */
[----:B------:R-:W-:Y:S04]  /*14bf0*/  STL.64 [R1+0xfe0], R10 ;  /* 0x000fe00a01007387 */ /* 0x000fe80000100a00 */
[----:B------:R1:W-:Y:S04]  /*14c00*/  STL [R1+0xfd8], R9 ;  /* 0x000fd80901007387 */ /* 0x0003e80000100800 */
[----:B------:R-:W-:Y:S04]  /*14c10*/  STL.64 [R1+0x1070], R42 ;  /* 0x0010702a01007387 */ /* 0x000fe80000100a00 */
[----:B------:R-:W-:Y:S04]  /*14c20*/  STL.64 [R1+0x1068], R40 ;  /* 0x0010682801007387 */ /* 0x000fe80000100a00 */
[----:B------:R-:W-:Y:S04]  /*14c30*/  STL.64 [R1+0x100], R4 ;  /* 0x0001000401007387 */ /* 0x000fe80000100a00 */
[----:B------:R-:W-:Y:S04]  /*14c40*/  STL.64 [R1+0x108], R6 ;  /* 0x0001080601007387 */ /* 0x000fe80000100a00 */
[----:B0-----:R-:W2:Y:S04]  /*14c50*/  LDL.LU R28, [R1+0x80] ;  /* 0x00008000011c7983 */ /* 0x001ea80000300800 */
[----:B------:R-:W2:Y:S04]  /*14c60*/  LDL.LU R29, [R1+0x84] ;  /* 0x00008400011d7983 */ /* 0x000ea80000300800 */
[----:B------:R-:W3:Y:S04]  /*14c70*/  LDL.LU R30, [R1+0x88] ;  /* 0x00008800011e7983 */ /* 0x000ee80000300800 */
[----:B------:R-:W3:Y:S04]  /*14c80*/  LDL.LU R31, [R1+0x8c] ;  /* 0x00008c00011f7983 */ /* 0x000ee80000300800 */
[----:B---3--:R-:W-:Y:S04]  /*14c90*/  STL.64 [R1+0xff0], R30 ;  /* 0x000ff01e01007387 */ /* 0x008fe80000100a00 */
[----:B--2---:R0:W-:Y:S04]  /*14ca0*/  STL.64 [R1+0xfe8], R28 ;  /* 0x000fe81c01007387 */ /* 0x0041e80000100a00 */
[----:B------:R-:W2:Y:S04]  /*14cb0*/  LDL.LU R8, [R1+0xa0] ;  /* 0x0000a00001087983 */ /* 0x000ea80000300800 */
[----:B-1----:R-:W2:Y:S04]  /*14cc0*/  LDL.LU R9, [R1+0xa4] ;  /* 0x0000a40001097983 */ /* 0x002ea80000300800 */
[----:B------:R-:W3:Y:S04]  /*14cd0*/  LDL.LU R10, [R1+0xa8] ;  /* 0x0000a800010a7983 */ /* 0x000ee80000300800 */
[----:B------:R-:W3:Y:S04]  /*14ce0*/  LDL.LU R11, [R1+0xac] ;  /* 0x0000ac00010b7983 */ /* 0x000ee80000300800 */
[----:B---3--:R-:W-:Y:S04]  /*14cf0*/  STL.64 [R1+0x1010], R10 ;  /* 0x0010100a01007387 */ /* 0x008fe80000100a00 */
[----:B--2---:R-:W-:Y:S04]  /*14d00*/  STL.64 [R1+0x1008], R8 ;  /* 0x0010080801007387 */ /* 0x004fe80000100a00 */
[----:B0-----:R-:W2:Y:S04]  /*14d10*/  LDL.LU R28, [R1+0xb0] ;  /* 0x0000b000011c7983 */ /* 0x001ea80000300800 */
[----:B------:R-:W2:Y:S04]  /*14d20*/  LDL.LU R29, [R1+0xb4] ;  /* 0x0000b400011d7983 */ /* 0x000ea80000300800 */
[----:B------:R-:W3:Y:S04]  /*14d30*/  LDL.LU R30, [R1+0xb8] ;  /* 0x0000b800011e7983 */ /* 0x000ee80000300800 */
[----:B------:R-:W3:Y:S01]  /*14d40*/  LDL.LU R31, [R1+0xbc] ;  /* 0x0000bc00011f7983 */ /* 0x000ee20000300800 */
[----:B------:R-:W-:-:S02]  /*14d50*/  IMAD.MOV.U32 R56, RZ, RZ, R20 ;  /* 0x000000ffff387224 */ /* 0x000fc400078e0014 */
[----:B------:R-:W-:Y:S01]  /*14d60*/  IMAD.MOV.U32 R57, RZ, RZ, R16 ;  /* 0x000000ffff397224 */ /* 0x000fe200078e0010 */
[----:B---3--:R-:W-:Y:S04]  /*14d70*/  STL.64 [R1+0x1020], R30 ;  /* 0x0010201e01007387 */ /* 0x008fe80000100a00 */
[----:B--2---:R-:W-:Y:S04]  /*14d80*/  STL.64 [R1+0x1018], R28 ;  /* 0x0010181c01007387 */ /* 0x004fe80000100a00 */
[----:B------:R-:W2:Y:S04]  /*14d90*/  LDL.LU R24, [R1+0x90] ;  /* 0x0000900001187983 */ /* 0x000ea80000300800 */
[----:B------:R-:W2:Y:S04]  /*14da0*/  LDL.LU R25, [R1+0x94] ;  /* 0x0000940001197983 */ /* 0x000ea80000300800 */
[----:B------:R-:W3:Y:S04]  /*14db0*/  LDL.LU R26, [R1+0x98] ;  /* 0x00009800011a7983 */ /* 0x000ee80000300800 */
[----:B------:R-:W3:Y:S04]  /*14dc0*/  LDL.LU R27, [R1+0x9c] ;  /* 0x00009c00011b7983 */ /* 0x000ee80000300800 */
[----:B------:R-:W4:Y:S04]  /*14dd0*/  LDL.LU.64 R36, [R1+0x280] ;  /* 0x0002800001247983 */ /* 0x000f280000300a00 */
[----:B------:R-:W4:Y:S04]  /*14de0*/  LDL.LU.64 R38, [R1+0x288] ;  /* 0x0002880001267983 */ /* 0x000f280000300a00 */
[----:B------:R-:W4:Y:S04]  /*14df0*/  LDL.LU.64 R52, [R1+0x240] ;  /* 0x0002400001347983 */ /* 0x000f280000300a00 */
[----:B------:R-:W4:Y:S04]  /*14e00*/  LDL.LU.64 R54, [R1+0x248] ;  /* 0x0002480001367983 */ /* 0x000f280000300a00 */
[----:B------:R0:W-:Y:S01]  /*14e10*/  STL.64 [R1+0x10b8], R56 ;  /* 0x0010b83801007387 */ /* 0x0001e20000100a00 */
[----:B------:R-:W-:-:S02]  /*14e20*/  IMAD.MOV.U32 R50, RZ, RZ, R17 ;  /* 0x000000ffff327224 */ /* 0x000fc400078e0011 */
[----:B------:R-:W-:Y:S02]  /*14e30*/  IMAD.MOV.U32 R51, RZ, RZ, R18 ;  /* 0x000000ffff337224 */ /* 0x000fe400078e0012 */
[----:B------:R-:W-:Y:S01]  /*14e40*/  IMAD.MOV.U32 R49, RZ, RZ, R19 ;  /* 0x000000ffff317224 */ /* 0x000fe200078e0013 */
[----:B0-----:R-:W4:Y:S04]  /*14e50*/  LDL.LU.64 R56, [R1+0x210] ;  /* 0x0002100001387983 */ /* 0x001f280000300a00 */
[----:B------:R-:W4:Y:S04]  /*14e60*/  LDL.LU.64 R58, [R1+0x218] ;  /* 0x00021800013a7983 */ /* 0x000f280000300a00 */
        /* <DEDUP_REMOVED lines=8> */
[----:B---3--:R-:W-:Y:S04]  /*14ef0*/  STL.64 [R1+0x1030], R26 ;  /* 0x0010301a01007387 */ /* 0x008fe80000100a00 */
[----:B--2---:R0:W-:Y:S04]  /*14f00*/  STL.64 [R1+0x1028], R24 ;  /* 0x0010281801007387 */ /* 0x0041e80000100a00 */
[----:B0-----:R-:W2:Y:S04]  /*14f10*/  LDL.LU.64 R24, [R1+0x120] ;  /* 0x0001200001187983 */ /* 0x001ea80000300a00 */
[----:B------:R-:W3:Y:S04]  /*14f20*/  LDL.LU.64 R26, [R1+0x128] ;  /* 0x00012800011a7983 */ /* 0x000ee80000300a00 */
[----:B---3--:R-:W-:Y:S04]  /*14f30*/  STL.64 [R1+0x1040], R26 ;  /* 0x0010401a01007387 */ /* 0x008fe80000100a00 */
[----:B--2---:R0:W-:Y:S04]  /*14f40*/  STL.64 [R1+0x1038], R24 ;  /* 0x0010381801007387 */ /* 0x0041e80000100a00 */
[----:B0-----:R-:W2:Y:S04]  /*14f50*/  LDL.LU.64 R24, [R1+0x1f0] ;  /* 0x0001f00001187983 */ /* 0x001ea80000300a00 */
[----:B------:R-:W3:Y:S01]  /*14f60*/  LDL.LU.64 R26, [R1+0x1f8] ;  /* 0x0001f800011a7983 */ /* 0x000ee20000300a00 */
[C---:B----4-:R-:W-:Y:S03]  /*14f70*/  HMMA.16816.F32 R36, R12.reuse, R44, R36 ;  /* 0x0000002c0c24723c */ /* 0x050fe60000001824 */
[----:B---3--:R-:W-:Y:S04]  /*14f80*/  STL.64 [R1+0x1050], R26 ;  /* 0x0010501a01007387 */ /* 0x008fe80000100a00 */
[----:B--2---:R0:W-:Y:S04]  /*14f90*/  STL.64 [R1+0x1048], R24 ;  /* 0x0010481801007387 */ /* 0x0041e80000100a00 */
[----:B0-----:R-:W2:Y:S04]  /*14fa0*/  LDL.LU.64 R24, [R1+0x200] ;  /* 0x0002000001187983 */ /* 0x001ea80000300a00 */
[----:B------:R-:W3:Y:S04]  /*14fb0*/  LDL.LU.64 R26, [R1+0x208] ;  /* 0x00020800011a7983 */ /* 0x000ee80000300a00 */
[----:B---3--:R-:W-:Y:S04]  /*14fc0*/  STL.64 [R1+0x1060], R26 ;  /* 0x0010601a01007387 */ /* 0x008fe80000100a00 */
[----:B--2---:R0:W-:Y:S04]  /*14fd0*/  STL.64 [R1+0x1058], R24 ;  /* 0x0010581801007387 */ /* 0x0041e80000100a00 */
[----:B0-----:R-:W2:Y:S04]  /*14fe0*/  LDL.LU.64 R24, [R1+0x230] ;  /* 0x0002300001187983 */ /* 0x001ea80000300a00 */
[----:B------:R-:W2:Y:S04]  /*14ff0*/  LDL.LU.64 R26, [R1+0x238] ;  /* 0x00023800011a7983 */ /* 0x000ea80000300a00 */
[----:B------:R-:W3:Y:S04]  /*15000*/  LDL.LU.64 R28, [R1+0x1c0] ;  /* 0x0001c000011c7983 */ /* 0x000ee80000300a00 */
[----:B------:R-:W3:Y:S04]  /*15010*/  LDL.LU.64 R30, [R1+0x1c8] ;  /* 0x0001c800011e7983 */ /* 0x000ee80000300a00 */
[----:B------:R-:W4:Y:S04]  /*15020*/  LDL.LU.64 R8, [R1+0x1e0] ;  /* 0x0001e00001087983 */ /* 0x000f280000300a00 */
[----:B------:R-:W4:Y:S04]  /*15030*/  LDL.LU.64 R10, [R1+0x1e8] ;  /* 0x0001e800010a7983 */ /* 0x000f280000300a00 */
[----:B------:R-:W2:Y:S04]  /*15040*/  LDL.LU.64 R20, [R1+0x1d0] ;  /* 0x0001d00001147983 */ /* 0x000ea80000300a00 */
[----:B------:R-:W2:Y:S04]  /*15050*/  LDL.LU.64 R22, [R1+0x1d8] ;  /* 0x0001d80001167983 */ /* 0x000ea80000300a00 */
[----:B------:R-:W-:Y:S04]  /*15060*/  STL.64 [R1+0x110], R36 ;  /* 0x0001102401007387 */ /* 0x000fe80000100a00 */
[----:B------:R0:W-:Y:S04]  /*15070*/  STL.64 [R1+0x118], R38 ;  /* 0x0001182601007387 */ /* 0x0001e80000100a00 */
[----:B0-----:R-:W2:Y:S04]  /*15080*/  LDL.LU.64 R38, [R1+0x10d8] ;  /* 0x0010d80001267983 */ /* 0x001ea80000300a00 */
[----:B------:R-:W2:Y:S02]  /*15090*/  LDL.LU.64 R36, [R1+0x10d0] ;  /* 0x0010d00001247983 */ /* 0x000ea40000300a00 */
[----:B--2---:R-:W-:-:S15]  /*150a0*/  HMMA.16816.F32 R52, R12, R36, R52 ;  /* 0x000000240c34723c */ /* 0x004fde0000001834 */
[----:B------:R-:W-:-:S04]  /*150b0*/  NOP ;  /* 0x0000000000007918 */ /* 0x000fc80000000000 */
[----:B------:R-:W-:Y:S04]  /*150c0*/  STL.64 [R1+0x180], R52 ;  /* 0x0001803401007387 */ /* 0x000fe80000100a00 */
[----:B------:R0:W-:Y:S04]  /*150d0*/  STL.64 [R1+0x188], R54 ;  /* 0x0001883601007387 */ /* 0x0001e80000100a00 */
[----:B0-----:R-:W2:Y:S04]  /*150e0*/  LDL.LU.64 R54, [R1+0x10c8] ;  /* 0x0010c80001367983 */ /* 0x001ea80000300a00 */
[----:B------:R-:W2:Y:S02]  /*150f0*/  LDL.LU.64 R52, [R1+0x10c0] ;  /* 0x0010c00001347983 */ /* 0x000ea40000300a00 */
[----:B--2---:R-:W-:-:S15]  /*15100*/  HMMA.16816.F32 R56, R12, R52, R56 ;  /* 0x000000340c38723c */ /* 0x004fde0000001838 */
[----:B------:R-:W-:-:S04]  /*15110*/  NOP ;  /* 0x0000000000007918 */ /* 0x000fc80000000000 */
[----:B------:R0:W-:Y:S04]  /*15120*/  STL.64 [R1+0x1b0], R56 ;  /* 0x0001b03801007387 */ /* 0x0001e80000100a00 */
[----:B------:R1:W-:Y:S04]  /*15130*/  STL.64 [R1+0x1b8], R58 ;  /* 0x0001b83a01007387 */ /* 0x0003e80000100a00 */
[----:B0-----:R-:W1:Y:S02]  /*15140*/  LDL.LU.64 R56, [R1+0x10b8] ;  /* 0x0010b80001387983 */ /* 0x001e640000300a00 */
[----:B-1----:R-:W-:Y:S02]  /*15150*/  HMMA.16816.F32 R56, R12, R56, R32 ;  /* 0x000000380c38723c */ /* 0x002fe40000001820 */
[----:B------:R-:W2:Y:S04]  /*15160*/  LDL.LU.64 R34, [R1+0x10b0] ;  /* 0x0010b00001227983 */ /* 0x000ea80000300a00 */
[----:B------:R-:W2:-:S13]  /*15170*/  LDL.LU.64 R32, [R1+0x10a8] ;  /* 0x0010a80001207983 */ /* 0x000e9a0000300a00 */
        /* <DEDUP_REMOVED lines=10> */
[----:B--2---:R-:W-:Y:S02]  /*15220*/  HMMA.16816.F32 R12, R12, R4, R16 ;  /* 0x000000040c0c723c */ /* 0x004fe40000001810 */
[----:B------:R-:W2:Y:S04]  /*15230*/  LDL.LU.64 R18, [R1+0x1080] ;  /* 0x0010800001127983 */ /* 0x000ea80000300a00 */
[----:B------:R-:W2:-:S13]  /*15240*/  LDL.LU.64 R16, [R1+0x1078] ;  /* 0x0010780001107983 */ /* 0x000e9a0000300a00 */
[----:B------:R0:W-:Y:S04]  /*15250*/  STL.64 [R1+0x170], R12 ;  /* 0x0001700c01007387 */ /* 0x0001e80000100a00 */
[----:B------:R1:W-:Y:S04]  /*15260*/  STL.64 [R1+0x178], R14 ;  /* 0x0001780e01007387 */ /* 0x0003e80000100a00 */
[----:B0-----:R-:W3:Y:S04]  /*15270*/  LDL.LU.64 R12, [R1] ;  /* 0x00000000010c7983 */ /* 0x001ee80000300a00 */
[----:B-1----:R-:W3:Y:S01]  /*15280*/  LDL.LU.64 R14, [R1+0x8] ;  /* 0x00000800010e7983 */ /* 0x002ee20000300a00 */
        /* <DEDUP_REMOVED lines=23> */
[----:B------:R-:W2:Y:S01]  /*15400*/  LDL.LU.64 R24, [R1+0x1038] ;  /* 0x0010380001187983 */ /* 0x000ea20000300a00 */
[C---:B---3--:R-:W-:Y:S08]  /*15410*/  HMMA.16816.F32 R28, R16.reuse, R12, R28 ;  /* 0x0000000c101c723c */ /* 0x048ff0000000181c */
[C---:B----4-:R-:W-:Y:S08]  /*15420*/  HMMA.16816.F32 R8, R16.reuse, R56, R8 ;  /* 0x000000381008723c */ /* 0x050ff00000001808 */
[C---:B--2---:R-:W-:Y:S08]  /*15430*/  HMMA.16816.F32 R24, R16.reuse, R52, R24 ;  /* 0x000000341018723c */ /* 0x044ff00000001818 */
[----:B------:R-:W-:Y:S11]  /*15440*/  HMMA.16816.F32 R16, R16, R4, R20 ;  /* 0x000000041010723c */ /* 0x000ff60000001814 */
[----:B------:R-:W-:Y:S04]  /*15450*/  STL.64 [R1+0x120], R24 ;  /* 0x0001201801007387 */ /* 0x000fe80000100a00 */
[----:B------:R0:W-:Y:S04]  /*15460*/  STL.64 [R1+0x128], R26 ;  /* 0x0001281a01007387 */ /* 0x0001e80000100a00 */
[----:B0-----:R-:W2:Y:S04]  /*15470*/  LDL.LU.64 R26, [R1+0x1030] ;  /* 0x00103000011a7983 */ /* 0x001ea80000300a00 */
[----:B------:R-:W2:Y:S04]  /*15480*/  LDL.LU.64 R24, [R1+0x1028] ;  /* 0x0010280001187983 */ /* 0x000ea80000300a00 */
[----:B------:R-:W-:Y:S04]  /*15490*/  STL.64 [R1+0x1c0], R28 ;  /* 0x0001c01c01007387 */ /* 0x000fe80000100a00 */
[----:B------:R0:W-:Y:S04]  /*154a0*/  STL.64 [R1+0x1c8], R30 ;  /* 0x0001c81e01007387 */ /* 0x0001e80000100a00 */
[----:B0-----:R-:W3:Y:S04]  /*154b0*/  LDL.LU.64 R30, [R1+0x1020] ;  /* 0x00102000011e7983 */ /* 0x001ee80000300a00 */
[----:B------:R-:W3:Y:S04]  /*154c0*/  LDL.LU.64 R28, [R1+0x1018] ;  /* 0x00101800011c7983 */ /* 0x000ee80000300a00 */
[----:B------:R-:W-:Y:S04]  /*154d0*/  STL.64 [R1+0x1f0], R8 ;  /* 0x0001f00801007387 */ /* 0x000fe80000100a00 */
[----:B------:R0:W-:Y:S04]  /*154e0*/  STL.64 [R1+0x1f8], R10 ;  /* 0x0001f80a01007387 */ /* 0x0001e80000100a00 */
[----:B0-----:R-:W4:Y:S04]  /*154f0*/  LDL.LU.64 R10, [R1+0x1010] ;  /* 0x00101000010a7983 */ /* 0x001f280000300a00 */
[----:B------:R-:W4:Y:S04]  /*15500*/  LDL.LU.64 R8, [R1+0x1008] ;  /* 0x0010080001087983 */ /* 0x000f280000300a00 */
[----:B------:R-:W3:Y:S04]  /*15510*/  LDL.LU.64 R22, [R1+0x1000] ;  /* 0x0010000001167983 */ /* 0x000ee80000300a00 */
[----:B------:R-:W3:Y:S01]  /*15520*/  LDL.LU.64 R20, [R1+0xff8] ;  /* 0x000ff80001147983 */ /* 0x000ee20000300a00 */
[----:B------:R-:W-:-:S02]  /*15530*/  IMAD.MOV.U32 R48, RZ, RZ, R49 ;  /* 0x000000ffff307224 */ /* 0x000fc400078e0031 */
[----:B------:R-:W-:Y:S02]  /*15540*/  IMAD.MOV.U32 R49, RZ, RZ, R50 ;  /* 0x000000ffff317224 */ /* 0x000fe400078e0032 */
[----:B------:R-:W-:Y:S02]  /*15550*/  IMAD.MOV.U32 R50, RZ, RZ, R51 ;  /* 0x000000ffff327224 */ /* 0x000fe400078e0033 */
[----:B------:R-:W-:Y:S02]  /*15560*/  IMAD.MOV.U32 R51, RZ, RZ, R61 ;  /* 0x000000ffff337224 */ /* 0x000fe400078e003d */
[----:B------:R-:W-:Y:S01]  /*15570*/  IMAD.MOV.U32 R61, RZ, RZ, R19 ;  /* 0x000000ffff3d7224 */ /* 0x000fe200078e0013 */
[----:B------:R0:W-:Y:S04]  /*15580*/  STL.64 [R1+0x330], R16 ;  /* 0x0003301001007387 */ /* 0x0001e80000100a00 */
[----:B------:R-:W-:Y:S04]  /*15590*/  STL [R1+0x338], R18 ;  /* 0x0003381201007387 */ /* 0x000fe80000100800 */
[----:B------:R-:W-:Y:S01]  /*155a0*/  STL [R1+0xf40], R61 ;  /* 0x000f403d01007387 */ /* 0x000fe20000100800 */
[----:B0-----:R-:W-:-:S02]  /*155b0*/  IMAD.MOV.U32 R16, RZ, RZ, R60 ;  /* 0x000000ffff107224 */ /* 0x001fc400078e003c */
[----:B------:R-:W-:Y:S02]  /*155c0*/  IMAD.MOV.U32 R12, RZ, RZ, R42 ;  /* 0x000000ffff0c7224 */ /* 0x000fe400078e002a */
[----:B------:R-:W-:Y:S01]  /*155d0*/  IMAD.MOV.U32 R4, RZ, RZ, R43 ;  /* 0x000000ffff047224 */ /* 0x000fe200078e002b */
[----:B---3--:R-:W-:-:S15]  /*155e0*/  HMMA.16816.F32 R28, R20, R34, R28 ;  /* 0x00000022141c723c */ /* 0x008fde000000181c */
[----:B------:R-:W-:-:S04]  /*155f0*/  NOP ;  /* 0x0000000000007918 */ /* 0x000fc80000000000 */
[----:B------:R-:W-:Y:S01]  /*15600*/  STL.64 [R1+0x1e0], R28 ;  /* 0x0001e01c01007387 */ /* 0x000fe20000100a00 */
[----:B------:R-:W-:-:S03]  /*15610*/  IMAD.MOV.U32 R60, RZ, RZ, R31 ;  /* 0x000000ffff3c7224 */ /* 0x000fc600078e001f */
[----:B------:R0:W-:Y:S04]  /*15620*/  STL [R1+0x1e8], R30 ;  /* 0x0001e81e01007387 */ /* 0x0001e80000100800 */
[----:B0-----:R-:W3:Y:S04]  /*15630*/  LDL.LU.64 R30, [R1+0xff0] ;  /* 0x000ff000011e7983 */ /* 0x001ee80000300a00 */
[----:B------:R-:W3:Y:S01]  /*15640*/  LDL.LU.64 R28, [R1+0xfe8] ;  /* 0x000fe800011c7983 */ /* 0x000ee20000300a00 */
[----:B----4-:R-:W-:Y:S03]  /*15650*/  HMMA.16816.F32 R8, R20, R42, R8 ;  /* 0x0000002a1408723c */ /* 0x010fe60000001808 */
[----:B------:R-:W-:-:S15]  /*15660*/  STL [R1+0xf44], R60 ;  /* 0x000f443c01007387 */ /* 0x000fde0000100800 */
[----:B------:R-:W-:Y:S01]  /*15670*/  NOP ;  /* 0x0000000000007918 */ /* 0x000fe20000000000 */
[----:B------:R-:W-:Y:S04]  /*15680*/  STL.64 [R1+0x1d0], R8 ;  /* 0x0001d00801007387 */ /* 0x000fe80000100a00 */
[----:B------:R0:W-:Y:S04]  /*15690*/  STL.64 [R1+0x1d8], R10 ;  /* 0x0001d80a01007387 */ /* 0x0001e80000100a00 */
[----:B0-----:R-:W4:Y:S04]  /*156a0*/  LDL.LU.64 R10, [R1+0xfe0] ;  /* 0x000fe000010a7983 */ /* 0x001f280000300a00 */
[----:B------:R-:W4:Y:S04]  /*156b0*/  LDL.LU R9, [R1+0xfd8] ;  /* 0x000fd80001097983 */ /* 0x000f280000300800 */
[----:B------:R-:W4:Y:S01]  /*156c0*/  LDL.LU.64 R42, [R1+0xfd0] ;  /* 0x000fd000012a7983 */ /* 0x000f220000300a00 */
[C---:B--2---:R-:W-:Y:S01]  /*156d0*/  HMMA.16816.F32 R24, R20.reuse, R46, R24 ;  /* 0x0000002e1418723c */ /* 0x044fe20000001818 */
[----:B------:R-:W-:Y:S01]  /*156e0*/  IMAD.MOV.U32 R17, RZ, RZ, R3 ;  /* 0x000000ffff117224 */ /* 0x000fe200078e0003 */
[----:B------:R-:W-:Y:S01]  /*156f0*/  MOV R19, R0 ;  /* 0x0000000000137202 */ /* 0x000fe20000000f00 */
[----:B------:R-:W-:Y:S01]  /*15700*/  IMAD.MOV.U32 R18, RZ, RZ, R2 ;  /* 0x000000ffff127224 */ /* 0x000fe200078e0002 */
[----:B------:R-:W2:Y:S04]  /*15710*/  LDL.LU.64 R40, [R1+0xfc8] ;  /* 0x000fc80001287983 */ /* 0x000ea80000300a00 */
[C---:B------:R-:W-:Y:S08]  /*15720*/  HMMA.16816.F32 R48, R20.reuse, R54, R48 ;  /* 0x000000361430723c */ /* 0x040ff00000001830 */
[----:B------:R-:W-:Y:S03]  /*15730*/  HMMA.16816.F32 R16, R20, R14, R16 ;  /* 0x0000000e1410723c */ /* 0x000fe60000001810 */
[----:B------:R-:W-:Y:S04]  /*15740*/  STL.64 [R1+0x320], R24 ;  /* 0x0003201801007387 */ /* 0x000fe80000100a00 */
[----:B------:R0:W-:Y:S01]  /*15750*/  STL.64 [R1+0x328], R26 ;  /* 0x0003281a01007387 */ /* 0x0001e20000100a00 */
[----:B------:R-:W-:-:S02]  /*15760*/  IMAD.MOV.U32 R13, RZ, RZ, R54 ;  /* 0x000000ffff0d7224 */ /* 0x000fc400078e0036 */
[----:B------:R-:W-:Y:S01]  /*15770*/  IMAD.MOV.U32 R5, RZ, RZ, R55 ;  /* 0x000000ffff057224 */ /* 0x000fe200078e0037 */
[----:B0-----:R-:W2:Y:S04]  /*15780*/  LDL.LU.64 R26, [R1+0xfc0] ;  /* 0x000fc000011a7983 */ /* 0x001ea80000300a00 */
[----:B------:R-:W2:Y:S01]  /*15790*/  LDL.LU.64 R24, [R1+0xfb8] ;  /* 0x000fb80001187983 */ /* 0x000ea20000300a00 */
[----:B------:R-:W-:Y:S02]  /*157a0*/  IMAD.MOV.U32 R0, RZ, RZ, R51 ;  /* 0x000000ffff007224 */ /* 0x000fe400078e0033 */
[----:B------:R-:W-:Y:S02]  /*157b0*/  IMAD.MOV.U32 R3, RZ, RZ, R49 ;  /* 0x000000ffff037224 */ /* 0x000fe400078e0031 */
[----:B------:R-:W-:Y:S01]  /*157c0*/  IMAD.MOV.U32 R2, RZ, RZ, R50 ;  /* 0x000000ffff027224 */ /* 0x000fe200078e0032 */
[----:B---3--:R-:W-:Y:S01]  /*157d0*/  HMMA.16816.F32 R36, R20, R38, R28 ;  /* 0x000000261424723c */ /* 0x008fe2000000181c */
[----:B------:R-:W3:Y:S04]  /*157e0*/  LDL.LU.64 R30, [R1+0xfb0] ;  /* 0x000fb000011e7983 */ /* 0x000ee80000300a00 */
[----:B------:R-:W3:-:S14]  /*157f0*/  LDL.LU.64 R28, [R1+0xfa8] ;  /* 0x000fa800011c7983 */ /* 0x000edc0000300a00 */
[----:B------:R-:W-:Y:S04]  /*15800*/  STL.64 [R1+0x310], R36 ;  /* 0x0003102401007387 */ /* 0x000fe80000100a00 */
[----:B------:R0:W-:Y:S04]  /*15810*/  STL.64 [R1+0x318], R38 ;  /* 0x0003182601007387 */ /* 0x0001e80000100a00 */
[----:B0-----:R-:W2:Y:S04]  /*15820*/  LDL.LU.64 R38, [R1+0xfa0] ;  /* 0x000fa00001267983 */ /* 0x001ea80000300a00 */
[----:B------:R-:W2:Y:S04]  /*15830*/  LDL.LU.64 R36, [R1+0xf98] ;  /* 0x000f980001247983 */ /* 0x000ea80000300a00 */
[----:B------:R-:W2:Y:S04]  /*15840*/  LDL.LU.64 R54, [R1+0xf90] ;  /* 0x000f900001367983 */ /* 0x000ea80000300a00 */
[----:B------:R-:W2:Y:S04]  /*15850*/  LDL.LU.64 R52, [R1+0xf88] ;  /* 0x000f880001347983 */ /* 0x000ea80000300a00 */
[----:B------:R0:W-:Y:S04]  /*15860*/  STL [R1+0x300], R48 ;  /* 0x0003003001007387 */ /* 0x0001e80000100800 */
[----:B------:R-:W2:Y:S04]  /*15870*/  LDL.LU.64 R50, [R1+0xf80] ;  /* 0x000f800001327983 */ /* 0x000ea80000300a00 */
[----:B0-----:R-:W2:Y:S04]  /*15880*/  LDL.LU.64 R48, [R1+0xf78] ;  /* 0x000f780001307983 */ /* 0x001ea80000300a00 */
[----:B------:R-:W-:Y:S04]  /*15890*/  STL [R1+0xe78], R0 ;  /* 0x000e780001007387 */ /* 0x000fe80000100800 */
[----:B------:R-:W-:Y:S04]  /*158a0*/  STL [R1+0xe74], R3 ;  /* 0x000e740301007387 */ /* 0x000fe80000100800 */
[----:B------:R-:W-:Y:S04]  /*158b0*/  STL [R1+0xe70], R2 ;  /* 0x000e700201007387 */ /* 0x000fe80000100800 */
[----:B------:R4:W-:Y:S04]  /*158c0*/  STL.64 [R1+0x2f0], R16 ;  /* 0x0002f01001007387 */ /* 0x0009e80000100a00 */
[----:B------:R0:W-:Y:S01]  /*158d0*/  STL.64 [R1+0x2f8], R18 ;  /* 0x0002f81201007387 */ /* 0x0001e20000100a00 */
[----:B----4-:R-:W-:-:S03]  /*158e0*/  IMAD.MOV.U32 R16, RZ, RZ, R42 ;  /* 0x000000ffff107224 */ /* 0x010fc600078e002a */
[----:B------:R-:W4:Y:S01]  /*158f0*/  LDL.LU R42, [R1+0xf74] ;  /* 0x000f7400012a7983 */ /* 0x000f220000300800 */
[----:B------:R-:W-:Y:S02]  /*15900*/  IMAD.MOV.U32 R17, RZ, RZ, R43 ;  /* 0x000000ffff117224 */ /* 0x000fe400078e002b */
[----:B0-----:R-:W-:Y:S01]  /*15910*/  IMAD.MOV.U32 R18, RZ, RZ, R6 ;  /* 0x000000ffff127224 */ /* 0x001fe200078e0006 */
[----:B------:R-:W4:Y:S01]  /*15920*/  LDL.LU R43, [R1+0xf70] ;  /* 0x000f7000012b7983 */ /* 0x000f220000300800 */
[----:B------:R-:W-:-:S03]  /*15930*/  IMAD.MOV.U32 R19, RZ, RZ, R7 ;  /* 0x000000ffff137224 */ /* 0x000fc600078e0007 */
[----:B------:R-:W4:Y:S04]  /*15940*/  LDL.LU R6, [R1+0xf6c] ;  /* 0x000f6c0001067983 */ /* 0x000f280000300800 */
[----:B------:R-:W4:Y:S01]  /*15950*/  LDL.LU R7, [R1+0xf68] ;  /* 0x000f680001077983 */ /* 0x000f220000300800 */
[----:B--2---:R-:W-:Y:S08]  /*15960*/  HMMA.16816.F32 R48, R20, R58, R48 ;  /* 0x0000003a1430723c */ /* 0x004ff00000001830 */
[----:B------:R-:W-:Y:S11]  /*15970*/  HMMA.16816.F32 R36, R52, R34, R36 ;  /* 0x000000223424723c */ /* 0x000ff60000001824 */
[----:B------:R-:W-:-:S02]  /*15980*/  IMAD.MOV.U32 R3, RZ, RZ, R51 ;  /* 0x000000ffff037224 */ /* 0x000fc400078e0033 */
[----:B------:R-:W-:Y:S01]  /*15990*/  IMAD.MOV.U32 R0, RZ, RZ, R50 ;  /* 0x000000ffff007224 */ /* 0x000fe200078e0032 */
[----:B------:R-:W-:Y:S01]  /*159a0*/  STL.64 [R1+0x2e0], R48 ;  /* 0x0002e03001007387 */ /* 0x000fe20000100a00 */
[----:B----4-:R-:W-:Y:S03]  /*159b0*/  HMMA.16816.F32 R20, R20, R6, R40 ;  /* 0x000000061414723c */ /* 0x010fe60000001828 */
[----:B------:R-:W-:Y:S04]  /*159c0*/  STL [R1+0xe80], R3 ;  /* 0x000e800301007387 */ /* 0x000fe80000100800 */
[----:B------:R-:W-:-:S12]  /*159d0*/  STL [R1+0xe7c], R0 ;  /* 0x000e7c0001007387 */ /* 0x000fd80000100800 */
[----:B------:R-:W-:Y:S04]  /*159e0*/  STL [R1+0x2b4], R21 ;  /* 0x0002b41501007387 */ /* 0x000fe80000100800 */
[----:B------:R0:W-:Y:S04]  /*159f0*/  STL.64 [R1+0x2b8], R22 ;  /* 0x0002b81601007387 */ /* 0x0001e80000100a00 */
[----:B0-----:R-:W2:Y:S04]  /*15a00*/  LDL.LU.64 R22, [R1+0x28] ;  /* 0x0000280001167983 */ /* 0x001ea80000300a00 */
[----:B------:R-:W4:Y:S04]  /*15a10*/  LDL.LU.64 R34, [R1+0xf60] ;  /* 0x000f600001227983 */ /* 0x000f280000300a00 */
[----:B------:R-:W4:Y:S01]  /*15a20*/  LDL.LU.64 R32, [R1+0xf58] ;  /* 0x000f580001207983 */ /* 0x000f220000300a00 */
[----:B------:R-:W-:Y:S01]  /*15a30*/  IMAD.MOV.U32 R50, RZ, RZ, R12 ;  /* 0x000000ffff327224 */ /* 0x000fe200078e000c */
[----:B------:R-:W0:Y:S01]  /*15a40*/  S2R R45, SR_TID.X ;  /* 0x00000000002d7919 */ /* 0x000e220000002100 */
[----:B------:R-:W-:Y:S01]  /*15a50*/  IMAD.MOV.U32 R51, RZ, RZ, R4 ;  /* 0x000000ffff337224 */ /* 0x000fe200078e0004 */
[----:B---3--:R-:W-:Y:S01]  /*15a60*/  HMMA.16816.F32 R28, R52, R46, R28 ;  /* 0x0000002e341c723c */ /* 0x008fe2000000181c */
[----:B------:R-:W-:Y:S04]  /*15a70*/  STL.64 [R1+0x2a0], R36 ;  /* 0x0002a02401007387 */ /* 0x000fe80000100a00 */
[----:B------:R-:W-:Y:S01]  /*15a80*/  STL.64 [R1+0x2a8], R38 ;  /* 0x0002a82601007387 */ /* 0x000fe20000100a00 */
[----:B------:R-:W-:-:S02]  /*15a90*/  IMAD.MOV.U32 R42, RZ, RZ, R13 ;  /* 0x000000ffff2a7224 */ /* 0x000fc400078e000d */
[----:B------:R-:W-:Y:S02]  /*15aa0*/  IMAD.MOV.U32 R57, RZ, RZ, R46 ;  /* 0x000000ffff397224 */ /* 0x000fe400078e002e */
[----:B------:R-:W-:Y:S01]  /*15ab0*/  IMAD.MOV.U32 R56, RZ, RZ, R47 ;  /* 0x000000ffff387224 */ /* 0x000fe200078e002f */
[----:B0-----:R-:W-:Y:S01]  /*15ac0*/  LOP3.LUT R13, R45, 0x7, RZ, 0xc0, !PT ;  /* 0x000000072d0d7812 */ /* 0x001fe200078ec0ff */
[----:B----4-:R-:W-:-:S15]  /*15ad0*/  HMMA.16816.F32 R32, R52, R50, R32 ;  /* 0x000000323420723c */ /* 0x010fde0000001820 */
[----:B------:R-:W-:-:S04]  /*15ae0*/  NOP ;  /* 0x0000000000007918 */ /* 0x000fc80000000000 */
[----:B------:R-:W-:Y:S04]  /*15af0*/  STL.64 [R1+0x290], R32 ;  /* 0x0002902001007387 */ /* 0x000fe80000100a00 */
[----:B------:R-:W-:Y:S04]  /*15b00*/  STL.64 [R1+0x298], R34 ;  /* 0x0002982201007387 */ /* 0x000fe80000100a00 */
[----:B------:R-:W-:Y:S04]  /*15b10*/  STL.64 [R1+0x280], R28 ;  /* 0x0002801c01007387 */ /* 0x000fe80000100a00 */
[----:B------:R-:W-:Y:S04]  /*15b20*/  STL.64 [R1+0x288], R30 ;  /* 0x0002881e01007387 */ /* 0x000fe80000100a00 */
[----:B------:R-:W3:Y:S04]  /*15b30*/  LDL.LU.64 R46, [R1+0xf50] ;  /* 0x000f5000012e7983 */ /* 0x000ee80000300a00 */
[----:B------:R-:W3:Y:S01]  /*15b40*/  LDL.LU.64 R44, [R1+0xf48] ;  /* 0x000f4800012c7983 */ /* 0x000ee20000300a00 */
[----:B------:R-:W0:Y:S01]  /*15b50*/  S2R R61, SR_TID.X ;  /* 0x00000000003d7919 */ /* 0x000e220000002100 */
[----:B------:R-:W-:Y:S01]  /*15b60*/  IMAD R13, R13, 0x90, RZ ;  /* 0x000000900d0d7824 */ /* 0x000fe200078e02ff */
[----:B------:R-:W-:Y:S01]  /*15b70*/  MOV R43, R5 ;  /* 0x00000005002b7202 */ /* 0x000fe20000000f00 */
[----:B------:R-:W-:Y:S01]  /*15b80*/  IMAD.MOV.U32 R2, RZ, RZ, R20 ;  /* 0x000000ffff027224 */ /* 0x000fe200078e0014 */
[----:B--2---:R-:W-:Y:S01]  /*15b90*/  HMMA.16816.F32 R24, R52, R22, R24 ;  /* 0x000000163418723c */ /* 0x004fe20000001818 */
[----:B------:R-:W-:-:S02]  /*15ba0*/  IMAD.MOV.U32 R60, RZ, RZ, R22 ;  /* 0x000000ffff3c7224 */ /* 0x000fc400078e0016 */
[C---:B0-----:R-:W-:Y:S02]  /*15bb0*/  IMAD.SHL.U32 R50, R61.reuse, 0x2, RZ ;  /* 0x000000023d327824 */ /* 0x041fe400078e00ff */
[----:B------:R-:W-:-:S03]  /*15bc0*/  IMAD.SHL.U32 R51, R61, 0x40, RZ ;  /* 0x000000403d337824 */ /* 0x000fc600078e00ff */
[----:B------:R-:W-:-:S04]  /*15bd0*/  LOP3.LUT R13, R13, 0x10, R50, 0x78, !PT ;  /* 0x000000100d0d7812 */ /* 0x000fc800078e7832 */
[----:B------:R-:W-:Y:S01]  /*15be0*/  LOP3.LUT R13, R13, 0x400, R51, 0xf8, !PT ;  /* 0x000004000d0d7812 */ /* 0x000fe200078ef833 */
[C---:B------:R-:W-:Y:S01]  /*15bf0*/  IMAD.SHL.U32 R12, R61.reuse, 0x2, RZ ;  /* 0x000000023d0c7824 */ /* 0x040fe200078e00ff */
[----:B------:R-:W-:Y:S02]  /*15c00*/  LOP3.LUT R8, R61, 0x7, RZ, 0xc0, !PT ;  /* 0x000000073d087812 */ /* 0x000fe400078ec0ff */
[----:B------:R-:W-:Y:S01]  /*15c10*/  LOP3.LUT R13, R13, 0x60, RZ, 0x3c, !PT ;  /* 0x000000600d0d7812 */ /* 0x000fe200078e3cff */
[----:B------:R-:W-:Y:S02]  /*15c20*/  IMAD.SHL.U32 R3, R61, 0x40, RZ ;  /* 0x000000403d037824 */ /* 0x000fe400078e00ff */
[----:B------:R-:W-:Y:S02]  /*15c30*/  IMAD.MOV.U32 R61, RZ, RZ, R23 ;  /* 0x000000ffff3d7224 */ /* 0x000fe400078e0017 */
[C---:B------:R-:W-:Y:S02]  /*15c40*/  IMAD R4, R8.reuse, 0x90, RZ ;  /* 0x0000009008047824 */ /* 0x040fe400078e02ff */
[----:B------:R-:W-:Y:S01]  /*15c50*/  IMAD R8, R8, 0x90, RZ ;  /* 0x0000009008087824 */ /* 0x000fe200078e02ff */
[----:B------:R-:W-:Y:S04]  /*15c60*/  STL.64 [R1+0x270], R24 ;  /* 0x0002701801007387 */ /* 0x000fe80000100a00 */
[----:B------:R-:W-:Y:S01]  /*15c70*/  STL.64 [R1+0x278], R26 ;  /* 0x0002781a01007387 */ /* 0x000fe20000100a00 */
[----:B------:R-:W-:Y:S01]  /*15c80*/  HMMA.16816.F32 R16, R52, R14, R16 ;  /* 0x0000000e3410723c */ /* 0x000fe20000001810 */
[----:B------:R-:W-:-:S04]  /*15c90*/  LOP3.LUT R5, R4, 0x10, R12, 0x78, !PT ;  /* 0x0000001004057812 */ /* 0x000fc800078e780c */
[----:B------:R-:W-:-:S03]  /*15ca0*/  LOP3.LUT R5, R5, 0x400, R3, 0xf8, !PT ;  /* 0x0000040005057812 */ /* 0x000fc600078ef803 */
[----:B---3--:R-:W-:Y:S01]  /*15cb0*/  HMMA.16816.F32 R20, R52, R42, R44 ;  /* 0x0000002a3414723c */ /* 0x008fe2000000182c */
[----:B------:R0:W1:Y:S02]  /*15cc0*/  LDSM.16.MT88.4 R44, [R13+UR4+0x800] ;  /* 0x000800040d2c783b */ /* 0x0000640008004200 */
[C-C-:B0-----:R-:W-:Y:S02]  /*15cd0*/  LOP3.LUT R13, R8.reuse, 0x10, R12.reuse, 0x78, !PT ;  /* 0x00000010080d7812 */ /* 0x141fe400078e780c */
[----:B------:R-:W-:Y:S02]  /*15ce0*/  LOP3.LUT R8, R8, 0x30, R12, 0x78, !PT ;  /* 0x0000003008087812 */ /* 0x000fe400078e780c */
[----:B------:R-:W-:Y:S02]  /*15cf0*/  LOP3.LUT R13, R13, 0x400, R3, 0xf8, !PT ;  /* 0x000004000d0d7812 */ /* 0x000fe400078ef803 */
[----:B------:R-:W-:-:S03]  /*15d00*/  LOP3.LUT R8, R8, 0x40, RZ, 0x3c, !PT ;  /* 0x0000004008087812 */ /* 0x000fc600078e3cff */
[----:B------:R-:W0:Y:S04]  /*15d10*/  LDSM.16.MT88.4 R40, [R13+UR4+0x1000] ;  /* 0x001000040d28783b */ /* 0x000e280008004200 */
[----:B------:R-:W-:Y:S04]  /*15d20*/  LDSM.16.M88.4 R32, [R8+UR4+0x2400] ;  /* 0x002400040820783b */ /* 0x000fe80008000200 */
[----:B------:R-:W-:Y:S04]  /*15d30*/  LDSM.16.M88.4 R28, [R8+UR4+0x2800] ;  /* 0x00280004081c783b */ /* 0x000fe80008000200 */
[----:B------:R-:W-:Y:S04]  /*15d40*/  LDSM.16.M88.4 R24, [R8+UR4+0x2c00] ;  /* 0x002c00040818783b */ /* 0x000fe80008000200 */
[----:B-1----:R-:W-:Y:S04]  /*15d50*/  STL.64 [R1+0xf08], R46 ;  /* 0x000f082e01007387 */ /* 0x002fe80000100a00 */
[----:B------:R-:W-:Y:S04]  /*15d60*/  STL.64 [R1+0x260], R20 ;  /* 0x0002601401007387 */ /* 0x000fe80000100a00 */
[----:B------:R-:W-:Y:S04]  /*15d70*/  STL.64 [R1+0x268], R22 ;  /* 0x0002681601007387 */ /* 0x000fe80000100a00 */
[----:B------:R-:W1:Y:S04]  /*15d80*/  LDSM.16.M88.4 R20, [R8+UR4+0x2000] ;  /* 0x002000040814783b */ /* 0x000e680008000200 */
[----:B------:R-:W-:Y:S04]  /*15d90*/  STL.64 [R1+0xf00], R44 ;  /* 0x000f002c01007387 */ /* 0x000fe80000100a00 */
[----:B0-----:R-:W-:Y:S04]  /*15da0*/  STL.64 [R1+0xe90], R42 ;  /* 0x000e902a01007387 */ /* 0x001fe80000100a00 */
[----:B------:R-:W-:Y:S04]  /*15db0*/  STL.64 [R1+0xe88], R40 ;  /* 0x000e882801007387 */ /* 0x000fe80000100a00 */
[----:B-1----:R-:W-:Y:S04]  /*15dc0*/  STL.64 [R1+0x50], R20 ;  /* 0x0000501401007387 */ /* 0x002fe80000100a00 */
[----:B------:R-:W-:Y:S04]  /*15dd0*/  STL.64 [R1+0x58], R22 ;  /* 0x0000581601007387 */ /* 0x000fe80000100a00 */
[----:B------:R-:W-:Y:S04]  /*15de0*/  STL.64 [R1+0x250], R16 ;  /* 0x0002501001007387 */ /* 0x000fe80000100a00 */
[----:B------:R-:W-:Y:S04]  /*15df0*/  STL.64 [R1+0x258], R18 ;  /* 0x0002581201007387 */ /* 0x000fe80000100a00 */
[----:B------:R-:W-:Y:S04]  /*15e00*/  STL [R1+0xd24], R34 ;  /* 0x000d242201007387 */ /* 0x000fe80000100800 */
[----:B------:R-:W-:Y:S04]  /*15e10*/  STL [R1+0xd20], R35 ;  /* 0x000d202301007387 */ /* 0x000fe80000100800 */
[----:B------:R0:W-:Y:S01]  /*15e20*/  STL.64 [R1+0xe98], R32 ;  /* 0x000e982001007387 */ /* 0x0001e20000100a00 */
[----:B------:R-:W-:-:S02]  /*15e30*/  IMAD.MOV.U32 R3, RZ, RZ, R20 ;  /* 0x000000ffff037224 */ /* 0x000fc400078e0014 */
[----:B------:R-:W-:Y:S01]  /*15e40*/  IMAD.MOV.U32 R0, RZ, RZ, R21 ;  /* 0x000000ffff007224 */ /* 0x000fe200078e0015 */
[----:B------:R-:W-:Y:S04]  /*15e50*/  LDSM.16.M88.4 R16, [R8+UR4+0x3400] ;  /* 0x003400040810783b */ /* 0x000fe80008000200 */
[----:B------:R-:W1:Y:S04]  /*15e60*/  LDSM.16.M88.4 R20, [R8+UR4+0x3000] ;  /* 0x003000040814783b */ /* 0x000e680008000200 */
[----:B0-----:R-:W2:Y:S04]  /*15e70*/  LDL.LU R32, [R1+0xd0] ;  /* 0x0000d00001207983 */ /* 0x001ea80000300800 */
[----:B------:R-:W2:Y:S04]  /*15e80*/  LDL.LU R33, [R1+0xd4] ;  /* 0x0000d40001217983 */ /* 0x000ea80000300800 */
[----:B------:R-:W2:Y:S04]  /*15e90*/  LDL.LU R34, [R1+0xd8] ;  /* 0x0000d80001227983 */ /* 0x000ea80000300800 */
[----:B------:R-:W2:Y:S04]  /*15ea0*/  LDL.LU R35, [R1+0xdc] ;  /* 0x0000dc0001237983 */ /* 0x000ea80000300800 */
[----:B------:R-:W3:Y:S04]  /*15eb0*/  LDL.LU R36, [R1+0xe0] ;  /* 0x0000e00001247983 */ /* 0x000ee80000300800 */
[----:B------:R-:W3:Y:S04]  /*15ec0*/  LDL.LU R37, [R1+0xe4] ;  /* 0x0000e40001257983 */ /* 0x000ee80000300800 */
[----:B------:R-:W3:Y:S04]  /*15ed0*/  LDL.LU R38, [R1+0xe8] ;  /* 0x0000e80001267983 */ /* 0x000ee80000300800 */
[----:B------:R-:W3:Y:S04]  /*15ee0*/  LDL.LU R39, [R1+0xec] ;  /* 0x0000ec0001277983 */ /* 0x000ee80000300800 */
[----:B------:R-:W-:Y:S04]  /*15ef0*/  STL [R1+0xd2c], R30 ;  /* 0x000d2c1e01007387 */ /* 0x000fe80000100800 */
[----:B------:R0:W-:Y:S01]  /*15f00*/  STL [R1+0xd28], R31 ;  /* 0x000d281f01007387 */ /* 0x0001e20000100800 */
[----:B------:R-:W-:-:S02]  /*15f10*/  IMAD.MOV.U32 R45, RZ, RZ, R14 ;  /* 0x000000ffff2d7224 */ /* 0x000fc400078e000e */
[----:B------:R-:W-:Y:S01]  /*15f20*/  IMAD.MOV.U32 R44, RZ, RZ, R15 ;  /* 0x000000ffff2c7224 */ /* 0x000fe200078e000f */
[----:B------:R-:W-:Y:S04]  /*15f30*/  STL.64 [R1+0xea0], R28 ;  /* 0x000ea01c01007387 */ /* 0x000fe80000100a00 */
[----:B------:R-:W4:Y:S04]  /*15f40*/  LDSM.16.M88.4 R12, [R8+UR4+0x3800] ;  /* 0x00380004080c783b */ /* 0x000f280008000200 */
[----:B0-----:R-:W2:Y:S04]  /*15f50*/  LDL.LU.64 R30, [R1+0x68] ;  /* 0x00006800011e7983 */ /* 0x001ea80000300a00 */
[----:B------:R-:W-:Y:S04]  /*15f60*/  STL [R1+0xd34], R26 ;  /* 0x000d341a01007387 */ /* 0x000fe80000100800 */
[----:B------:R-:W-:Y:S04]  /*15f70*/  STL [R1+0xd30], R27 ;  /* 0x000d301b01007387 */ /* 0x000fe80000100800 */
[----:B------:R0:W-:Y:S02]  /*15f80*/  STL.64 [R1+0xe68], R24 ;  /* 0x000e681801007387 */ /* 0x0001e40000100a00 */
[----:B0-----:R-:W-:-:S02]  /*15f90*/  IMAD.MOV.U32 R25, RZ, RZ, R11 ;  /* 0x000000ffff197224 */ /* 0x001fc400078e000b */
[----:B------:R-:W2:Y:S01]  /*15fa0*/  LDL.LU R24, [R1+0xf0] ;  /* 0x0000f00001187983 */ /* 0x000ea20000300800 */
[----:B------:R-:W0:Y:S03]  /*15fb0*/  S2R R11, SR_TID.X ;  /* 0x00000000000b7919 */ /* 0x000e260000002100 */
[----:B-1----:R-:W-:Y:S04]  /*15fc0*/  STL [R1+0xd14], R22 ;  /* 0x000d141601007387 */ /* 0x002fe80000100800 */
[----:B------:R-:W-:Y:S04]  /*15fd0*/  STL [R1+0xd10], R23 ;  /* 0x000d101701007387 */ /* 0x000fe80000100800 */
[----:B------:R-:W-:Y:S04]  /*15fe0*/  STL [R1+0xd0c], R18 ;  /* 0x000d0c1201007387 */ /* 0x000fe80000100800 */
[----:B------:R-:W-:Y:S04]  /*15ff0*/  STL [R1+0xd08], R19 ;  /* 0x000d081301007387 */ /* 0x000fe80000100800 */
[----:B----4-:R-:W-:Y:S04]  /*16000*/  STL [R1+0xd80], R14 ;  /* 0x000d800e01007387 */ /* 0x010fe80000100800 */
[----:B------:R-:W-:Y:S04]  /*16010*/  STL [R1+0xd68], R15 ;  /* 0x000d680f01007387 */ /* 0x000fe80000100800 */
[----:B------:R-:W-:Y:S04]  /*16020*/  STL.64 [R1+0xe50], R12 ;  /* 0x000e500c01007387 */ /* 0x000fe80000100a00 */
[----:B------:R-:W4:Y:S04]  /*16030*/  LDL.LU R40, [R1+0x100] ;  /* 0x0001000001287983 */ /* 0x000f280000300800 */
[----:B------:R-:W4:Y:S04]  /*16040*/  LDL.LU R41, [R1+0x104] ;  /* 0x0001040001297983 */ /* 0x000f280000300800 */
[----:B------:R-:W4:Y:S04]  /*16050*/  LDL.LU R42, [R1+0x108] ;  /* 0x00010800012a7983 */ /* 0x000f280000300800 */
[----:B------:R-:W4:Y:S01]  /*16060*/  LDL.LU R43, [R1+0x10c] ;  /* 0x00010c00012b7983 */ /* 0x000f220000300800 */
[----:B0-----:R-:W-:-:S02]  /*16070*/  IMAD.SHL.U32 R46, R11, 0x2, RZ ;  /* 0x000000020b2e7824 */ /* 0x001fc400078e00ff */
[----:B------:R-:W-:-:S03]  /*16080*/  IMAD.SHL.U32 R47, R11, 0x40, RZ ;  /* 0x000000400b2f7824 */ /* 0x000fc600078e00ff */
[----:B------:R-:W-:-:S04]  /*16090*/  LOP3.LUT R4, R4, 0x10, R46, 0x78, !PT ;  /* 0x0000001004047812 */ /* 0x000fc800078e782e */
[----:B------:R-:W-:Y:S02]  /*160a0*/  LOP3.LUT R4, R4, 0x400, R47, 0xf8, !PT ;  /* 0x0000040004047812 */ /* 0x000fe400078ef82f */
[----:B------:R-:W4:Y:S01]  /*160b0*/  LDL.LU.64 R46, [R1+0x48] ;  /* 0x00004800012e7983 */ /* 0x000f220000300a00 */
[----:B------:R-:W-:Y:S02]  /*160c0*/  IMAD.MOV.U32 R26, RZ, RZ, R10 ;  /* 0x000000ffff1a7224 */ /* 0x000fe400078e000a */
[----:B------:R-:W-:Y:S01]  /*160d0*/  IMAD.MOV.U32 R27, RZ, RZ, R9 ;  /* 0x000000ffff1b7224 */ /* 0x000fe200078e0009 */
[----:B------:R-:W-:Y:S01]  /*160e0*/  LOP3.LUT R4, R4, 0x20, RZ, 0x3c, !PT ;  /* 0x0000002004047812 */ /* 0x000fe200078e3cff */
[----:B------:R-:W0:Y:S01]  /*160f0*/  LDSM.16.M88.4 R8, [R8+UR4+0x3c00] ;  /* 0x003c00040808783b */ /* 0x000e220008000200 */
[----:B------:R-:W-:-:S05]  /*16100*/  LOP3.LUT R5, R5, 0x40, RZ, 0x3c, !PT ;  /* 0x0000004005057812 */ /* 0x000fca00078e3cff */
[----:B------:R-:W-:Y:S04]  /*16110*/  LDSM.16.MT88.4 R48, [R5+UR4+0x800] ;  /* 0x000800040530783b */ /* 0x000fe80008004200 */
[----:B0-----:R-:W-:Y:S04]  /*16120*/  STL [R1+0xd04], R10 ;  /* 0x000d040a01007387 */ /* 0x001fe80000100800 */
[----:B------:R-:W-:Y:S04]  /*16130*/  STL [R1+0xd00], R11 ;  /* 0x000d000b01007387 */ /* 0x000fe80000100800 */
[----:B------:R-:W-:Y:S01]  /*16140*/  STL.64 [R1+0xf18], R58 ;  /* 0x000f183a01007387 */ /* 0x000fe20000100a00 */
[C---:B---3--:R-:W-:Y:S03]  /*16150*/  HMMA.16816.F32 R12, R52.reuse, R58, R36 ;  /* 0x0000003a340c723c */ /* 0x048fe60000001824 */
[----:B------:R-:W0:Y:S05]  /*16160*/  LDSM.16.MT88.4 R36, [R4+UR4+0x1000] ;  /* 0x001000040424783b */ /* 0x000e2a0008004200 */
[----:B--2---:R-:W-:Y:S01]  /*16170*/  HMMA.16816.F32 R32, R52, R6, R32 ;  /* 0x000000063420723c */ /* 0x004fe20000001820 */
[----:B------:R-:W1:Y:S10]  /*16180*/  LDSM.16.MT88.4 R52, [R5+UR4+0x1000] ;  /* 0x001000040534783b */ /* 0x000e740008004200 */
[----:B------:R-:W-:Y:S04]  /*16190*/  STL.64 [R1+0xc0], R12 ;  /* 0x0000c00c01007387 */ /* 0x000fe80000100a00 */
[----:B------:R2:W-:Y:S02]  /*161a0*/  STL.64 [R1+0xc8], R14 ;  /* 0x0000c80e01007387 */ /* 0x0005e40000100a00 */
[----:B--2---:R-:W-:-:S02]  /*161b0*/  IMAD.MOV.U32 R14, RZ, RZ, R45 ;  /* 0x000000ffff0e7224 */ /* 0x004fc400078e002d */
[----:B------:R-:W-:Y:S01]  /*161c0*/  IMAD.MOV.U32 R15, RZ, RZ, R44 ;  /* 0x000000ffff0f7224 */ /* 0x000fe200078e002c */
[----:B0-----:R-:W-:Y:S04]  /*161d0*/  STL [R1+0xe3c], R36 ;  /* 0x000e3c2401007387 */ /* 0x001fe80000100800 */
[----:B------:R-:W-:Y:S04]  /*161e0*/  STL [R1+0xe38], R37 ;  /* 0x000e382501007387 */ /* 0x000fe80000100800 */
[----:B------:R-:W-:Y:S04]  /*161f0*/  STL [R1+0xe34], R38 ;  /* 0x000e342601007387 */ /* 0x000fe80000100800 */
[----:B------:R-:W-:Y:S04]  /*16200*/  STL [R1+0xe30], R39 ;  /* 0x000e302701007387 */ /* 0x000fe80000100800 */
[----:B------:R-:W-:Y:S04]  /*16210*/  STL [R1+0xd9c], R4 ;  /* 0x000d9c0401007387 */ /* 0x000fe80000100800 */
[----:B------:R-:W-:Y:S04]  /*16220*/  STL.64 [R1+0xb0], R32 ;  /* 0x0000b02001007387 */ /* 0x000fe80000100a00 */
[----:B------:R-:W-:Y:S04]  /*16230*/  STL.64 [R1+0xb8], R34 ;  /* 0x0000b82201007387 */ /* 0x000fe80000100a00 */
[----:B------:R0:W-:Y:S02]  /*16240*/  STL.64 [R1+0xf20], R14 ;  /* 0x000f200e01007387 */ /* 0x0001e40000100a00 */
[----:B0-----:R-:W-:Y:S01]  /*16250*/  HMMA.16816.F32 R12, R48, R30, R24 ;  /* 0x0000001e300c723c */ /* 0x001fe20000001818 */
[----:B------:R-:W-:-:S02]  /*16260*/  IMAD.MOV.U32 R34, RZ, RZ, R60 ;  /* 0x000000ffff227224 */ /* 0x000fc400078e003c */
[----:B------:R-:W-:Y:S01]  /*16270*/  IMAD.MOV.U32 R35, RZ, RZ, R61 ;  /* 0x000000ffff237224 */ /* 0x000fe200078e003d */
[----:B------:R-:W2:Y:S04]  /*16280*/  LDL.LU R60, [R1+0xf44] ;  /* 0x000f4400013c7983 */ /* 0x000ea80000300800 */
[----:B------:R-:W3:Y:S04]  /*16290*/  LDL.LU R61, [R1+0xf40] ;  /* 0x000f4000013d7983 */ /* 0x000ee80000300800 */
[----:B-1----:R0:W-:Y:S04]  /*162a0*/  STL.64 [R1+0xdd8], R54 ;  /* 0x000dd83601007387 */ /* 0x0021e80000100a00 */
[----:B------:R1:W-:Y:S03]  /*162b0*/  STL.64 [R1+0xdd0], R52 ;  /* 0x000dd03401007387 */ /* 0x0003e60000100a00 */
[----:B0-----:R-:W-:-:S02]  /*162c0*/  IMAD.MOV.U32 R55, RZ, RZ, R12 ;  /* 0x000000ffff377224 */ /* 0x001fc400078e000c */
[----:B------:R-:W-:Y:S02]  /*162d0*/  IMAD.MOV.U32 R54, RZ, RZ, R13 ;  /* 0x000000ffff367224 */ /* 0x000fe400078e000d */
[----:B-1----:R-:W-:Y:S02]  /*162e0*/  IMAD.MOV.U32 R53, RZ, RZ, R14 ;  /* 0x000000ffff357224 */ /* 0x002fe400078e000e */
[----:B------:R-:W-:Y:S02]  /*162f0*/  IMAD.MOV.U32 R52, RZ, RZ, R15 ;  /* 0x000000ffff347224 */ /* 0x000fe400078e000f */
[----:B----4-:R-:W-:Y:S01]  /*16300*/  HMMA.16816.F32 R12, R48, R46, R40 ;  /* 0x0000002e300c723c */ /* 0x010fe20000001828 */
[----:B------:R0:W-:Y:S04]  /*16310*/  STL [R1+0xd98], R5 ;  /* 0x000d980501007387 */ /* 0x0001e80000100800 */
[----:B------:R1:W-:Y:S04]  /*16320*/  STL.64 [R1+0xf28], R6 ;  /* 0x000f280601007387 */ /* 0x0003e80000100a00 */
[----:B------:R-:W-:Y:S04]  /*16330*/  STL.64 [R1+0xe48], R54 ;  /* 0x000e483601007387 */ /* 0x000fe80000100a00 */
[----:B------:R-:W-:Y:S06]  /*16340*/  STL.64 [R1+0xe40], R52 ;  /* 0x000e403401007387 */ /* 0x000fec0000100a00 */
[----:B------:R-:W-:Y:S04]  /*16350*/  STL.64 [R1+0x90], R12 ;  /* 0x0000900c01007387 */ /* 0x000fe80000100a00 */
[----:B------:R-:W-:Y:S04]  /*16360*/  STL [R1+0x98], R14 ;  /* 0x0000980e01007387 */ /* 0x000fe80000100800 */
[----:B------:R-:W4:Y:S04]  /*16370*/  LDL.LU R24, [R1+0x1f0] ;  /* 0x0001f00001187983 */ /* 0x000f280000300800 */
[----:B------:R-:W4:Y:S04]  /*16380*/  LDL.LU R25, [R1+0x1f4] ;  /* 0x0001f40001197983 */ /* 0x000f280000300800 */
[----:B------:R-:W2:Y:S04]  /*16390*/  LDL.LU R26, [R1+0x1f8] ;  /* 0x0001f800011a7983 */ /* 0x000ea80000300800 */
[----:B------:R-:W2:Y:S04]  /*163a0*/  LDL.LU R27, [R1+0x1fc] ;  /* 0x0001fc00011b7983 */ /* 0x000ea80000300800 */
[----:B--2---:R-:W-:Y:S04]  /*163b0*/  STL.64 [R1+0xeb0], R26 ;  /* 0x000eb01a01007387 */ /* 0x004fe80000100a00 */
[----:B----4-:R-:W-:Y:S04]  /*163c0*/  STL.64 [R1+0xea8], R24 ;  /* 0x000ea81801007387 */ /* 0x010fe80000100a00 */
[----:B------:R-:W2:Y:S04]  /*163d0*/  LDL.LU R40, [R1+0x120] ;  /* 0x0001200001287983 */ /* 0x000ea80000300800 */
[----:B------:R-:W2:Y:S04]  /*163e0*/  LDL.LU R41, [R1+0x124] ;  /* 0x0001240001297983 */ /* 0x000ea80000300800 */
[----:B------:R-:W4:Y:S04]  /*163f0*/  LDL.LU R42, [R1+0x128] ;  /* 0x00012800012a7983 */ /* 0x000f280000300800 */
[----:B------:R-:W4:Y:S01]  /*16400*/  LDL.LU R43, [R1+0x12c] ;  /* 0x00012c00012b7983 */ /* 0x000f220000300800 */
[----:B0-----:R-:W-:Y:S01]  /*16410*/  IMAD.MOV.U32 R5, RZ, RZ, R30 ;  /* 0x000000ffff057224 */ /* 0x001fe200078e001e */
[----:B------:R-:W-:-:S02]  /*16420*/  MOV R4, R31 ;  /* 0x0000001f00047202 */ /* 0x000fc40000000f00 */
[----:B----4-:R-:W-:Y:S04]  /*16430*/  STL.64 [R1+0xec0], R42 ;  /* 0x000ec02a01007387 */ /* 0x010fe80000100a00 */
[----:B--2---:R0:W-:Y:S04]  /*16440*/  STL.64 [R1+0xeb8], R40 ;  /* 0x000eb82801007387 */ /* 0x0041e80000100a00 */
[----:B------:R-:W2:Y:S04]  /*16450*/  LDL.LU R28, [R1+0x130] ;  /* 0x00013000011c7983 */ /* 0x000ea80000300800 */
[----:B------:R-:W2:Y:S04]  /*16460*/  LDL.LU R29, [R1+0x134] ;  /* 0x00013400011d7983 */ /* 0x000ea80000300800 */
[----:B------:R-:W4:Y:S04]  /*16470*/  LDL.LU R30, [R1+0x138] ;  /* 0x00013800011e7983 */ /* 0x000f280000300800 */
[----:B------:R-:W4:Y:S01]  /*16480*/  LDL.LU R31, [R1+0x13c] ;  /* 0x00013c00011f7983 */ /* 0x000f220000300800 */
[----:B-1----:R-:W-:-:S02]  /*16490*/  IMAD.MOV.U32 R7, RZ, RZ, R46 ;  /* 0x000000ffff077224 */ /* 0x002fc400078e002e */
[----:B------:R-:W-:Y:S01]  /*164a0*/  IMAD.MOV.U32 R6, RZ, RZ, R47 ;  /* 0x000000ffff067224 */ /* 0x000fe200078e002f */
[----:B----4-:R1:W-:Y:S04]  /*164b0*/  STL.64 [R1+0xed0], R30 ;  /* 0x000ed01e01007387 */ /* 0x0103e80000100a00 */
[----:B--2---:R-:W-:Y:S04]  /*164c0*/  STL.64 [R1+0xec8], R28 ;  /* 0x000ec81c01007387 */ /* 0x004fe80000100a00 */
[----:B0-----:R-:W2:Y:S04]  /*164d0*/  LDL.LU R40, [R1+0x140] ;  /* 0x0001400001287983 */ /* 0x001ea80000300800 */
[----:B------:R-:W2:Y:S04]  /*164e0*/  LDL.LU R41, [R1+0x144] ;  /* 0x0001440001297983 */ /* 0x000ea80000300800 */
[----:B------:R-:W4:Y:S04]  /*164f0*/  LDL.LU R42, [R1+0x148] ;  /* 0x00014800012a7983 */ /* 0x000f280000300800 */
[----:B------:R-:W4:Y:S01]  /*16500*/  LDL.LU R43, [R1+0x14c] ;  /* 0x00014c00012b7983 */ /* 0x000f220000300800 */
[----:B-1----:R-:W-:-:S02]  /*16510*/  IMAD.MOV.U32 R30, RZ, RZ, R7 ;  /* 0x000000ffff1e7224 */ /* 0x002fc400078e0007 */
[----:B------:R-:W-:Y:S01]  /*16520*/  IMAD.MOV.U32 R31, RZ, RZ, R6 ;  /* 0x000000ffff1f7224 */ /* 0x000fe200078e0006 */
[----:B----4-:R-:W-:Y:S04]  /*16530*/  STL.64 [R1+0xee0], R42 ;  /* 0x000ee02a01007387 */ /* 0x010fe80000100a00 */
[----:B--2---:R-:W-:Y:S04]  /*16540*/  STL.64 [R1+0xed8], R40 ;  /* 0x000ed82801007387 */ /* 0x004fe80000100a00 */
[----:B------:R0:W-:Y:S02]  /*16550*/  STL.64 [R1+0xee8], R30 ;  /* 0x000ee81e01007387 */ /* 0x0001e40000100a00 */
[----:B0-----:R-:W-:-:S02]  /*16560*/  IMAD.MOV.U32 R30, RZ, RZ, R5 ;  /* 0x000000ffff1e7224 */ /* 0x001fc400078e0005 */
[----:B------:R-:W-:-:S05]  /*16570*/  IMAD.MOV.U32 R31, RZ, RZ, R4 ;  /* 0x000000ffff1f7224 */ /* 0x000fca00078e0004 */
[----:B------:R0:W-:Y:S04]  /*16580*/  STL.64 [R1+0xf10], R30 ;  /* 0x000f101e01007387 */ /* 0x0001e80000100a00 */
[----:B------:R-:W2:Y:S04]  /*16590*/  LDL.LU R40, [R1+0x150] ;  /* 0x0001500001287983 */ /* 0x000ea80000300800 */
[----:B------:R-:W2:Y:S04]  /*165a0*/  LDL.LU R41, [R1+0x154] ;  /* 0x0001540001297983 */ /* 0x000ea80000300800 */
[----:B------:R-:W4:Y:S04]  /*165b0*/  LDL.LU R42, [R1+0x158] ;  /* 0x00015800012a7983 */ /* 0x000f280000300800 */
[----:B------:R-:W4:Y:S04]  /*165c0*/  LDL.LU R43, [R1+0x15c] ;  /* 0x00015c00012b7983 */ /* 0x000f280000300800 */
[----:B------:R-:W2:Y:S04]  /*165d0*/  LDL.LU R28, [R1+0x190] ;  /* 0x00019000011c7983 */ /* 0x000ea80000300800 */
[----:B------:R-:W2:Y:S04]  /*165e0*/  LDL.LU R29, [R1+0x194] ;  /* 0x00019400011d7983 */ /* 0x000ea80000300800 */
[----:B0-----:R-:W2:Y:S04]  /*165f0*/  LDL.LU R30, [R1+0x198] ;  /* 0x00019800011e7983 */ /* 0x001ea80000300800 */
[----:B------:R-:W2:Y:S04]  /*16600*/  LDL.LU R31, [R1+0x19c] ;  /* 0x00019c00011f7983 */ /* 0x000ea80000300800 */
[----:B------:R-:W3:Y:S04]  /*16610*/  LDL.LU R36, [R1+0x110] ;  /* 0x0001100001247983 */ /* 0x000ee80000300800 */
[----:B------:R-:W3:Y:S04]  /*16620*/  LDL.LU R37, [R1+0x114] ;  /* 0x0001140001257983 */ /* 0x000ee80000300800 */
[----:B------:R-:W3:Y:S04]  /*16630*/  LDL.LU R38, [R1+0x118] ;  /* 0x0001180001267983 */ /* 0x000ee80000300800 */
[----:B------:R-:W3:Y:S01]  /*16640*/  LDL.LU R39, [R1+0x11c] ;  /* 0x00011c0001277983 */ /* 0x000ee20000300800 */
[----:B------:R-:W-:-:S03]  /*16650*/  IMAD.MOV.U32 R22, RZ, RZ, R15 ;  /* 0x000000ffff167224 */ /* 0x000fc600078e000f */
[----:B--2---:R-:W-:Y:S04]  /*16660*/  STL.64 [R1+0xf38], R30 ;  /* 0x000f381e01007387 */ /* 0x004fe80000100a00 */
[----:B------:R0:W-:Y:S04]  /*16670*/  STL.64 [R1+0xf30], R28 ;  /* 0x000f301c01007387 */ /* 0x0001e80000100a00 */
[----:B------:R-:W2:Y:S04]  /*16680*/  LDL.LU R4, [R1+0x1b0] ;  /* 0x0001b00001047983 */ /* 0x000ea80000300800 */
[----:B------:R-:W2:Y:S04]  /*16690*/  LDL.LU R5, [R1+0x1b4] ;  /* 0x0001b40001057983 */ /* 0x000ea80000300800 */
[----:B------:R-:W2:Y:S04]  /*166a0*/  LDL.LU R6, [R1+0x1b8] ;  /* 0x0001b80001067983 */ /* 0x000ea80000300800 */
[----:B------:R-:W2:Y:S04]  /*166b0*/  LDL.LU R7, [R1+0x1bc] ;  /* 0x0001bc0001077983 */ /* 0x000ea80000300800 */
[----:B0-----:R-:W2:Y:S04]  /*166c0*/  LDL.LU R28, [R1+0x180] ;  /* 0x00018000011c7983 */ /* 0x001ea80000300800 */
[----:B------:R-:W2:Y:S04]  /*166d0*/  LDL.LU R29, [R1+0x184] ;  /* 0x00018400011d7983 */ /* 0x000ea80000300800 */
[----:B------:R-:W2:Y:S04]  /*166e0*/  LDL.LU R30, [R1+0x188] ;  /* 0x00018800011e7983 */ /* 0x000ea80000300800 */
[----:B------:R-:W2:Y:S04]  /*166f0*/  LDL.LU R31, [R1+0x18c] ;  /* 0x00018c00011f7983 */ /* 0x000ea80000300800 */
[----:B------:R-:W2:Y:S01]  /*16700*/  LDL.LU.64 R14, [R1+0x18] ;  /* 0x00001800010e7983 */ /* 0x000ea20000300a00 */
[----:B------:R-:W-:-:S02]  /*16710*/  IMAD.MOV.U32 R26, RZ, RZ, R57 ;  /* 0x000000ffff1a7224 */ /* 0x000fc400078e0039 */
[----:B------:R-:W-:Y:S02]  /*16720*/  IMAD.MOV.U32 R27, RZ, RZ, R56 ;  /* 0x000000ffff1b7224 */ /* 0x000fe400078e0038 */
[----:B------:R-:W2:Y:S04]  /*16730*/  LDL.LU R56, [R1+0x1a0] ;  /* 0x0001a00001387983 */ /* 0x000ea80000300800 */
[----:B------:R-:W2:Y:S04]  /*16740*/  LDL.LU R57, [R1+0x1a4] ;  /* 0x0001a40001397983 */ /* 0x000ea80000300800 */
[----:B------:R-:W2:Y:S04]  /*16750*/  LDL.LU R58, [R1+0x1a8] ;  /* 0x0001a800013a7983 */ /* 0x000ea80000300800 */
[----:B------:R-:W2:Y:S04]  /*16760*/  LDL.LU R59, [R1+0x1ac] ;  /* 0x0001ac00013b7983 */ /* 0x000ea80000300800 */
[----:B------:R-:W2:Y:S01]  /*16770*/  LDL.LU R44, [R1+0x170] ;  /* 0x00017000012c7983 */ /* 0x000ea20000300800 */
[----:B---3--:R-:W-:Y:S03]  /*16780*/  HMMA.16816.F32 R52, R48, R26, R36 ;  /* 0x0000001a3034723c */ /* 0x008fe60000001824 */
[----:B------:R-:W3:Y:S04]  /*16790*/  LDL.LU R45, [R1+0x174] ;  /* 0x00017400012d7983 */ /* 0x000ee80000300800 */
[----:B------:R-:W3:Y:S04]  /*167a0*/  LDL.LU R46, [R1+0x178] ;  /* 0x00017800012e7983 */ /* 0x000ee80000300800 */
[----:B------:R-:W3:Y:S04]  /*167b0*/  LDL.LU R47, [R1+0x17c] ;  /* 0x00017c00012f7983 */ /* 0x000ee80000300800 */
[----:B----4-:R-:W-:Y:S04]  /*167c0*/  STL.64 [R1+0xef8], R42 ;  /* 0x000ef82a01007387 */ /* 0x010fe80000100a00 */
[----:B------:R0:W-:Y:S04]  /*167d0*/  STL.64 [R1+0xef0], R40 ;  /* 0x000ef02801007387 */ /* 0x0001e80000100a00 */
[----:B0-----:R-:W4:Y:S04]  /*167e0*/  LDL.LU R40, [R1+0x160] ;  /* 0x0001600001287983 */ /* 0x001f280000300800 */
[----:B------:R-:W4:Y:S04]  /*167f0*/  LDL.LU R41, [R1+0x164] ;  /* 0x0001640001297983 */ /* 0x000f280000300800 */
[----:B------:R-:W4:Y:S04]  /*16800*/  LDL.LU R42, [R1+0x168] ;  /* 0x00016800012a7983 */ /* 0x000f280000300800 */
[----:B------:R-:W4:Y:S04]  /*16810*/  LDL.LU R43, [R1+0x16c] ;  /* 0x00016c00012b7983 */ /* 0x000f280000300800 */
[----:B------:R-:W-:Y:S04]  /*16820*/  STL [R1+0xe60], R22 ;  /* 0x000e601601007387 */ /* 0x000fe80000100800 */
[----:B------:R0:W-:Y:S01]  /*16830*/  STL.64 [R1+0xe58], R20 ;  /* 0x000e581401007387 */ /* 0x0001e20000100a00 */
[----:B------:R-:W-:-:S02]  /*16840*/  IMAD.MOV.U32 R36, RZ, RZ, R52 ;  /* 0x000000ffff247224 */ /* 0x000fc400078e0034 */
[----:B------:R-:W-:Y:S02]  /*16850*/  IMAD.MOV.U32 R37, RZ, RZ, R53 ;  /* 0x000000ffff257224 */ /* 0x000fe400078e0035 */
[----:B------:R-:W-:Y:S01]  /*16860*/  IMAD.MOV.U32 R38, RZ, RZ, R54 ;  /* 0x000000ffff267224 */ /* 0x000fe200078e0036 */
[----:B0-----:R-:W3:Y:S04]  /*16870*/  LDL.LU R20, [R1+0x1c0] ;  /* 0x0001c00001147983 */ /* 0x001ee80000300800 */
[----:B------:R-:W3:Y:S04]  /*16880*/  LDL.LU R21, [R1+0x1c4] ;  /* 0x0001c40001157983 */ /* 0x000ee80000300800 */
[----:B------:R-:W3:Y:S04]  /*16890*/  LDL.LU R22, [R1+0x1c8] ;  /* 0x0001c80001167983 */ /* 0x000ee80000300800 */
[----:B------:R-:W3:Y:S04]  /*168a0*/  LDL.LU R23, [R1+0x1cc] ;  /* 0x0001cc0001177983 */ /* 0x000ee80000300800 */
[----:B------:R-:W3:Y:S04]  /*168b0*/  LDL.LU R52, [R1+0x330] ;  /* 0x0003300001347983 */ /* 0x000ee80000300800 */
[----:B------:R-:W3:Y:S04]  /*168c0*/  LDL.LU R53, [R1+0x334] ;  /* 0x0003340001357983 */ /* 0x000ee80000300800 */
[----:B------:R-:W3:Y:S01]  /*168d0*/  LDL.LU R54, [R1+0x338] ;  /* 0x0003380001367983 */ /* 0x000ee20000300800 */
[C---:B--2---:R-:W-:Y:S08]  /*168e0*/  HMMA.16816.F32 R28, R48.reuse, R34, R28 ;  /* 0x00000022301c723c */ /* 0x044ff0000000181c */
[----:B------:R-:W-:Y:S11]  /*168f0*/  HMMA.16816.F32 R4, R48, R14, R4 ;  /* 0x0000000e3004723c */ /* 0x000ff60000001804 */
[----:B------:R-:W-:Y:S01]  /*16900*/  IMAD.MOV.U32 R11, RZ, RZ, R30 ;  /* 0x000000ffff0b7224 */ /* 0x000fe200078e001e */
[----:B------:R0:W-:Y:S01]  /*16910*/  STL [R1+0x70], R28 ;  /* 0x0000701c01007387 */ /* 0x0001e20000100800 */
[----:B------:R-:W-:Y:S01]  /*16920*/  MOV R10, R31 ;  /* 0x0000001f000a7202 */ /* 0x000fe20000000f00 */
[----:B------:R-:W-:-:S02]  /*16930*/  IMAD.MOV.U32 R19, RZ, RZ, R29 ;  /* 0x000000ffff137224 */ /* 0x000fc400078e001d */
[----:B------:R-:W2:Y:S04]  /*16940*/  LDL.LU.64 R30, [R1+0xf38] ;  /* 0x000f3800011e7983 */ /* 0x000ea80000300a00 */
[----:B0-----:R-:W2:Y:S04]  /*16950*/  LDL.LU.64 R28, [R1+0xf30] ;  /* 0x000f3000011c7983 */ /* 0x001ea80000300a00 */
[----:B------:R0:W-:Y:S04]  /*16960*/  STL.64 [R1+0x240], R4 ;  /* 0x0002400401007387 */ /* 0x0001e80000100a00 */
[----:B------:R1:W-:Y:S01]  /*16970*/  STL.64 [R1+0x248], R6 ;  /* 0x0002480601007387 */ /* 0x0003e20000100a00 */
[----:B0-----:R-:W-:-:S03]  /*16980*/  IMAD.MOV.U32 R5, RZ, RZ, R14 ;  /* 0x000000ffff057224 */ /* 0x001fc600078e000e */
[----:B-1----:R-:W3:Y:S01]  /*16990*/  LDL.LU.64 R6, [R1+0xf28] ;  /* 0x000f280001067983 */ /* 0x002ee20000300a00 */
[----:B------:R-:W-:-:S03]  /*169a0*/  IMAD.MOV.U32 R4, RZ, RZ, R15 ;  /* 0x000000ffff047224 */ /* 0x000fc600078e000f */
[----:B------:R-:W2:Y:S02]  /*169b0*/  LDL.LU.64 R14, [R1+0xf20] ;  /* 0x000f2000010e7983 */ /* 0x000ea40000300a00 */
[----:B--2---:R-:W-:-:S15]  /*169c0*/  HMMA.16816.F32 R56, R48, R14, R56 ;  /* 0x0000000e3038723c */ /* 0x004fde0000001838 */
[----:B------:R-:W-:-:S04]  /*169d0*/  NOP ;  /* 0x0000000000007918 */ /* 0x000fc80000000000 */
[----:B------:R-:W-:Y:S04]  /*169e0*/  STL.64 [R1+0x2d0], R56 ;  /* 0x0002d03801007387 */ /* 0x000fe80000100a00 */
[----:B------:R0:W-:Y:S04]  /*169f0*/  STL.64 [R1+0x2d8], R58 ;  /* 0x0002d83a01007387 */ /* 0x0001e80000100a00 */
[----:B0-----:R-:W2:Y:S02]  /*16a00*/  LDL.LU.64 R58, [R1+0xf18] ;  /* 0x000f1800013a7983 */ /* 0x001ea40000300a00 */
[C---:B--2---:R-:W-:Y:S08]  /*16a10*/  HMMA.16816.F32 R28, R48.reuse, R58, R28 ;  /* 0x0000003a301c723c */ /* 0x044ff0000000181c */
[----:B---3--:R-:W-:Y:S11]  /*16a20*/  HMMA.16816.F32 R48, R48, R6, R44 ;  /* 0x000000063030723c */ /* 0x008ff6000000182c */
[----:B------:R-:W-:Y:S04]  /*16a30*/  STL [R1+0x354], R29 ;  /* 0x0003541d01007387 */ /* 0x000fe80000100800 */
[----:B------:R0:W-:Y:S04]  /*16a40*/  STL.64 [R1+0x358], R30 ;  /* 0x0003581e01007387 */ /* 0x0001e80000100a00 */
[----:B0-----:R-:W4:Y:S04]  /*16a50*/  LDL.LU.64 R30, [R1+0xf10] ;  /* 0x000f1000011e7983 */ /* 0x001f280000300a00 */
[----:B------:R-:W4:Y:S04]  /*16a60*/  LDL.LU.64 R46, [R1+0xf08] ;  /* 0x000f0800012e7983 */ /* 0x000f280000300a00 */
[----:B------:R-:W4:Y:S01]  /*16a70*/  LDL.LU.64 R44, [R1+0xf00] ;  /* 0x000f0000012c7983 */ /* 0x000f220000300a00 */
[----:B------:R-:W-:-:S02]  /*16a80*/  IMAD.MOV.U32 R39, RZ, RZ, R55 ;  /* 0x000000ffff277224 */ /* 0x000fc400078e0037 */
[----:B------:R-:W-:Y:S02]  /*16a90*/  IMAD.MOV.U32 R55, RZ, RZ, R61 ;  /* 0x000000ffff377224 */ /* 0x000fe400078e003d */
[----:B------:R-:W-:Y:S01]  /*16aa0*/  IMAD.MOV.U32 R61, RZ, RZ, R28 ;  /* 0x000000ffff3d7224 */ /* 0x000fe200078e001c */
[----:B------:R0:W-:Y:S04]  /*16ab0*/  STL.64 [R1+0xda8], R50 ;  /* 0x000da83201007387 */ /* 0x0001e80000100a00 */
[----:B------:R-:W-:Y:S01]  /*16ac0*/  STL.64 [R1+0xda0], R48 ;  /* 0x000da03001007387 */ /* 0x000fe20000100a00 */
[----:B0-----:R-:W-:Y:S01]  /*16ad0*/  IMAD.MOV.U32 R50, RZ, RZ, R5 ;  /* 0x000000ffff327224 */ /* 0x001fe200078e0005 */
[----:B----4-:R-:W-:Y:S02]  /*16ae0*/  HMMA.16816.F32 R28, R44, R30, R40 ;  /* 0x0000001e2c1c723c */ /* 0x010fe40000001828 */
[----:B------:R-:W2:Y:S04]  /*16af0*/  LDL.LU.64 R42, [R1+0xef8] ;  /* 0x000ef800012a7983 */ /* 0x000ea80000300a00 */
[----:B------:R-:W2:-:S13]  /*16b00*/  LDL.LU.64 R40, [R1+0xef0] ;  /* 0x000ef00001287983 */ /* 0x000e9a0000300a00 */
[----:B------:R-:W-:Y:S04]  /*16b10*/  STL [R1+0x344], R29 ;  /* 0x0003441d01007387 */ /* 0x000fe80000100800 */
[----:B------:R0:W-:Y:S01]  /*16b20*/  STL [R1+0x348], R30 ;  /* 0x0003481e01007387 */ /* 0x0001e20000100800 */
[----:B------:R-:W-:-:S03]  /*16b30*/  IMAD.MOV.U32 R5, RZ, RZ, R31 ;  /* 0x000000ffff057224 */ /* 0x000fc600078e001f */
[----:B0-----:R-:W2:Y:S01]  /*16b40*/  LDL.LU.64 R30, [R1+0xee8] ;  /* 0x000ee800011e7983 */ /* 0x001ea20000300a00 */
[----:B------:R-:W-:Y:S02]  /*16b50*/  IMAD.MOV.U32 R51, RZ, RZ, R4 ;  /* 0x000000ffff337224 */ /* 0x000fe400078e0004 */
[----:B------:R-:W-:Y:S02]  /*16b60*/  IMAD.MOV.U32 R4, RZ, RZ, R28 ;  /* 0x000000ffff047224 */ /* 0x000fe400078e001c */
[----:B--2---:R-:W-:Y:S01]  /*16b70*/  HMMA.16816.F32 R28, R44, R30, R40 ;  /* 0x0000001e2c1c723c */ /* 0x004fe20000001828 */
[----:B------:R-:W2:Y:S04]  /*16b80*/  LDL.LU.64 R42, [R1+0xee0] ;  /* 0x000ee000012a7983 */ /* 0x000ea80000300a00 */
[----:B------:R-:W2:-:S14]  /*16b90*/  LDL.LU.64 R40, [R1+0xed8] ;  /* 0x000ed80001287983 */ /* 0x000e9c0000300a00 */
[----:B------:R-:W-:Y:S04]  /*16ba0*/  STL.64 [R1+0x2c0], R28 ;  /* 0x0002c01c01007387 */ /* 0x000fe80000100a00 */
[----:B------:R0:W-:Y:S04]  /*16bb0*/  STL.64 [R1+0x2c8], R30 ;  /* 0x0002c81e01007387 */ /* 0x0001e80000100a00 */
[----:B0-----:R-:W3:Y:S04]  /*16bc0*/  LDL.LU.64 R30, [R1+0xed0] ;  /* 0x000ed000011e7983 */ /* 0x001ee80000300a00 */
[----:B------:R-:W3:Y:S01]  /*16bd0*/  LDL.LU.64 R28, [R1+0xec8] ;  /* 0x000ec800011c7983 */ /* 0x000ee20000300a00 */
[----:B--2---:R-:W-:Y:S03]  /*16be0*/  HMMA.16816.F32 R24, R44, R26, R40 ;  /* 0x0000001a2c18723c */ /* 0x004fe60000001828 */
[----:B------:R-:W2:Y:S04]  /*16bf0*/  LDL.LU.64 R42, [R1+0xec0] ;  /* 0x000ec000012a7983 */ /* 0x000ea80000300a00 */
[----:B------:R-:W2:-:S12]  /*16c00*/  LDL.LU.64 R40, [R1+0xeb8] ;  /* 0x000eb80001287983 */ /* 0x000e980000300a00 */
[----:B------:R-:W-:Y:S04]  /*16c10*/  STL.64 [R1+0x230], R24 ;  /* 0x0002301801007387 */ /* 0x000fe80000100a00 */
[----:B------:R0:W-:Y:S04]  /*16c20*/  STL.64 [R1+0x238], R26 ;  /* 0x0002381a01007387 */ /* 0x0001e80000100a00 */
[----:B0-----:R-:W4:Y:S04]  /*16c30*/  LDL.LU.64 R26, [R1+0xeb0] ;  /* 0x000eb000011a7983 */ /* 0x001f280000300a00 */
[----:B------:R-:W4:Y:S01]  /*16c40*/  LDL.LU.64 R24, [R1+0xea8] ;  /* 0x000ea80001187983 */ /* 0x000f220000300a00 */
[C---:B---3--:R-:W-:Y:S08]  /*16c50*/  HMMA.16816.F32 R32, R44.reuse, R34, R28 ;  /* 0x000000222c20723c */ /* 0x048ff0000000181c */
[----:B------:R-:W-:Y:S01]  /*16c60*/  HMMA.16816.F32 R12, R44, R14, R20 ;  /* 0x0000000e2c0c723c */ /* 0x000fe20000001814 */
[----:B------:R-:W3:Y:S10]  /*16c70*/  LDL.LU.64 R28, [R1+0xea0] ;  /* 0x000ea000011c7983 */ /* 0x000ef40000300a00 */
[----:B------:R0:W-:Y:S04]  /*16c80*/  STL.64 [R1+0x220], R32 ;  /* 0x0002202001007387 */ /* 0x0001e80000100a00 */
[----:B------:R-:W-:Y:S04]  /*16c90*/  STL.64 [R1+0x228], R34 ;  /* 0x0002282201007387 */ /* 0x000fe80000100a00 */
[----:B------:R-:W-:-:S02]  /*16ca0*/  IMAD.MOV.U32 R56, RZ, RZ, R12 ;  /* 0x000000ffff387224 */ /* 0x000fc400078e000c */
[----:B------:R-:W-:Y:S01]  /*16cb0*/  IMAD.MOV.U32 R57, RZ, RZ, R13 ;  /* 0x000000ffff397224 */ /* 0x000fe200078e000d */
[----:B0-----:R-:W3:Y:S01]  /*16cc0*/  LDL.LU.64 R32, [R1+0xe98] ;  /* 0x000e980001207983 */ /* 0x001ee20000300a00 */
[C---:B--2---:R-:W-:Y:S03]  /*16cd0*/  HMMA.16816.F32 R48, R44.reuse, R50, R40 ;  /* 0x000000322c30723c */ /* 0x044fe60000001828 */
[----:B------:R-:W3:Y:S04]  /*16ce0*/  LDL.LU.64 R42, [R1+0xe90] ;  /* 0x000e9000012a7983 */ /* 0x000ee80000300a00 */
[----:B------:R-:W3:Y:S01]  /*16cf0*/  LDL.LU.64 R40, [R1+0xe88] ;  /* 0x000e880001287983 */ /* 0x000ee20000300a00 */
[----:B----4-:R-:W-:Y:S11]  /*16d00*/  HMMA.16816.F32 R20, R44, R58, R24 ;  /* 0x0000003a2c14723c */ /* 0x010ff60000001818 */
[----:B------:R-:W-:Y:S04]  /*16d10*/  STL.64 [R1+0x210], R48 ;  /* 0x0002103001007387 */ /* 0x000fe80000100a00 */
[----:B------:R-:W-:Y:S04]  /*16d20*/  STL.64 [R1+0x218], R50 ;  /* 0x0002183201007387 */ /* 0x000fe80000100a00 */
[----:B------:R0:W-:Y:S04]  /*16d30*/  STL.64 [R1+0x208], R14 ;  /* 0x0002080e01007387 */ /* 0x0001e80000100a00 */
[----:B------:R-:W3:Y:S04]  /*16d40*/  LDL.LU R12, [R1+0x1d0] ;  /* 0x0001d000010c7983 */ /* 0x000ee80000300800 */
[----:B------:R1:W-:Y:S04]  /*16d50*/  STL.64 [R1+0x1f0], R20 ;  /* 0x0001f01401007387 */ /* 0x0003e80000100a00 */
[----:B------:R-:W-:Y:S04]  /*16d60*/  STL.64 [R1+0x1f8], R22 ;  /* 0x0001f81601007387 */ /* 0x000fe80000100a00 */
[----:B------:R-:W3:Y:S04]  /*16d70*/  LDL.LU R13, [R1+0x1d4] ;  /* 0x0001d400010d7983 */ /* 0x000ee80000300800 */
[----:B0-----:R-:W3:Y:S04]  /*16d80*/  LDL.LU R14, [R1+0x1d8] ;  /* 0x0001d800010e7983 */ /* 0x001ee80000300800 */
[----:B------:R-:W3:Y:S01]  /*16d90*/  LDL.LU R15, [R1+0x1dc] ;  /* 0x0001dc00010f7983 */ /* 0x000ee20000300800 */
[----:B-1----:R-:W-:-:S02]  /*16da0*/  IMAD.MOV.U32 R20, RZ, RZ, R3 ;  /* 0x000000ffff147224 */ /* 0x002fc400078e0003 */
[----:B------:R-:W-:Y:S01]  /*16db0*/  IMAD.MOV.U32 R21, RZ, RZ, R0 ;  /* 0x000000ffff157224 */ /* 0x000fe200078e0000 */
[----:B------:R-:W2:Y:S04]  /*16dc0*/  LDL.LU R3, [R1+0xe80] ;  /* 0x000e800001037983 */ /* 0x000ea80000300800 */
[----:B------:R-:W4:Y:S04]  /*16dd0*/  LDL.LU R0, [R1+0xe7c] ;  /* 0x000e7c0001007983 */ /* 0x000f280000300800 */
[----:B------:R-:W3:Y:S04]  /*16de0*/  LDL.LU R24, [R1+0x1e0] ;  /* 0x0001e00001187983 */ /* 0x000ee80000300800 */
[----:B------:R-:W3:Y:S01]  /*16df0*/  LDL.LU R25, [R1+0x1e4] ;  /* 0x0001e40001197983 */ /* 0x000ee20000300800 */
[----:B------:R-:W-:Y:S03]  /*16e00*/  HMMA.16816.F32 R44, R44, R6, R52 ;  /* 0x000000062c2c723c */ /* 0x000fe60000001834 */
[----:B------:R-:W3:Y:S04]  /*16e10*/  LDL.LU R26, [R1+0x1e8] ;  /* 0x0001e800011a7983 */ /* 0x000ee80000300800 */
[----:B------:R0:W-:Y:S04]  /*16e20*/  STL.64 [R1+0xdb0], R56 ;  /* 0x000db03801007387 */ /* 0x0001e80000100a00 */
[----:B------:R-:W3:Y:S04]  /*16e30*/  LDL.LU R52, [R1+0x320] ;  /* 0x0003200001347983 */ /* 0x000ee80000300800 */
[----:B------:R-:W3:Y:S04]  /*16e40*/  LDL.LU R53, [R1+0x324] ;  /* 0x0003240001357983 */ /* 0x000ee80000300800 */
[----:B------:R-:W3:Y:S04]  /*16e50*/  LDL.LU R54, [R1+0x328] ;  /* 0x0003280001367983 */ /* 0x000ee80000300800 */
[----:B------:R-:W3:Y:S01]  /*16e60*/  LDL.LU R55, [R1+0x32c] ;  /* 0x00032c0001377983 */ /* 0x000ee20000300800 */
[----:B------:R-:W-:-:S03]  /*16e70*/  IMAD.MOV.U32 R27, RZ, RZ, R60 ;  /* 0x000000ffff1b7224 */ /* 0x000fc600078e003c */
[----:B0-----:R-:W3:Y:S04]  /*16e80*/  LDL.LU R56, [R1+0x2e0] ;  /* 0x0002e00001387983 */ /* 0x001ee80000300800 */
[----:B------:R-:W3:Y:S01]  /*16e90*/  LDL.LU R57, [R1+0x2e4] ;  /* 0x0002e40001397983 */ /* 0x000ee20000300800 */
[----:B------:R-:W-:Y:S02]  /*16ea0*/  IMAD.MOV.U32 R31, RZ, RZ, R44 ;  /* 0x000000ffff1f7224 */ /* 0x000fe400078e002c */
[----:B------:R-:W-:Y:S02]  /*16eb0*/  IMAD.MOV.U32 R34, RZ, RZ, R45 ;  /* 0x000000ffff227224 */ /* 0x000fe400078e002d */
[----:B------:R-:W-:Y:S02]  /*16ec0*/  IMAD.MOV.U32 R35, RZ, RZ, R46 ;  /* 0x000000ffff237224 */ /* 0x000fe400078e002e */
[----:B------:R-:W-:-:S02]  /*16ed0*/  IMAD.MOV.U32 R60, RZ, RZ, R47 ;  /* 0x000000ffff3c7224 */ /* 0x000fc400078e002f */
[----:B------:R-:W-:Y:S02]  /*16ee0*/  IMAD.MOV.U32 R48, RZ, RZ, R2 ;  /* 0x000000ffff307224 */ /* 0x000fe400078e0002 */
[----:B--2---:R-:W-:Y:S02]  /*16ef0*/  IMAD.MOV.U32 R59, RZ, RZ, R3 ;  /* 0x000000ffff3b7224 */ /* 0x004fe400078e0003 */
[----:B----4-:R-:W-:Y:S02]  /*16f00*/  IMAD.MOV.U32 R58, RZ, RZ, R0 ;  /* 0x000000ffff3a7224 */ /* 0x010fe400078e0000 */
[----:B------:R-:W2:Y:S04]  /*16f10*/  LDL.LU R0, [R1+0xe78] ;  /* 0x000e780001007983 */ /* 0x000ea80000300800 */
[----:B------:R-:W4:Y:S04]  /*16f20*/  LDL.LU R3, [R1+0xe74] ;  /* 0x000e740001037983 */ /* 0x000f280000300800 */
[----:B------:R-:W4:Y:S04]  /*16f30*/  LDL.LU R44, [R1+0x2f0] ;  /* 0x0002f000012c7983 */ /* 0x000f280000300800 */
[----:B------:R-:W4:Y:S04]  /*16f40*/  LDL.LU R45, [R1+0x2f4] ;  /* 0x0002f400012d7983 */ /* 0x000f280000300800 */
[----:B------:R-:W4:Y:S04]  /*16f50*/  LDL.LU R46, [R1+0x2f8] ;  /* 0x0002f800012e7983 */ /* 0x000f280000300800 */
[----:B------:R-:W4:Y:S04]  /*16f60*/  LDL.LU R47, [R1+0x2fc] ;  /* 0x0002fc00012f7983 */ /* 0x000f280000300800 */
[----:B------:R-:W4:Y:S01]  /*16f70*/  LDL.LU R2, [R1+0xe70] ;  /* 0x000e700001027983 */ /* 0x000f220000300800 */
[C---:B---3--:R-:W-:Y:S08]  /*16f80*/  HMMA.16816.F32 R12, R40.reuse, R32, R12 ;  /* 0x00000020280c723c */ /* 0x048ff0000000180c */
[C---:B------:R-:W-:Y:S08]  /*16f90*/  HMMA.16816.F32 R20, R40.reuse, R20, R24 ;  /* 0x000000142814723c */ /* 0x040ff00000001818 */
[----:B------:R-:W-:Y:S01]  /*16fa0*/  HMMA.16816.F32 R52, R40, R28, R52 ;  /* 0x0000001c2834723c */ /* 0x000fe20000001834 */
[----:B------:R-:W3:Y:S04]  /*16fb0*/  LDL.LU R49, [R1+0x2b4] ;  /* 0x0002b40001317983 */ /* 0x000ee80000300800 */
[----:B------:R-:W3:Y:S04]  /*16fc0*/  LDL.LU R50, [R1+0x2b8] ;  /* 0x0002b80001327983 */ /* 0x000ee80000300800 */
[----:B------:R-:W3:Y:S04]  /*16fd0*/  LDL.LU R51, [R1+0x2bc] ;  /* 0x0002bc0001337983 */ /* 0x000ee80000300800 */
[----:B------:R0:W-:Y:S04]  /*16fe0*/  STL.64 [R1+0xdb8], R4 ;  /* 0x000db80401007387 */ /* 0x0001e80000100a00 */
[----:B0-----:R-:W3:Y:S04]  /*16ff0*/  LDL.LU R4, [R1+0x300] ;  /* 0x0003000001047983 */ /* 0x001ee80000300800 */
[----:B------:R-:W-:Y:S04]  /*17000*/  STL [R1+0xd8c], R60 ;  /* 0x000d8c3c01007387 */ /* 0x000fe80000100800 */
[----:B------:R-:W-:Y:S04]  /*17010*/  STL [R1+0xd88], R35 ;  /* 0x000d882301007387 */ /* 0x000fe80000100800 */
[----:B------:R0:W-:Y:S04]  /*17020*/  STL [R1+0xd84], R34 ;  /* 0x000d842201007387 */ /* 0x0001e80000100800 */
[----:B------:R-:W3:Y:S01]  /*17030*/  LDL.LU.64 R24, [R1+0xe68] ;  /* 0x000e680001187983 */ /* 0x000ee20000300a00 */
[----:B------:R-:W-:-:S03]  /*17040*/  IMAD.MOV.U32 R27, RZ, RZ, R22 ;  /* 0x000000ffff1b7224 */ /* 0x000fc600078e0016 */
[----:B------:R1:W-:Y:S01]  /*17050*/  STL [R1+0x1e0], R20 ;  /* 0x0001e01401007387 */ /* 0x0003e20000100800 */
[----:B------:R-:W-:-:S03]  /*17060*/  IMAD.MOV.U32 R26, RZ, RZ, R21 ;  /* 0x000000ffff1a7224 */ /* 0x000fc600078e0015 */
[----:B------:R-:W3:Y:S01]  /*17070*/  LDL.LU R22, [R1+0xe60] ;  /* 0x000e600001167983 */ /* 0x000ee20000300800 */
[----:B------:R-:W-:Y:S02]  /*17080*/  IMAD.MOV.U32 R30, RZ, RZ, R23 ;  /* 0x000000ffff1e7224 */ /* 0x000fe400078e0017 */
[----:B0-----:R-:W-:Y:S02]  /*17090*/  IMAD.MOV.U32 R34, RZ, RZ, R14 ;  /* 0x000000ffff227224 */ /* 0x001fe400078e000e */
[----:B------:R-:W-:Y:S02]  /*170a0*/  IMAD.MOV.U32 R14, RZ, RZ, R15 ;  /* 0x000000ffff0e7224 */ /* 0x000fe400078e000f */
[----:B------:R-:W-:Y:S01]  /*170b0*/  IMAD.MOV.U32 R60, RZ, RZ, R12 ;  /* 0x000000ffff3c7224 */ /* 0x000fe200078e000c */
[----:B-1----:R-:W3:Y:S01]  /*170c0*/  LDL.LU.64 R20, [R1+0xe58] ;  /* 0x000e580001147983 */ /* 0x002ee20000300a00 */
[----:B------:R-:W-:-:S03]  /*170d0*/  IMAD.MOV.U32 R35, RZ, RZ, R13 ;  /* 0x000000ffff237224 */ /* 0x000fc600078e000d */
[----:B------:R-:W3:Y:S04]  /*170e0*/  LDL.LU.64 R12, [R1+0xe50] ;  /* 0x000e5000010c7983 */ /* 0x000ee80000300a00 */
[----:B------:R-:W-:Y:S04]  /*170f0*/  STL [R1+0xd94], R34 ;  /* 0x000d942201007387 */ /* 0x000fe80000100800 */
[----:B------:R-:W-:Y:S01]  /*17100*/  STL [R1+0xd90], R14 ;  /* 0x000d900e01007387 */ /* 0x000fe20000100800 */
[----:B------:R-:W-:Y:S02]  /*17110*/  IMAD.MOV.U32 R15, RZ, RZ, R52 ;  /* 0x000000ffff0f7224 */ /* 0x000fe400078e0034 */
[----:B--2---:R-:W-:-:S02]  /*17120*/  IMAD.MOV.U32 R7, RZ, RZ, R0 ;  /* 0x000000ffff077224 */ /* 0x004fc400078e0000 */
[----:B----4-:R-:W-:Y:S02]  /*17130*/  IMAD.MOV.U32 R5, RZ, RZ, R3 ;  /* 0x000000ffff057224 */ /* 0x010fe400078e0003 */
[----:B------:R-:W-:Y:S02]  /*17140*/  IMAD.MOV.U32 R0, RZ, RZ, R55 ;  /* 0x000000ffff007224 */ /* 0x000fe400078e0037 */
[----:B------:R-:W-:Y:S01]  /*17150*/  IMAD.MOV.U32 R3, RZ, RZ, R53 ;  /* 0x000000ffff037224 */ /* 0x000fe200078e0035 */
[----:B------:R-:W-:Y:S01]  /*17160*/  MOV R6, R2 ;  /* 0x0000000200067202 */ /* 0x000fe20000000f00 */
[----:B------:R-:W-:Y:S02]  /*17170*/  IMAD.MOV.U32 R2, RZ, RZ, R54 ;  /* 0x000000ffff027224 */ /* 0x000fe400078e0036 */
[----:B------:R-:W2:Y:S04]  /*17180*/  LDL.LU.64 R54, [R1+0xe48] ;  /* 0x000e480001367983 */ /* 0x000ea80000300a00 */
[----:B------:R-:W4:Y:S04]  /*17190*/  LDL.LU.64 R52, [R1+0xe40] ;  /* 0x000e400001347983 */ /* 0x000f280000300a00 */
[----:B------:R-:W-:Y:S04]  /*171a0*/  STL.64 [R1+0xe28], R30 ;  /* 0x000e281e01007387 */ /* 0x000fe80000100a00 */
[----:B------:R0:W-:Y:S04]  /*171b0*/  STL.64 [R1+0xe20], R28 ;  /* 0x000e201c01007387 */ /* 0x0001e80000100a00 */
[----:B0-----:R-:W3:Y:S04]  /*171c0*/  LDL.LU R28, [R1+0x310] ;  /* 0x00031000011c7983 */ /* 0x001ee80000300800 */
[----:B------:R-:W3:Y:S04]  /*171d0*/  LDL.LU R29, [R1+0x314] ;  /* 0x00031400011d7983 */ /* 0x000ee80000300800 */
[----:B------:R-:W3:Y:S04]  /*171e0*/  LDL.LU R30, [R1+0x318] ;  /* 0x00031800011e7983 */ /* 0x000ee80000300800 */
[----:B------:R-:W3:Y:S02]  /*171f0*/  LDL.LU R31, [R1+0x31c] ;  /* 0x00031c00011f7983 */ /* 0x000ee40000300800 */
[----:B---3--:R-:W-:-:S15]  /*17200*/  HMMA.16816.F32 R28, R40, R24, R28 ;  /* 0x00000018281c723c */ /* 0x008fde000000181c */
[----:B------:R-:W-:-:S04]  /*17210*/  NOP ;  /* 0x0000000000007918 */ /* 0x000fc80000000000 */
[----:B------:R-:W-:Y:S01]  /*17220*/  IMAD.MOV.U32 R34, RZ, RZ, R28 ;  /* 0x000000ffff227224 */ /* 0x000fe200078e001c */
[----:B------:R0:W-:Y:S01]  /*17230*/  STL.64 [R1+0x1b8], R30 ;  /* 0x0001b81e01007387 */ /* 0x0001e20000100a00 */
[----:B------:R-:W-:-:S03]  /*17240*/  IMAD.MOV.U32 R14, RZ, RZ, R29 ;  /* 0x000000ffff0e7224 */ /* 0x000fc600078e001d */
[----:B------:R-:W-:Y:S04]  /*17250*/  STL.64 [R1+0xe18], R26 ;  /* 0x000e181a01007387 */ /* 0x000fe80000100a00 */
[----:B------:R1:W-:Y:S01]  /*17260*/  STL.64 [R1+0xe10], R24 ;  /* 0x000e101801007387 */ /* 0x0003e20000100a00 */
[C---:B0-----:R-:W-:Y:S08]  /*17270*/  HMMA.16816.F32 R28, R40.reuse, R20, R4 ;  /* 0x00000014281c723c */ /* 0x041ff00000001804 */
[C---:B-1----:R-:W-:Y:S08]  /*17280*/  HMMA.16816.F32 R24, R40.reuse, R16, R44 ;  /* 0x000000102818723c */ /* 0x042ff0000000182c */
[C---:B------:R-:W-:Y:S03]  /*17290*/  HMMA.16816.F32 R4, R40.reuse, R12, R56 ;  /* 0x0000000c2804723c */ /* 0x040fe60000001838 */
[----:B------:R-:W-:Y:S04]  /*172a0*/  STL.64 [R1+0x1a0], R28 ;  /* 0x0001a01c01007387 */ /* 0x000fe80000100a00 */
[----:B------:R-:W-:Y:S04]  /*172b0*/  STL.64 [R1+0x1a8], R30 ;  /* 0x0001a81e01007387 */ /* 0x000fe80000100a00 */
[----:B------:R-:W-:Y:S04]  /*172c0*/  STL.64 [R1+0xdf8], R14 ;  /* 0x000df80e01007387 */ /* 0x000fe80000100a00 */
[----:B------:R-:W-:Y:S04]  /*172d0*/  STL.64 [R1+0x190], R24 ;  /* 0x0001901801007387 */ /* 0x000fe80000100a00 */
[----:B------:R-:W-:Y:S04]  /*172e0*/  STL.64 [R1+0x198], R26 ;  /* 0x0001981a01007387 */ /* 0x000fe80000100a00 */
[----:B------:R-:W-:Y:S04]  /*172f0*/  STL.64 [R1+0xdf0], R12 ;  /* 0x000df00c01007387 */ /* 0x000fe80000100a00 */
[----:B------:R-:W-:Y:S04]  /*17300*/  STL.64 [R1+0x180], R4 ;  /* 0x0001800401007387 */ /* 0x000fe80000100a00 */
[----:B------:R0:W-:Y:S02]  /*17310*/  STL.64 [R1+0x188], R6 ;  /* 0x0001880601007387 */ /* 0x0001e40000100a00 */
[----:B0-----:R-:W-:Y:S01]  /*17320*/  HMMA.16816.F32 R4, R40, R8, R48 ;  /* 0x000000082804723c */ /* 0x001fe20000001830 */
[----:B------:R-:W-:-:S02]  /*17330*/  IMAD.MOV.U32 R56, RZ, RZ, R36 ;  /* 0x000000ffff387224 */ /* 0x000fc400078e0024 */
[----:B----4-:R-:W-:Y:S02]  /*17340*/  IMAD.MOV.U32 R46, RZ, RZ, R53 ;  /* 0x000000ffff2e7224 */ /* 0x010fe400078e0035 */
[----:B------:R-:W-:Y:S02]  /*17350*/  IMAD.MOV.U32 R47, RZ, RZ, R52 ;  /* 0x000000ffff2f7224 */ /* 0x000fe400078e0034 */
[----:B------:R-:W-:Y:S01]  /*17360*/  IMAD.MOV.U32 R57, RZ, RZ, R37 ;  /* 0x000000ffff397224 */ /* 0x000fe200078e0025 */
[----:B--2---:R-:W-:Y:S01]  /*17370*/  MOV R44, R55 ;  /* 0x00000037002c7202 */ /* 0x004fe20000000f00 */
[----:B------:R-:W-:Y:S02]  /*17380*/  IMAD.MOV.U32 R45, RZ, RZ, R54 ;  /* 0x000000ffff2d7224 */ /* 0x000fe400078e0036 */
[----:B------:R-:W-:Y:S02]  /*17390*/  IMAD.MOV.U32 R58, RZ, RZ, R38 ;  /* 0x000000ffff3a7224 */ /* 0x000fe400078e0026 */
[----:B------:R-:W-:-:S06]  /*173a0*/  IMAD.MOV.U32 R59, RZ, RZ, R39 ;  /* 0x000000ffff3b7224 */ /* 0x000fcc00078e0027 */
[----:B------:R-:W-:Y:S04]  /*173b0*/  STL [R1+0x164], R5 ;  /* 0x0001640501007387 */ /* 0x000fe80000100800 */
[----:B------:R-:W-:Y:S04]  /*173c0*/  STL [R1+0x168], R6 ;  /* 0x0001680601007387 */ /* 0x000fe80000100800 */
[----:B------:R-:W2:Y:S04]  /*173d0*/  LDL.LU R36, [R1+0xe3c] ;  /* 0x000e3c0001247983 */ /* 0x000ea80000300800 */
[----:B------:R-:W2:Y:S04]  /*173e0*/  LDL.LU R37, [R1+0xe38] ;  /* 0x000e380001257983 */ /* 0x000ea80000300800 */
[----:B------:R-:W2:Y:S04]  /*173f0*/  LDL.LU R38, [R1+0xe34] ;  /* 0x000e340001267983 */ /* 0x000ea80000300800 */
[----:B------:R-:W2:Y:S04]  /*17400*/  LDL.LU R39, [R1+0xe30] ;  /* 0x000e300001277983 */ /* 0x000ea80000300800 */
[----:B------:R-:W-:Y:S04]  /*17410*/  STL.64 [R1+0xde8], R46 ;  /* 0x000de82e01007387 */ /* 0x000fe80000100a00 */
[----:B------:R0:W-:Y:S04]  /*17420*/  STL.64 [R1+0xde0], R44 ;  /* 0x000de02c01007387 */ /* 0x0001e80000100a00 */
[----:B0-----:R-:W3:Y:S04]  /*17430*/  LDL.LU R44, [R1+0xc0] ;  /* 0x0000c000012c7983 */ /* 0x001ee80000300800 */
[----:B------:R-:W3:Y:S04]  /*17440*/  LDL.LU R45, [R1+0xc4] ;  /* 0x0000c400012d7983 */ /* 0x000ee80000300800 */
[----:B------:R-:W4:Y:S04]  /*17450*/  LDL.LU R46, [R1+0xc8] ;  /* 0x0000c800012e7983 */ /* 0x000f280000300800 */
[----:B------:R-:W4:Y:S04]  /*17460*/  LDL.LU R47, [R1+0xcc] ;  /* 0x0000cc00012f7983 */ /* 0x000f280000300800 */
        /* <DEDUP_REMOVED lines=12> */
[----:B----4-:R-:W-:Y:S04]  /*17530*/  STL.64 [R1+0xe08], R46 ;  /* 0x000e082e01007387 */ /* 0x010fe80000100a00 */
[----:B---3--:R0:W-:Y:S04]  /*17540*/  STL.64 [R1+0xe00], R44 ;  /* 0x000e002c01007387 */ /* 0x0081e80000100a00 */
[----:B0-----:R-:W3:Y:S04]  /*17550*/  LDL.LU R44, [R1+0x270] ;  /* 0x00027000012c7983 */ /* 0x001ee80000300800 */
[----:B------:R-:W3:Y:S04]  /*17560*/  LDL.LU R45, [R1+0x274] ;  /* 0x00027400012d7983 */ /* 0x000ee80000300800 */
[----:B------:R-:W3:Y:S04]  /*17570*/  LDL.LU R46, [R1+0x278] ;  /* 0x00027800012e7983 */ /* 0x000ee80000300800 */
[----:B------:R-:W3:Y:S04]  /*17580*/  LDL.LU R47, [R1+0x27c] ;  /* 0x00027c00012f7983 */ /* 0x000ee80000300800 */
[----:B------:R-:W4:Y:S04]  /*17590*/  LDL.LU R40, [R1+0x260] ;  /* 0x0002600001287983 */ /* 0x000f280000300800 */
[----:B------:R-:W4:Y:S04]  /*175a0*/  LDL.LU R41, [R1+0x264] ;  /* 0x0002640001297983 */ /* 0x000f280000300800 */
        /* <DEDUP_REMOVED lines=10> */
[----:B------:R-:W-:Y:S04]  /*17650*/  STL.64 [R1+0xdc8], R58 ;  /* 0x000dc83a01007387 */ /* 0x000fe80000100a00 */
[----:B------:R0:W-:Y:S04]  /*17660*/  STL.64 [R1+0xdc0], R56 ;  /* 0x000dc03801007387 */ /* 0x0001e80000100a00 */
[----:B0-----:R-:W2:Y:S01]  /*17670*/  LDL.LU.64 R56, [R1+0x50] ;  /* 0x0000500001387983 */ /* 0x001ea20000300a00 */
[----:B------:R-:W-:-:S02]  /*17680*/  IMAD.MOV.U32 R23, RZ, RZ, R4 ;  /* 0x000000ffff177224 */ /* 0x000fc400078e0004 */
[----:B------:R-:W-:Y:S01]  /*17690*/  IMAD.MOV.U32 R18, RZ, RZ, R7 ;  /* 0x000000ffff127224 */ /* 0x000fe200078e0007 */
[----:B------:R-:W3:Y:S04]  /*176a0*/  LDL.LU R4, [R1+0x90] ;  /* 0x0000900001047983 */ /* 0x000ee80000300800 */
[----:B------:R-:W3:Y:S04]  /*176b0*/  LDL.LU R5, [R1+0x94] ;  /* 0x0000940001057983 */ /* 0x000ee80000300800 */
[----:B------:R-:W3:Y:S04]  /*176c0*/  LDL.LU R6, [R1+0x98] ;  /* 0x0000980001067983 */ /* 0x000ee80000300800 */
[----:B------:R-:W-:Y:S04]  /*176d0*/  STL [R1+0xd1c], R23 ;  /* 0x000d1c1701007387 */ /* 0x000fe80000100800 */
[----:B------:R-:W-:Y:S01]  /*176e0*/  STL [R1+0xd18], R18 ;  /* 0x000d181201007387 */ /* 0x000fe20000100800 */
[----:B--2---:R-:W-:-:S15]  /*176f0*/  HMMA.16816.F32 R28, R36, R56, R28 ;  /* 0x00000038241c723c */ /* 0x004fde000000181c */
[----:B------:R-:W-:-:S04]  /*17700*/  NOP ;  /* 0x0000000000007918 */ /* 0x000fc80000000000 */
[----:B------:R-:W-:Y:S04]  /*17710*/  STL.64 [R1+0x150], R28 ;  /* 0x0001501c01007387 */ /* 0x000fe80000100a00 */
[----:B------:R0:W-:Y:S04]  /*17720*/  STL.64 [R1+0x158], R30 ;  /* 0x0001581e01007387 */ /* 0x0001e80000100a00 */
[----:B0-----:R-:W2:Y:S04]  /*17730*/  LDL.LU.64 R30, [R1+0xe28] ;  /* 0x000e2800011e7983 */ /* 0x001ea80000300a00 */
[----:B------:R-:W2:Y:S01]  /*17740*/  LDL.LU.64 R28, [R1+0xe20] ;  /* 0x000e2000011c7983 */ /* 0x000ea20000300a00 */
[----:B------:R-:W-:-:S15]  /*17750*/  HMMA.16816.F32 R48, R36, R32, R48 ;  /* 0x000000202430723c */ /* 0x000fde0000001830 */
[----:B------:R-:W-:-:S04]  /*17760*/  NOP ;  /* 0x0000000000007918 */ /* 0x000fc80000000000 */
[----:B------:R0:W-:Y:S04]  /*17770*/  STL [R1+0x140], R48 ;  /* 0x0001403001007387 */ /* 0x0001e80000100800 */
[----:B------:R-:W-:Y:S04]  /*17780*/  STL [R1+0x148], R50 ;  /* 0x0001483201007387 */ /* 0x000fe80000100800 */
[----:B0-----:R-:W3:Y:S01]  /*17790*/  LDL.LU R48, [R1+0x70] ;  /* 0x0000700001307983 */ /* 0x001ee20000300800 */
[----:B--2---:R-:W-:-:S15]  /*177a0*/  HMMA.16816.F32 R24, R36, R28, R24 ;  /* 0x0000001c2418723c */ /* 0x004fde0000001818 */
[----:B------:R-:W-:-:S04]  /*177b0*/  NOP ;  /* 0x0000000000007918 */ /* 0x000fc80000000000 */
[----:B------:R-:W-:Y:S04]  /*177c0*/  STL.64 [R1+0x130], R24 ;  /* 0x0001301801007387 */ /* 0x000fe80000100a00 */
[----:B------:R0:W-:Y:S01]  /*177d0*/  STL [R1+0x138], R26 ;  /* 0x0001381a01007387 */ /* 0x0001e20000100800 */
[----:B------:R-:W-:-:S03]  /*177e0*/  IMAD.MOV.U32 R23, RZ, RZ, R27 ;  /* 0x000000ffff177224 */ /* 0x000fc600078e001b */
[----:B0-----:R-:W2:Y:S04]  /*177f0*/  LDL.LU.64 R26, [R1+0xe18] ;  /* 0x000e1800011a7983 */ /* 0x001ea80000300a00 */
[----:B------:R-:W3:Y:S01]  /*17800*/  LDL.LU.64 R24, [R1+0xe10] ;  /* 0x000e100001187983 */ /* 0x000ee20000300a00 */
[C---:B----4-:R-:W-:Y:S08]  /*17810*/  HMMA.16816.F32 R40, R36.reuse, R20, R40 ;  /* 0x000000142428723c */ /* 0x050ff00000001828 */
[----:B------:R-:W-:Y:S01]  /*17820*/  HMMA.16816.F32 R12, R36, R16, R12 ;  /* 0x00000010240c723c */ /* 0x000fe2000000180c */
[----:B------:R-:W-:-:S02]  /*17830*/  IMAD.MOV.U32 R7, RZ, RZ, R22 ;  /* 0x000000ffff077224 */ /* 0x000fc400078e0016 */
[----:B------:R-:W-:Y:S02]  /*17840*/  IMAD.MOV.U32 R22, RZ, RZ, R51 ;  /* 0x000000ffff167224 */ /* 0x000fe400078e0033 */
[----:B------:R-:W-:Y:S02]  /*17850*/  IMAD.MOV.U32 R18, RZ, RZ, R49 ;  /* 0x000000ffff127224 */ /* 0x000fe400078e0031 */
[----:B------:R-:W-:Y:S02]  /*17860*/  IMAD.MOV.U32 R50, RZ, RZ, R11 ;  /* 0x000000ffff327224 */ /* 0x000fe400078e000b */
[----:B------:R-:W-:Y:S02]  /*17870*/  IMAD.MOV.U32 R51, RZ, RZ, R10 ;  /* 0x000000ffff337224 */ /* 0x000fe400078e000a */
[----:B------:R-:W-:Y:S01]  /*17880*/  IMAD.MOV.U32 R49, RZ, RZ, R19 ;  /* 0x000000ffff317224 */ /* 0x000fe200078e0013 */
[----:B---3--:R-:W-:-:S15]  /*17890*/  HMMA.16816.F32 R44, R36, R24, R44 ;  /* 0x00000018242c723c */ /* 0x008fde000000182c */
[----:B------:R-:W-:-:S04]  /*178a0*/  NOP ;  /* 0x0000000000007918 */ /* 0x000fc80000000000 */
[----:B------:R-:W-:Y:S01]  /*178b0*/  IMAD.MOV.U32 R10, RZ, RZ, R46 ;  /* 0x000000ffff0a7224 */ /* 0x000fe200078e002e */
[----:B------:R0:W-:Y:S01]  /*178c0*/  STL [R1+0x124], R45 ;  /* 0x0001242d01007387 */ /* 0x0001e20000100800 */
[----:B------:R-:W-:Y:S02]  /*178d0*/  IMAD.MOV.U32 R11, RZ, RZ, R47 ;  /* 0x000000ffff0b7224 */ /* 0x000fe400078e002f */
[----:B------:R-:W-:Y:S01]  /*178e0*/  IMAD.MOV.U32 R19, RZ, RZ, R44 ;  /* 0x000000ffff137224 */ /* 0x000fe200078e002c */
[----:B------:R-:W3:Y:S04]  /*178f0*/  LDL.LU.64 R46, [R1+0xe08] ;  /* 0x000e0800012e7983 */ /* 0x000ee80000300a00 */
[----:B0-----:R-:W3:Y:S04]  /*17900*/  LDL.LU.64 R44, [R1+0xe00] ;  /* 0x000e0000012c7983 */ /* 0x001ee80000300a00 */
[----:B------:R0:W-:Y:S04]  /*17910*/  STL.64 [R1+0x110], R40 ;  /* 0x0001102801007387 */ /* 0x0001e80000100a00 */
[----:B------:R1:W-:Y:S04]  /*17920*/  STL.64 [R1+0x118], R42 ;  /* 0x0001182a01007387 */ /* 0x0003e80000100a00 */
[----:B0-----:R-:W4:Y:S04]  /*17930*/  LDL.LU R40, [R1+0x240] ;  /* 0x0002400001287983 */ /* 0x001f280000300800 */
[----:B------:R-:W4:Y:S04]  /*17940*/  LDL.LU R41, [R1+0x244] ;  /* 0x0002440001297983 */ /* 0x000f280000300800 */
[----:B-1----:R-:W4:Y:S04]  /*17950*/  LDL.LU R42, [R1+0x248] ;  /* 0x00024800012a7983 */ /* 0x002f280000300800 */
[----:B------:R-:W4:Y:S04]  /*17960*/  LDL.LU R43, [R1+0x24c] ;  /* 0x00024c00012b7983 */ /* 0x000f280000300800 */
[----:B------:R-:W-:Y:S04]  /*17970*/  STL.64 [R1+0x100], R12 ;  /* 0x0001000c01007387 */ /* 0x000fe80000100a00 */
[----:B------:R0:W-:Y:S04]  /*17980*/  STL.64 [R1+0x108], R14 ;  /* 0x0001080e01007387 */ /* 0x0001e80000100a00 */
[----:B0-----:R-:W2:Y:S04]  /*17990*/  LDL.LU.64 R14, [R1+0xdf8] ;  /* 0x000df800010e7983 */ /* 0x001ea80000300a00 */
[----:B------:R-:W3:Y:S02]  /*179a0*/  LDL.LU.64 R12, [R1+0xdf0] ;  /* 0x000df000010c7983 */ /* 0x000ee40000300a00 */
[C---:B---3--:R-:W-:Y:S08]  /*179b0*/  HMMA.16816.F32 R44, R36.reuse, R12, R44 ;  /* 0x0000000c242c723c */ /* 0x048ff0000000182c */
[----:B------:R-:W-:Y:S11]  /*179c0*/  HMMA.16816.F32 R36, R36, R8, R52 ;  /* 0x000000082424723c */ /* 0x000ff60000001834 */
[----:B------:R-:W-:Y:S04]  /*179d0*/  STL.64 [R1+0xf0], R44 ;  /* 0x0000f02c01007387 */ /* 0x000fe80000100a00 */
[----:B------:R0:W-:Y:S04]  /*179e0*/  STL.64 [R1+0xf8], R46 ;  /* 0x0000f82e01007387 */ /* 0x0001e80000100a00 */
[----:B0-----:R-:W3:Y:S04]  /*179f0*/  LDL.LU.64 R46, [R1+0xde8] ;  /* 0x000de800012e7983 */ /* 0x001ee80000300a00 */
[----:B------:R-:W3:Y:S04]  /*17a00*/  LDL.LU.64 R44, [R1+0xde0] ;  /* 0x000de000012c7983 */ /* 0x000ee80000300a00 */
[----:B------:R-:W3:Y:S04]  /*17a10*/  LDL.LU.64 R54, [R1+0xdd8] ;  /* 0x000dd80001367983 */ /* 0x000ee80000300a00 */
[----:B------:R-:W3:Y:S04]  /*17a20*/  LDL.LU.64 R52, [R1+0xdd0] ;  /* 0x000dd00001347983 */ /* 0x000ee80000300a00 */
[----:B------:R0:W-:Y:S04]  /*17a30*/  STL.64 [R1+0xe0], R36 ;  /* 0x0000e02401007387 */ /* 0x0001e80000100a00 */
[----:B------:R1:W-:Y:S04]  /*17a40*/  STL.64 [R1+0xe8], R38 ;  /* 0x0000e82601007387 */ /* 0x0003e80000100a00 */
[----:B0-----:R-:W2:Y:S04]  /*17a50*/  LDL.LU R36, [R1+0x2d0] ;  /* 0x0002d00001247983 */ /* 0x001ea80000300800 */
[----:B------:R-:W2:Y:S04]  /*17a60*/  LDL.LU R37, [R1+0x2d4] ;  /* 0x0002d40001257983 */ /* 0x000ea80000300800 */
[----:B-1----:R-:W2:Y:S04]  /*17a70*/  LDL.LU R38, [R1+0x2d8] ;  /* 0x0002d80001267983 */ /* 0x002ea80000300800 */
[----:B------:R-:W2:Y:S01]  /*17a80*/  LDL.LU R39, [R1+0x2dc] ;  /* 0x0002dc0001277983 */ /* 0x000ea20000300800 */
[----:B---3--:R-:W-:-:S15]  /*17a90*/  HMMA.16816.F32 R44, R52, R56, R44 ;  /* 0x00000038342c723c */ /* 0x008fde000000182c */
[----:B------:R-:W-:-:S04]  /*17aa0*/  NOP ;  /* 0x0000000000007918 */ /* 0x000fc80000000000 */
[----:B------:R0:W-:Y:S04]  /*17ab0*/  STL.64 [R1+0xd0], R44 ;  /* 0x0000d02c01007387 */ /* 0x0001e80000100a00 */
[----:B------:R-:W-:Y:S04]  /*17ac0*/  STL.64 [R1+0xd8], R46 ;  /* 0x0000d82e01007387 */ /* 0x000fe80000100a00 */
[----:B------:R-:W3:Y:S01]  /*17ad0*/  LDL.LU.64 R58, [R1+0xdc8] ;  /* 0x000dc800013a7983 */ /* 0x000ee20000300a00 */
[----:B0-----:R-:W-:Y:S02]  /*17ae0*/  IMAD.MOV.U32 R45, RZ, RZ, R56 ;  /* 0x000000ffff2d7224 */ /* 0x001fe400078e0038 */
[----:B------:R-:W-:-:S02]  /*17af0*/  IMAD.MOV.U32 R44, RZ, RZ, R57 ;  /* 0x000000ffff2c7224 */ /* 0x000fc400078e0039 */
[----:B------:R-:W3:Y:S01]  /*17b00*/  LDL.LU.64 R56, [R1+0xdc0] ;  /* 0x000dc00001387983 */ /* 0x000ee20000300a00 */
[----:B------:R-:W-:-:S15]  /*17b10*/  HMMA.16816.F32 R4, R52, R32, R4 ;  /* 0x000000203404723c */ /* 0x000fde0000001804 */
[----:B------:R-:W-:-:S04]  /*17b20*/  NOP ;  /* 0x0000000000007918 */ /* 0x000fc80000000000 */
[----:B------:R0:W-:Y:S04]  /*17b30*/  STL.64 [R1+0xc0], R4 ;  /* 0x0000c00401007387 */ /* 0x0001e80000100a00 */
[----:B------:R-:W-:Y:S04]  /*17b40*/  STL.64 [R1+0xc8], R6 ;  /* 0x0000c80601007387 */ /* 0x000fe80000100a00 */
[----:B0-----:R-:W2:Y:S01]  /*17b50*/  LDL.LU.64 R4, [R1+0xdb8] ;  /* 0x000db80001047983 */ /* 0x001ea20000300a00 */
[C---:B------:R-:W-:Y:S08]  /*17b60*/  HMMA.16816.F32 R48, R52.reuse, R24, R48 ;  /* 0x000000183430723c */ /* 0x040ff00000001830 */
[C---:B----4-:R-:W-:Y:S08]  /*17b70*/  HMMA.16816.F32 R40, R52.reuse, R20, R40 ;  /* 0x000000143428723c */ /* 0x050ff00000001828 */
[----:B---3--:R-:W-:-:S15]  /*17b80*/  HMMA.16816.F32 R56, R52, R28, R56 ;  /* 0x0000001c3438723c */ /* 0x008fde0000001838 */
[----:B------:R-:W-:-:S04]  /*17b90*/  NOP ;  /* 0x0000000000007918 */ /* 0x000fc80000000000 */
[----:B------:R0:W-:Y:S04]  /*17ba0*/  STL.64 [R1+0xb0], R56 ;  /* 0x0000b03801007387 */ /* 0x0001e80000100a00 */
[----:B------:R-:W-:Y:S04]  /*17bb0*/  STL.64 [R1+0xb8], R58 ;  /* 0x0000b83a01007387 */ /* 0x000fe80000100a00 */
[----:B0-----:R-:W3:Y:S04]  /*17bc0*/  LDL.LU.64 R56, [R1+0xdb0] ;  /* 0x000db00001387983 */ /* 0x001ee80000300a00 */
[----:B------:R-:W-:Y:S04]  /*17bd0*/  STL.64 [R1+0xd78], R30 ;  /* 0x000d781e01007387 */ /* 0x000fe80000100a00 */
[----:B------:R0:W-:Y:S02]  /*17be0*/  STL.64 [R1+0xd70], R28 ;  /* 0x000d701c01007387 */ /* 0x0001e40000100a00 */
[----:B0-----:R-:W-:-:S02]  /*17bf0*/  IMAD.MOV.U32 R28, RZ, RZ, R61 ;  /* 0x000000ffff1c7224 */ /* 0x001fc400078e003d */
[----:B------:R-:W4:Y:S01]  /*17c00*/  LDL.LU R29, [R1+0x354] ;  /* 0x00035400011d7983 */ /* 0x000f220000300800 */
[----:B------:R-:W0:Y:S03]  /*17c10*/  S2R R61, SR_TID.X ;  /* 0x00000000003d7919 */ /* 0x000e260000002100 */
[----:B------:R-:W4:Y:S04]  /*17c20*/  LDL.LU R30, [R1+0x358] ;  /* 0x00035800011e7983 */ /* 0x000f280000300800 */
[----:B------:R-:W4:Y:S04]  /*17c30*/  LDL.LU R31, [R1+0x35c] ;  /* 0x00035c00011f7983 */ /* 0x000f280000300800 */
[----:B------:R-:W-:Y:S04]  /*17c40*/  STL.64 [R1+0xa0], R48 ;  /* 0x0000a03001007387 */ /* 0x000fe80000100a00 */
[----:B------:R1:W-:Y:S01]  /*17c50*/  STL [R1+0xa8], R50 ;  /* 0x0000a83201007387 */ /* 0x0003e20000100800 */
[----:B0-----:R-:W-:Y:S01]  /*17c60*/  LOP3.LUT R58, R61, 0x7, RZ, 0xc0, !PT ;  /* 0x000000073d3a7812 */ /* 0x001fe200078ec0ff */
[----:B------:R-:W-:-:S02]  /*17c70*/  IMAD.MOV.U32 R61, RZ, RZ, R51 ;  /* 0x000000ffff3d7224 */ /* 0x000fc400078e0033 */
[----:B-1----:R-:W3:Y:S04]  /*17c80*/  LDL.LU.64 R50, [R1+0xda8] ;  /* 0x000da80001327983 */ /* 0x002ee80000300a00 */
[----:B------:R-:W3:Y:S04]  /*17c90*/  LDL.LU.64 R48, [R1+0xda0] ;  /* 0x000da00001307983 */ /* 0x000ee80000300a00 */
[----:B--2---:R-:W-:Y:S04]  /*17ca0*/  STL.64 [R1+0xd60], R26 ;  /* 0x000d601a01007387 */ /* 0x004fe80000100a00 */
[----:B------:R-:W-:Y:S04]  /*17cb0*/  STL.64 [R1+0xd58], R24 ;  /* 0x000d581801007387 */ /* 0x000fe80000100a00 */
[----:B------:R-:W-:Y:S04]  /*17cc0*/  STL [R1+0xcc0], R61 ;  /* 0x000cc03d01007387 */ /* 0x000fe80000100800 */
[----:B------:R-:W-:Y:S04]  /*17cd0*/  STL.64 [R1+0xd50], R22 ;  /* 0x000d501601007387 */ /* 0x000fe80000100a00 */
[----:B------:R0:W-:Y:S04]  /*17ce0*/  STL.64 [R1+0xd48], R20 ;  /* 0x000d481401007387 */ /* 0x0001e80000100a00 */
[----:B------:R-:W-:Y:S04]  /*17cf0*/  STL.64 [R1+0x90], R40 ;  /* 0x0000902801007387 */ /* 0x000fe80000100a00 */
[----:B------:R-:W-:Y:S01]  /*17d00*/  STL.64 [R1+0x98], R42 ;  /* 0x0000982a01007387 */ /* 0x000fe20000100a00 */
[----:B0-----:R-:W-:-:S03]  /*17d10*/  IMAD.MOV.U32 R20, RZ, RZ, R4 ;  /* 0x000000ffff147224 */ /* 0x001fc600078e0004 */
[----:B------:R-:W2:Y:S04]  /*17d20*/  LDL.LU R4, [R1+0xd9c] ;  /* 0x000d9c0001047983 */ /* 0x000ea80000300800 */
[----:B------:R-:W3:Y:S04]  /*17d30*/  LDL.LU R21, [R1+0x344] ;  /* 0x0003440001157983 */ /* 0x000ee80000300800 */
[----:B------:R-:W3:Y:S01]  /*17d40*/  LDL.LU R22, [R1+0x348] ;  /* 0x0003480001167983 */ /* 0x000ee20000300800 */
[----:B------:R-:W-:-:S03]  /*17d50*/  IMAD.MOV.U32 R23, RZ, RZ, R5 ;  /* 0x000000ffff177224 */ /* 0x000fc600078e0005 */
[----:B------:R-:W3:Y:S01]  /*17d60*/  LDL.LU R5, [R1+0xd98] ;  /* 0x000d980001057983 */ /* 0x000ee20000300800 */
[----:B------:R-:W0:Y:S01]  /*17d70*/  S2R R59, SR_TID.X ;  /* 0x00000000003b7919 */ /* 0x000e220000002100 */
[----:B------:R-:W-:Y:S02]  /*17d80*/  IMAD R58, R58, 0x90, RZ ;  /* 0x000000903a3a7824 */ /* 0x000fe400078e02ff */
[C---:B0-----:R-:W-:Y:S02]  /*17d90*/  IMAD.SHL.U32 R6, R59.reuse, 0x2, RZ ;  /* 0x000000023b067824 */ /* 0x041fe400078e00ff */
[----:B------:R-:W-:-:S03]  /*17da0*/  IMAD.SHL.U32 R7, R59, 0x40, RZ ;  /* 0x000000403b077824 */ /* 0x000fc600078e00ff */
[C-C-:B------:R-:W-:Y:S02]  /*17db0*/  LOP3.LUT R59, R58.reuse, 0x10, R6.reuse, 0x78, !PT ;  /* 0x000000103a3b7812 */ /* 0x140fe400078e7806 */
[----:B------:R-:W-:-:S04]  /*17dc0*/  LOP3.LUT R58, R58, 0x10, R6, 0x78, !PT ;  /* 0x000000103a3a7812 */ /* 0x000fc800078e7806 */
[----:B------:R-:W-:-:S05]  /*17dd0*/  LOP3.LUT R58, R58, 0x400, R7, 0xf8, !PT ;  /* 0x000004003a3a7812 */ /* 0x000fca00078ef807 */
[----:B------:R-:W0:Y:S01]  /*17de0*/  LDSM.16.MT88.4 R40, [R58+UR4+0x1800] ;  /* 0x001800043a28783b */ /* 0x000e220008004200 */
[----:B------:R-:W-:-:S04]  /*17df0*/  LOP3.LUT R59, R59, 0x400, R7, 0xf8, !PT ;  /* 0x000004003b3b7812 */ /* 0x000fc800078ef807 */
[----:B------:R-:W-:Y:S01]  /*17e00*/  LOP3.LUT R59, R59, 0x60, RZ, 0x3c, !PT ;  /* 0x000000603b3b7812 */ /* 0x000fe200078e3cff */
[----:B0-----:R-:W-:Y:S04]  /*17e10*/  STL.64 [R1+0xd40], R42 ;  /* 0x000d402a01007387 */ /* 0x001fe80000100a00 */
[----:B------:R0:W-:Y:S02]  /*17e20*/  STL.64 [R1+0xd38], R40 ;  /* 0x000d382801007387 */ /* 0x0001e40000100a00 */
[C---:B0-----:R-:W-:Y:S01]  /*17e30*/  HMMA.16816.F32 R40, R52.reuse, R16, R36 ;  /* 0x000000103428723c */ /* 0x041fe20000001824 */
[----:B------:R-:W-:Y:S01]  /*17e40*/  IMAD.MOV.U32 R24, RZ, RZ, R45 ;  /* 0x000000ffff187224 */ /* 0x000fe200078e002d */
[----:B------:R-:W-:Y:S02]  /*17e50*/  MOV R25, R44 ;  /* 0x0000002c00197202 */ /* 0x000fe40000000f00 */
[----:B------:R-:W-:Y:S04]  /*17e60*/  LDSM.16.MT88.4 R44, [R59+UR4+0x1000] ;  /* 0x001000043b2c783b */ /* 0x000fe80008004200 */
[C---:B----4-:R-:W-:Y:S01]  /*17e70*/  HMMA.16816.F32 R28, R52.reuse, R12, R28 ;  /* 0x0000000c341c723c */ /* 0x050fe2000000181c */
[----:B--2---:R-:W0:Y:S04]  /*17e80*/  LDSM.16.MT88.4 R36, [R4+UR4+0x1800] ;  /* 0x001800040424783b */ /* 0x004e280008004200 */
[----:B---3--:R-:W1:Y:S04]  /*17e90*/  LDSM.16.MT88.4 R4, [R5+UR4+0x1800] ;  /* 0x001800040504783b */ /* 0x008e680008004200 */
[----:B0-----:R-:W-:Y:S04]  /*17ea0*/  STL.64 [R1+0xce0], R38 ;  /* 0x000ce02601007387 */ /* 0x001fe80000100a00 */
[----:B------:R-:W-:Y:S04]  /*17eb0*/  STL.64 [R1+0x80], R40 ;  /* 0x0000802801007387 */ /* 0x000fe80000100a00 */
[----:B------:R-:W-:Y:S04]  /*17ec0*/  STL.64 [R1+0x88], R42 ;  /* 0x0000882a01007387 */ /* 0x000fe80000100a00 */
[----:B------:R-:W-:Y:S04]  /*17ed0*/  STL.64 [R1+0xcd8], R36 ;  /* 0x000cd82401007387 */ /* 0x000fe80000100a00 */
[----:B-1----:R-:W-:Y:S04]  /*17ee0*/  STL.64 [R1+0xc98], R6 ;  /* 0x000c980601007387 */ /* 0x002fe80000100a00 */
[----:B------:R-:W-:Y:S04]  /*17ef0*/  STL.64 [R1+0x70], R28 ;  /* 0x0000701c01007387 */ /* 0x000fe80000100a00 */
[----:B------:R0:W-:Y:S02]  /*17f00*/  STL.64 [R1+0x78], R30 ;  /* 0x0000781e01007387 */ /* 0x0001e40000100a00 */
[----:B0-----:R-:W-:Y:S02]  /*17f10*/  HMMA.16816.F32 R28, R52, R8, R48 ;  /* 0x00000008341c723c */ /* 0x001fe40000001830 */
[----:B------:R-:W0:Y:S04]  /*17f20*/  LDSM.16.MT88.4 R48, [R59+UR4+0x1800] ;  /* 0x001800043b30783b */ /* 0x000e280008004200 */
[----:B------:R1:W-:-:S13]  /*17f30*/  STL.64 [R1+0xc90], R4 ;  /* 0x000c900401007387 */ /* 0x0003da0000100a00 */
[----:B-1----:R-:W-:Y:S02]  /*17f40*/  IMAD.MOV.U32 R4, RZ, RZ, R31 ;  /* 0x000000ffff047224 */ /* 0x002fe400078e001f */
[----:B------:R-:W-:Y:S02]  /*17f50*/  IMAD.MOV.U32 R7, RZ, RZ, R28 ;  /* 0x000000ffff077224 */ /* 0x000fe400078e001c */
[----:B------:R-:W-:Y:S02]  /*17f60*/  IMAD.MOV.U32 R6, RZ, RZ, R29 ;  /* 0x000000ffff067224 */ /* 0x000fe400078e001d */
[----:B------:R-:W-:Y:S01]  /*17f70*/  IMAD.MOV.U32 R5, RZ, RZ, R30 ;  /* 0x000000ffff057224 */ /* 0x000fe200078e001e */
[----:B------:R-:W-:Y:S04]  /*17f80*/  STL [R1+0xcd0], R4 ;  /* 0x000cd00401007387 */ /* 0x000fe80000100800 */
[----:B------:R-:W-:Y:S04]  /*17f90*/  STL [R1+0xccc], R7 ;  /* 0x000ccc0701007387 */ /* 0x000fe80000100800 */
[----:B------:R-:W-:Y:S04]  /*17fa0*/  STL [R1+0xcc8], R6 ;  /* 0x000cc80601007387 */ /* 0x000fe80000100800 */
[----:B------:R1:W-:Y:S04]  /*17fb0*/  STL [R1+0xcc4], R5 ;  /* 0x000cc40501007387 */ /* 0x0003e80000100800 */
[----:B------:R-:W2:Y:S04]  /*17fc0*/  LDL.LU R28, [R1+0x2c0] ;  /* 0x0002c000011c7983 */ /* 0x000ea80000300800 */
[----:B------:R-:W2:Y:S04]  /*17fd0*/  LDL.LU R29, [R1+0x2c4] ;  /* 0x0002c400011d7983 */ /* 0x000ea80000300800 */
[----:B------:R-:W2:Y:S04]  /*17fe0*/  LDL.LU R30, [R1+0x2c8] ;  /* 0x0002c800011e7983 */ /* 0x000ea80000300800 */
[----:B------:R-:W2:Y:S01]  /*17ff0*/  LDL.LU R31, [R1+0x2cc] ;  /* 0x0002cc00011f7983 */ /* 0x000ea20000300800 */
[----:B-1----:R-:W-:Y:S03]  /*18000*/  HMMA.16816.F32 R4, R44, R24, R20 ;  /* 0x000000182c04723c */ /* 0x002fe60000001814 */
[----:B0-----:R-:W-:Y:S04]  /*18010*/  STL.64 [R1+0xc40], R50 ;  /* 0x000c403201007387 */ /* 0x001fe80000100a00 */
[----:B------:R0:W-:Y:S04]  /*18020*/  STL.64 [R1+0xc38], R48 ;  /* 0x000c383001007387 */ /* 0x0001e80000100a00 */
[----:B------:R-:W3:Y:S08]  /*18030*/  LDL.LU R20, [R1+0x220] ;  /* 0x0002200001147983 */ /* 0x000ef00000300800 */
[----:B------:R-:W-:Y:S04]  /*18040*/  STL.64 [R1+0x40], R4 ;  /* 0x0000400401007387 */ /* 0x000fe80000100a00 */
[----:B------:R1:W-:Y:S04]  /*18050*/  STL.64 [R1+0x48], R6 ;  /* 0x0000480601007387 */ /* 0x0003e80000100a00 */
[----:B------:R-:W3:Y:S04]  /*18060*/  LDL.LU R21, [R1+0x224] ;  /* 0x0002240001157983 */ /* 0x000ee80000300800 */
[----:B------:R-:W3:Y:S04]  /*18070*/  LDL.LU R22, [R1+0x228] ;  /* 0x0002280001167983 */ /* 0x000ee80000300800 */
[----:B------:R-:W3:Y:S04]  /*18080*/  LDL.LU R23, [R1+0x22c] ;  /* 0x00022c0001177983 */ /* 0x000ee80000300800 */
[----:B------:R-:W4:Y:S04]  /*18090*/  LDL.LU R24, [R1+0x230] ;  /* 0x0002300001187983 */ /* 0x000f280000300800 */
[----:B------:R-:W4:Y:S04]  /*180a0*/  LDL.LU R25, [R1+0x234] ;  /* 0x0002340001197983 */ /* 0x000f280000300800 */
[----:B------:R-:W4:Y:S04]  /*180b0*/  LDL.LU R26, [R1+0x238] ;  /* 0x00023800011a7983 */ /* 0x000f280000300800 */
[----:B------:R-:W4:Y:S04]  /*180c0*/  LDL.LU R27, [R1+0x23c] ;  /* 0x00023c00011b7983 */ /* 0x000f280000300800 */
        /* <DEDUP_REMOVED lines=9> */
[----:B------:R-:W3:Y:S01]  /*18160*/  LDL.LU R55, [R1+0x1fc] ;  /* 0x0001fc0001377983 */ /* 0x000ee20000300800 */
[----:B------:R-:W-:-:S02]  /*18170*/  IMAD.MOV.U32 R36, RZ, RZ, R34 ;  /* 0x000000ffff247224 */ /* 0x000fc400078e0022 */
[----:B------:R-:W-:Y:S01]  /*18180*/  IMAD.MOV.U32 R37, RZ, RZ, R14 ;  /* 0x000000ffff257224 */ /* 0x000fe200078e000e */
[----:B------:R-:W3:Y:S04]  /*18190*/  LDL.LU R34, [R1+0xd94] ;  /* 0x000d940001227983 */ /* 0x000ee80000300800 */
[----:B------:R-:W4:Y:S04]  /*181a0*/  LDL.LU R14, [R1+0xd90] ;  /* 0x000d9000010e7983 */ /* 0x000f280000300800 */
[----:B------:R-:W4:Y:S04]  /*181b0*/  LDL.LU R38, [R1+0x1b8] ;  /* 0x0001b80001267983 */ /* 0x000f280000300800 */
[----:B------:R-:W4:Y:S01]  /*181c0*/  LDL.LU R39, [R1+0x1bc] ;  /* 0x0001bc0001277983 */ /* 0x000f220000300800 */
[----:B0-----:R-:W-:-:S02]  /*181d0*/  IMAD.MOV.U32 R48, RZ, RZ, R60 ;  /* 0x000000ffff307224 */ /* 0x001fc400078e003c */
[----:B------:R-:W-:Y:S01]  /*181e0*/  IMAD.MOV.U32 R49, RZ, RZ, R35 ;  /* 0x000000ffff317224 */ /* 0x000fe200078e0023 */
[----:B------:R-:W4:Y:S04]  /*181f0*/  LDL.LU R60, [R1+0xd8c] ;  /* 0x000d8c00013c7983 */ /* 0x000f280000300800 */
[----:B------:R-:W4:Y:S01]  /*18200*/  LDL.LU R35, [R1+0xd88] ;  /* 0x000d880001237983 */ /* 0x000f220000300800 */
[----:B--2---:R-:W-:-:S15]  /*18210*/  HMMA.16816.F32 R28, R44, R32, R28 ;  /* 0x000000202c1c723c */ /* 0x004fde000000181c */
[----:B------:R-:W-:-:S04]  /*18220*/  NOP ;  /* 0x0000000000007918 */ /* 0x000fc80000000000 */
[----:B-1----:R-:W-:Y:S02]  /*18230*/  IMAD.MOV.U32 R6, RZ, RZ, R30 ;  /* 0x000000ffff067224 */ /* 0x002fe400078e001e */
[----:B------:R-:W-:Y:S02]  /*18240*/  IMAD.MOV.U32 R5, RZ, RZ, R31 ;  /* 0x000000ffff057224 */ /* 0x000fe400078e001f */
[----:B------:R-:W-:Y:S02]  /*18250*/  IMAD.MOV.U32 R4, RZ, RZ, R28 ;  /* 0x000000ffff047224 */ /* 0x000fe400078e001c */
[----:B------:R-:W-:Y:S02]  /*18260*/  IMAD.MOV.U32 R7, RZ, RZ, R29 ;  /* 0x000000ffff077224 */ /* 0x000fe400078e001d */
[----:B---3--:R-:W-:Y:S02]  /*18270*/  IMAD.MOV.U32 R50, RZ, RZ, R34 ;  /* 0x000000ffff327224 */ /* 0x008fe400078e0022 */
[----:B----4-:R-:W-:Y:S01]  /*18280*/  IMAD.MOV.U32 R51, RZ, RZ, R14 ;  /* 0x000000ffff337224 */ /* 0x010fe200078e000e */
[----:B------:R-:W2:Y:S04]  /*18290*/  LDL.LU R34, [R1+0xd84] ;  /* 0x000d840001227983 */ /* 0x000ea80000300800 */
[----:B------:R-:W3:Y:S04]  /*182a0*/  LDL.LU R14, [R1+0xd80] ;  /* 0x000d8000010e7983 */ /* 0x000ee80000300800 */
[----:B------:R-:W4:Y:S04]  /*182b0*/  LDL.LU.64 R30, [R1+0xd78] ;  /* 0x000d7800011e7983 */ /* 0x000f280000300a00 */
[----:B------:R-:W2:Y:S04]  /*182c0*/  LDL.LU.64 R28, [R1+0xd70] ;  /* 0x000d7000011c7983 */ /* 0x000ea80000300a00 */
[----:B------:R-:W-:Y:S04]  /*182d0*/  STL.64 [R1+0xcf0], R6 ;  /* 0x000cf00601007387 */ /* 0x000fe80000100a00 */
[----:B------:R0:W-:Y:S02]  /*182e0*/  STL.64 [R1+0xce8], R4 ;  /* 0x000ce80401007387 */ /* 0x0001e40000100a00 */
[----:B0-----:R-:W-:-:S02]  /*182f0*/  IMAD.MOV.U32 R4, RZ, RZ, R15 ;  /* 0x000000ffff047224 */ /* 0x001fc400078e000f */
[----:B------:R-:W3:Y:S01]  /*18300*/  LDL.LU R15, [R1+0xd68] ;  /* 0x000d6800010f7983 */ /* 0x000ee20000300800 */
[----:B--2---:R-:W-:-:S15]  /*18310*/  HMMA.16816.F32 R24, R44, R28, R24 ;  /* 0x0000001c2c18723c */ /* 0x004fde0000001818 */
[----:B------:R-:W-:-:S04]  /*18320*/  NOP ;  /* 0x0000000000007918 */ /* 0x000fc80000000000 */
[----:B------:R-:W-:Y:S04]  /*18330*/  STL.64 [R1+0x20], R24 ;  /* 0x0000201801007387 */ /* 0x000fe80000100a00 */
[----:B------:R0:W-:Y:S04]  /*18340*/  STL.64 [R1+0x28], R26 ;  /* 0x0000281a01007387 */ /* 0x0001e80000100a00 */
[----:B0-----:R-:W2:Y:S04]  /*18350*/  LDL.LU.64 R26, [R1+0xd60] ;  /* 0x000d6000011a7983 */ /* 0x001ea80000300a00 */
[----:B------:R-:W2:Y:S01]  /*18360*/  LDL.LU.64 R24, [R1+0xd58] ;  /* 0x000d580001187983 */ /* 0x000ea20000300a00 */
[----:B------:R-:W-:-:S02]  /*18370*/  IMAD.MOV.U32 R5, RZ, RZ, R3 ;  /* 0x000000ffff057224 */ /* 0x000fc400078e0003 */
[----:B------:R-:W-:Y:S02]  /*18380*/  IMAD.MOV.U32 R6, RZ, RZ, R2 ;  /* 0x000000ffff067224 */ /* 0x000fe400078e0002 */
[----:B------:R-:W-:Y:S01]  /*18390*/  IMAD.MOV.U32 R7, RZ, RZ, R0 ;  /* 0x000000ffff077224 */ /* 0x000fe200078e0000 */
[----:B--2---:R-:W-:-:S15]  /*183a0*/  HMMA.16816.F32 R20, R44, R24, R20 ;  /* 0x000000182c14723c */ /* 0x004fde0000001814 */
[----:B------:R-:W-:-:S04]  /*183b0*/  NOP ;  /* 0x0000000000007918 */ /* 0x000fc80000000000 */
[----:B------:R-:W-:Y:S01]  /*183c0*/  IMAD.MOV.U32 R2, RZ, RZ, R22 ;  /* 0x000000ffff027224 */ /* 0x000fe200078e0016 */
[----:B------:R0:W-:Y:S01]  /*183d0*/  STL [R1+0x10], R20 ;  /* 0x0000101401007387 */ /* 0x0001e20000100800 */
[----:B------:R-:W-:Y:S01]  /*183e0*/  IMAD.MOV.U32 R3, RZ, RZ, R23 ;  /* 0x000000ffff037224 */ /* 0x000fe200078e0017 */
[----:B------:R-:W-:Y:S02]  /*183f0*/  MOV R0, R21 ;  /* 0x0000001500007202 */ /* 0x000fe40000000f00 */
[----:B------:R-:W2:Y:S04]  /*18400*/  LDL.LU.64 R22, [R1+0xd50] ;  /* 0x000d500001167983 */ /* 0x000ea80000300a00 */
[----:B0-----:R-:W2:Y:S01]  /*18410*/  LDL.LU.64 R20, [R1+0xd48] ;  /* 0x000d480001147983 */ /* 0x001ea20000300a00 */
[C---:B------:R-:W-:Y:S08]  /*18420*/  HMMA.16816.F32 R56, R44.reuse, R16, R56 ;  /* 0x000000102c38723c */ /* 0x040ff00000001838 */
[----:B------:R-:W-:Y:S01]  /*18430*/  HMMA.16816.F32 R52, R44, R12, R52 ;  /* 0x0000000c2c34723c */ /* 0x000fe20000001834 */
[----:B----4-:R-:W-:-:S02]  /*18440*/  IMAD.MOV.U32 R12, RZ, RZ, R31 ;  /* 0x000000ffff0c7224 */ /* 0x010fc400078e001f */
[----:B------:R-:W-:-:S05]  /*18450*/  IMAD.MOV.U32 R13, RZ, RZ, R34 ;  /* 0x000000ffff0d7224 */ /* 0x000fca00078e0022 */
[----:B--2---:R-:W-:-:S15]  /*18460*/  HMMA.16816.F32 R40, R44, R20, R40 ;  /* 0x000000142c28723c */ /* 0x004fde0000001828 */
[----:B------:R-:W-:-:S04]  /*18470*/  NOP ;  /* 0x0000000000007918 */ /* 0x000fc80000000000 */
[----:B------:R-:W-:Y:S04]  /*18480*/  STL.64 [R1], R40 ;  /* 0x0000002801007387 */ /* 0x000fe80000100a00 */
[----:B------:R0:W-:Y:S01]  /*18490*/  STL [R1+0x8], R42 ;  /* 0x0000082a01007387 */ /* 0x0001e20000100800 */
[----:B------:R-:W-:-:S03]  /*184a0*/  IMAD.MOV.U32 R61, RZ, RZ, R43 ;  /* 0x000000ffff3d7224 */ /* 0x000fc600078e002b */
[----:B0-----:R-:W2:Y:S04]  /*184b0*/  LDL.LU.64 R42, [R1+0xd40] ;  /* 0x000d4000012a7983 */ /* 0x001ea80000300a00 */
[----:B------:R-:W2:Y:S04]  /*184c0*/  LDL.LU.64 R40, [R1+0xd38] ;  /* 0x000d380001287983 */ /* 0x000ea80000300a00 */
[----:B------:R0:W-:Y:S04]  /*184d0*/  STL.64 [R1+0xbe8], R58 ;  /* 0x000be83a01007387 */ /* 0x0001e80000100a00 */
[----:B------:R1:W-:Y:S01]  /*184e0*/  STL.64 [R1+0xbe0], R56 ;  /* 0x000be03801007387 */ /* 0x0003e20000100a00 */
[----:B0-----:R-:W-:-:S03]  /*184f0*/  IMAD.MOV.U32 R58, RZ, RZ, R27 ;  /* 0x000000ffff3a7224 */ /* 0x001fc600078e001b */
[----:B-1----:R-:W2:Y:S01]  /*18500*/  LDL.LU R56, [R1+0x1e0] ;  /* 0x0001e00001387983 */ /* 0x002ea20000300800 */
[----:B------:R-:W-:-:S03]  /*18510*/  IMAD.MOV.U32 R57, RZ, RZ, R26 ;  /* 0x000000ffff397224 */ /* 0x000fc600078e001a */
[----:B------:R-:W4:Y:S04]  /*18520*/  LDL.LU R26, [R1+0xd34] ;  /* 0x000d3400011a7983 */ /* 0x000f280000300800 */
[----:B------:R-:W4:Y:S01]  /*18530*/  LDL.LU R27, [R1+0xd30] ;  /* 0x000d3000011b7983 */ /* 0x000f220000300800 */
[----:B------:R-:W-:-:S03]  /*18540*/  IMAD.MOV.U32 R59, RZ, RZ, R30 ;  /* 0x000000ffff3b7224 */ /* 0x000fc600078e001e */
[----:B------:R-:W2:Y:S04]  /*18550*/  LDL.LU R30, [R1+0xd2c] ;  /* 0x000d2c00011e7983 */ /* 0x000ea80000300800 */
[----:B---3--:R0:W-:Y:S04]  /*18560*/  STL.64 [R1+0xcf8], R14 ;  /* 0x000cf80e01007387 */ /* 0x0081e80000100a00 */
[----:B------:R-:W3:Y:S04]  /*18570*/  LDL.LU R31, [R1+0xd28] ;  /* 0x000d2800011f7983 */ /* 0x000ee80000300800 */
[----:B------:R-:W2:Y:S01]  /*18580*/  LDL.LU R34, [R1+0xd24] ;  /* 0x000d240001227983 */ /* 0x000ea20000300800 */
[----:B0-----:R-:W-:-:S02]  /*18590*/  IMAD.MOV.U32 R14, RZ, RZ, R35 ;  /* 0x000000ffff0e7224 */ /* 0x001fc400078e0023 */
[----:B------:R-:W-:Y:S01]  /*185a0*/  IMAD.MOV.U32 R15, RZ, RZ, R60 ;  /* 0x000000ffff0f7224 */ /* 0x000fe200078e003c */
[----:B------:R-:W2:Y:S06]  /*185b0*/  LDL.LU R35, [R1+0xd20] ;  /* 0x000d200001237983 */ /* 0x000eac0000300800 */
[----:B------:R-:W-:Y:S01]  /*185c0*/  HMMA.16816.F32 R44, R44, R8, R12 ;  /* 0x000000082c2c723c */ /* 0x000fe2000000180c */
[----:B------:R-:W-:Y:S04]  /*185d0*/  STL.64 [R1+0xbf8], R54 ;  /* 0x000bf83601007387 */ /* 0x000fe80000100a00 */
[----:B------:R-:W-:-:S14]  /*185e0*/  STL.64 [R1+0xbf0], R52 ;  /* 0x000bf03401007387 */ /* 0x000fdc0000100a00 */
[----:B------:R0:W-:Y:S04]  /*185f0*/  STL.64 [R1+0xc10], R46 ;  /* 0x000c102e01007387 */ /* 0x0001e80000100a00 */
[----:B------:R-:W-:Y:S04]  /*18600*/  STL.64 [R1+0xc08], R44 ;  /* 0x000c082c01007387 */ /* 0x000fe80000100a00 */
[----:B0-----:R-:W2:Y:S02]  /*18610*/  LDL.LU.64 R46, [R1+0x58] ;  /* 0x00005800012e7983 */ /* 0x001ea40000300a00 */
[----:B--2---:R-:W-:-:S15]  /*18620*/  HMMA.16816.F32 R12, R40, R46, R56 ;  /* 0x0000002e280c723c */ /* 0x004fde0000001838 */
[----:B------:R-:W-:-:S04]  /*18630*/  NOP ;  /* 0x0000000000007918 */ /* 0x000fc80000000000 */
[----:B------:R-:W-:Y:S04]  /*18640*/  STL.64 [R1+0x270], R12 ;  /* 0x0002700c01007387 */ /* 0x000fe80000100a00 */
[----:B------:R0:W-:Y:S01]  /*18650*/  STL.64 [R1+0x278], R14 ;  /* 0x0002780e01007387 */ /* 0x0001e20000100a00 */
[----:B------:R-:W-:Y:S02]  /*18660*/  IMAD.MOV.U32 R60, RZ, RZ, R12 ;  /* 0x000000ffff3c7224 */ /* 0x000fe400078e000c */
[----:B0-----:R-:W-:Y:S03]  /*18670*/  HMMA.16816.F32 R12, R40, R34, R48 ;  /* 0x00000022280c723c */ /* 0x001fe60000001830 */
[----:B------:R-:W-:Y:S04]  /*18680*/  STL [R1+0xbb0], R60 ;  /* 0x000bb03c01007387 */ /* 0x000fe80000100800 */
[----:B------:R-:W2:-:S12]  /*18690*/  LDL.LU R48, [R1+0x1a0] ;  /* 0x0001a00001307983 */ /* 0x000e980000300800 */
[----:B------:R-:W-:Y:S04]  /*186a0*/  STL.64 [R1+0x260], R12 ;  /* 0x0002600c01007387 */ /* 0x000fe80000100a00 */
[----:B------:R3:W-:Y:S04]  /*186b0*/  STL.64 [R1+0x268], R14 ;  /* 0x0002680e01007387 */ /* 0x0007e80000100a00 */
[----:B------:R-:W2:Y:S04]  /*186c0*/  LDL.LU R49, [R1+0x1a4] ;  /* 0x0001a40001317983 */ /* 0x000ea80000300800 */
[----:B------:R-:W2:Y:S04]  /*186d0*/  LDL.LU R50, [R1+0x1a8] ;  /* 0x0001a80001327983 */ /* 0x000ea80000300800 */
[----:B------:R-:W2:Y:S01]  /*186e0*/  LDL.LU R51, [R1+0x1ac] ;  /* 0x0001ac0001337983 */ /* 0x000ea20000300800 */
[C---:B---3--:R-:W-:Y:S08]  /*186f0*/  HMMA.16816.F32 R12, R40.reuse, R30, R4 ;  /* 0x0000001e280c723c */ /* 0x048ff00000001804 */
[----:B----4-:R-:W-:Y:S01]  /*18700*/  HMMA.16816.F32 R4, R40, R26, R36 ;  /* 0x0000001a2804723c */ /* 0x010fe20000001824 */
[----:B------:R-:W-:-:S10]  /*18710*/  IMAD.MOV.U32 R59, RZ, RZ, R23 ;  /* 0x000000ffff3b7224 */ /* 0x000fd400078e0017 */
[----:B------:R0:W-:Y:S04]  /*18720*/  STL.64 [R1+0x220], R12 ;  /* 0x0002200c01007387 */ /* 0x0001e80000100a00 */
[----:B------:R1:W-:Y:S04]  /*18730*/  STL.64 [R1+0x228], R14 ;  /* 0x0002280e01007387 */ /* 0x0003e80000100a00 */
[----:B------:R3:W-:Y:S04]  /*18740*/  STL.64 [R1+0x1b0], R4 ;  /* 0x0001b00401007387 */ /* 0x0007e80000100a00 */
[----:B------:R4:W-:Y:S04]  /*18750*/  STL.64 [R1+0x1b8], R6 ;  /* 0x0001b80601007387 */ /* 0x0009e80000100a00 */
[----:B0-----:R-:W2:Y:S04]  /*18760*/  LDL.LU R12, [R1+0x190] ;  /* 0x00019000010c7983 */ /* 0x001ea80000300800 */
[----:B------:R-:W2:Y:S04]  /*18770*/  LDL.LU R13, [R1+0x194] ;  /* 0x00019400010d7983 */ /* 0x000ea80000300800 */
[----:B-1----:R-:W2:Y:S04]  /*18780*/  LDL.LU R14, [R1+0x198] ;  /* 0x00019800010e7983 */ /* 0x002ea80000300800 */
[----:B------:R-:W2:Y:S04]  /*18790*/  LDL.LU R15, [R1+0x19c] ;  /* 0x00019c00010f7983 */ /* 0x000ea80000300800 */
[----:B------:R-:W2:Y:S04]  /*187a0*/  LDL.LU R56, [R1+0x130] ;  /* 0x0001300001387983 */ /* 0x000ea80000300800 */
[----:B------:R-:W2:Y:S04]  /*187b0*/  LDL.LU R57, [R1+0x134] ;  /* 0x0001340001397983 */ /* 0x000ea80000300800 */
[----:B------:R-:W2:Y:S04]  /*187c0*/  LDL.LU R58, [R1+0x138] ;  /* 0x00013800013a7983 */ /* 0x000ea80000300800 */
[----:B------:R-:W2:Y:S01]  /*187d0*/  LDL.LU R23, [R1+0xd1c] ;  /* 0x000d1c0001177983 */ /* 0x000ea20000300800 */
[----:B------:R-:W-:-:S02]  /*187e0*/  IMAD.MOV.U32 R32, RZ, RZ, R4 ;  /* 0x000000ffff207224 */ /* 0x000fc400078e0004 */
[----:B------:R-:W-:Y:S01]  /*187f0*/  IMAD.MOV.U32 R24, RZ, RZ, R5 ;  /* 0x000000ffff187224 */ /* 0x000fe200078e0005 */
[----:B---3--:R-:W3:Y:S01]  /*18800*/  LDL.LU R4, [R1+0x180] ;  /* 0x0001800001047983 */ /* 0x008ee20000300800 */
[----:B------:R-:W-:-:S03]  /*18810*/  IMAD.MOV.U32 R33, RZ, RZ, R6 ;  /* 0x000000ffff217224 */ /* 0x000fc600078e0006 */
[----:B------:R-:W3:Y:S01]  /*18820*/  LDL.LU R5, [R1+0x184] ;  /* 0x0001840001057983 */ /* 0x000ee20000300800 */
[----:B------:R-:W-:-:S03]  /*18830*/  IMAD.MOV.U32 R25, RZ, RZ, R7 ;  /* 0x000000ffff197224 */ /* 0x000fc600078e0007 */
[----:B----4-:R-:W3:Y:S04]  /*18840*/  LDL.LU R6, [R1+0x188] ;  /* 0x0001880001067983 */ /* 0x010ee80000300800 */
[----:B------:R-:W3:Y:S04]  /*18850*/  LDL.LU R7, [R1+0x18c] ;  /* 0x00018c0001077983 */ /* 0x000ee80000300800 */
[----:B------:R-:W4:Y:S01]  /*18860*/  LDL.LU R52, [R1+0x140] ;  /* 0x0001400001347983 */ /* 0x000f220000300800 */
[----:B------:R-:W-:Y:S02]  /*18870*/  IMAD.MOV.U32 R53, RZ, RZ, R18 ;  /* 0x000000ffff357224 */ /* 0x000fe400078e0012 */
[----:B------:R-:W-:Y:S01]  /*18880*/  IMAD.MOV.U32 R55, RZ, RZ, R22 ;  /* 0x000000ffff377224 */ /* 0x000fe200078e0016 */
[----:B------:R-:W3:Y:S04]  /*18890*/  LDL.LU R18, [R1+0xd18] ;  /* 0x000d180001127983 */ /* 0x000ee80000300800 */
[----:B------:R-:W4:Y:S04]  /*188a0*/  LDL.LU R54, [R1+0x148] ;  /* 0x0001480001367983 */ /* 0x000f280000300800 */
[----:B------:R-:W4:Y:S01]  /*188b0*/  LDL.LU R22, [R1+0xd14] ;  /* 0x000d140001167983 */ /* 0x000f220000300800 */
[----:B--2---:R-:W-:-:S03]  /*188c0*/  IMAD.MOV.U32 R36, RZ, RZ, R23 ;  /* 0x000000ffff247224 */ /* 0x004fc600078e0017 */
[----:B------:R-:W4:Y:S04]  /*188d0*/  LDL.LU R23, [R1+0xd10] ;  /* 0x000d100001177983 */ /* 0x000f280000300800 */
[----:B------:R-:W2:Y:S04]  /*188e0*/  LDL.LU R37, [R1+0x164] ;  /* 0x0001640001257983 */ /* 0x000ea80000300800 */
[----:B------:R-:W2:Y:S01]  /*188f0*/  LDL.LU R38, [R1+0x168] ;  /* 0x0001680001267983 */ /* 0x000ea20000300800 */
[----:B---3--:R-:W-:-:S03]  /*18900*/  IMAD.MOV.U32 R39, RZ, RZ, R18 ;  /* 0x000000ffff277224 */ /* 0x008fc600078e0012 */
[----:B------:R-:W3:Y:S04]  /*18910*/  LDL.LU R18, [R1+0xd0c] ;  /* 0x000d0c0001127983 */ /* 0x000ee80000300800 */
[----:B------:R-:W-:Y:S04]  /*18920*/  STL [R1+0xbc0], R32 ;  /* 0x000bc02001007387 */ /* 0x000fe80000100800 */
[----:B------:R-:W-:Y:S04]  /*18930*/  STL [R1+0xbbc], R33 ;  /* 0x000bbc2101007387 */ /* 0x000fe80000100800 */
[----:B------:R-:W-:Y:S04]  /*18940*/  STL [R1+0xbb8], R24 ;  /* 0x000bb81801007387 */ /* 0x000fe80000100800 */
[----:B------:R-:W-:Y:S01]  /*18950*/  STL [R1+0xbb4], R25 ;  /* 0x000bb41901007387 */ /* 0x000fe20000100800 */
[----:B----4-:R-:W-:-:S15]  /*18960*/  HMMA.16816.F32 R48, R40, R22, R48 ;  /* 0x000000162830723c */ /* 0x010fde0000001830 */
[----:B------:R-:W-:-:S04]  /*18970*/  NOP ;  /* 0x0000000000007918 */ /* 0x000fc80000000000 */
[----:B------:R0:W-:Y:S01]  /*18980*/  STL.64 [R1+0x1a0], R48 ;  /* 0x0001a03001007387 */ /* 0x0001e20000100a00 */
[----:B------:R-:W-:-:S03]  /*18990*/  IMAD.MOV.U32 R28, RZ, RZ, R48 ;  /* 0x000000ffff1c7224 */ /* 0x000fc600078e0030 */
[----:B------:R1:W-:Y:S01]  /*189a0*/  STL.64 [R1+0x1a8], R50 ;  /* 0x0001a83201007387 */ /* 0x0003e20000100a00 */
[----:B0-----:R-:W-:-:S03]  /*189b0*/  IMAD.MOV.U32 R48, RZ, RZ, R19 ;  /* 0x000000ffff307224 */ /* 0x001fc600078e0013 */
[----:B------:R-:W3:Y:S01]  /*189c0*/  LDL.LU R19, [R1+0xd08] ;  /* 0x000d080001137983 */ /* 0x000ee20000300800 */
[----:B------:R-:W-:Y:S02]  /*189d0*/  IMAD.MOV.U32 R16, RZ, RZ, R49 ;  /* 0x000000ffff107224 */ /* 0x000fe400078e0031 */
[----:B------:R-:W-:Y:S01]  /*189e0*/  IMAD.MOV.U32 R29, RZ, RZ, R50 ;  /* 0x000000ffff1d7224 */ /* 0x000fe200078e0032 */
[----:B------:R-:W-:Y:S01]  /*189f0*/  MOV R17, R51 ;  /* 0x0000003300117202 */ /* 0x000fe20000000f00 */
[----:B------:R-:W4:Y:S01]  /*18a00*/  LDL.LU R49, [R1+0x124] ;  /* 0x0001240001317983 */ /* 0x000f220000300800 */
[----:B-1----:R-:W-:-:S03]  /*18a10*/  IMAD.MOV.U32 R50, RZ, RZ, R10 ;  /* 0x000000ffff327224 */ /* 0x002fc600078e000a */
[----:B------:R-:W2:Y:S01]  /*18a20*/  LDL.LU R10, [R1+0xd04] ;  /* 0x000d0400010a7983 */ /* 0x000ea20000300800 */
[----:B------:R-:W-:-:S03]  /*18a30*/  IMAD.MOV.U32 R51, RZ, RZ, R11 ;  /* 0x000000ffff337224 */ /* 0x000fc600078e000b */
[----:B------:R-:W2:Y:S04]  /*18a40*/  LDL.LU R11, [R1+0xd00] ;  /* 0x000d0000010b7983 */ /* 0x000ea80000300800 */
[----:B------:R-:W-:Y:S04]  /*18a50*/  STL [R1+0xbd0], R28 ;  /* 0x000bd01c01007387 */ /* 0x000fe80000100800 */
[----:B------:R-:W-:Y:S04]  /*18a60*/  STL [R1+0xbcc], R29 ;  /* 0x000bcc1d01007387 */ /* 0x000fe80000100800 */
[----:B------:R-:W-:Y:S04]  /*18a70*/  STL [R1+0xbc8], R16 ;  /* 0x000bc81001007387 */ /* 0x000fe80000100800 */
[----:B------:R-:W-:Y:S01]  /*18a80*/  STL [R1+0xbc4], R17 ;  /* 0x000bc41101007387 */ /* 0x000fe20000100800 */
[----:B---3--:R-:W-:-:S15]  /*18a90*/  HMMA.16816.F32 R12, R40, R18, R12 ;  /* 0x00000012280c723c */ /* 0x008fde000000180c */
[----:B------:R-:W-:-:S04]  /*18aa0*/  NOP ;  /* 0x0000000000007918 */ /* 0x000fc80000000000 */
[----:B------:R-:W-:Y:S01]  /*18ab0*/  STL.64 [R1+0x190], R12 ;  /* 0x0001900c01007387 */ /* 0x000fe20000100a00 */
[----:B------:R-:W-:Y:S02]  /*18ac0*/  IMAD.MOV.U32 R9, RZ, RZ, R15 ;  /* 0x000000ffff097224 */ /* 0x000fe400078e000f */
[----:B------:R-:W-:Y:S01]  /*18ad0*/  IMAD.MOV.U32 R21, RZ, RZ, R14 ;  /* 0x000000ffff157224 */ /* 0x000fe200078e000e */
[----:B------:R0:W-:Y:S04]  /*18ae0*/  STL.64 [R1+0x198], R14 ;  /* 0x0001980e01007387 */ /* 0x0001e80000100a00 */
[----:B0-----:R-:W3:Y:S01]  /*18af0*/  LDL.LU.64 R14, [R1+0xcf8] ;  /* 0x000cf800010e7983 */ /* 0x001ee20000300a00 */
[----:B------:R-:W-:Y:S02]  /*18b00*/  IMAD.MOV.U32 R8, RZ, RZ, R13 ;  /* 0x000000ffff087224 */ /* 0x000fe400078e000d */
[----:B------:R-:W-:Y:S01]  /*18b10*/  IMAD.MOV.U32 R20, RZ, RZ, R12 ;  /* 0x000000ffff147224 */ /* 0x000fe200078e000c */
[C---:B---3--:R-:W-:Y:S08]  /*18b20*/  HMMA.16816.F32 R4, R40.reuse, R14, R4 ;  /* 0x0000000e2804723c */ /* 0x048ff00000001804 */
[----:B--2---:R-:W-:Y:S11]  /*18b30*/  HMMA.16816.F32 R40, R40, R10, R36 ;  /* 0x0000000a2828723c */ /* 0x004ff60000001824 */
[----:B------:R-:W-:Y:S01]  /*18b40*/  IMAD.MOV.U32 R13, RZ, RZ, R6 ;  /* 0x000000ffff0d7224 */ /* 0x000fe200078e0006 */
[----:B------:R-:W-:Y:S01]  /*18b50*/  STL.64 [R1+0x170], R4 ;  /* 0x0001700401007387 */ /* 0x000fe20000100a00 */
[----:B------:R-:W-:-:S03]  /*18b60*/  IMAD.MOV.U32 R12, RZ, RZ, R4 ;  /* 0x000000ffff0c7224 */ /* 0x000fc600078e0004 */
[----:B------:R0:W-:Y:S04]  /*18b70*/  STL.64 [R1+0x178], R6 ;  /* 0x0001780601007387 */ /* 0x0001e80000100a00 */
[----:B0-----:R-:W2:Y:S04]  /*18b80*/  LDL.LU.64 R6, [R1+0xcf0] ;  /* 0x000cf00001067983 */ /* 0x001ea80000300a00 */
[----:B------:R-:W3:Y:S04]  /*18b90*/  LDL.LU.64 R4, [R1+0xce8] ;  /* 0x000ce80001047983 */ /* 0x000ee80000300a00 */
[----:B------:R-:W-:Y:S04]  /*18ba0*/  STL.64 [R1+0xcb8], R14 ;  /* 0x000cb80e01007387 */ /* 0x000fe80000100a00 */
[----:B------:R0:W-:Y:S04]  /*18bb0*/  STL.64 [R1+0xcb0], R12 ;  /* 0x000cb00c01007387 */ /* 0x0001e80000100a00 */
[----:B0-----:R-:W2:Y:S04]  /*18bc0*/  LDL.LU R12, [R1+0x150] ;  /* 0x00015000010c7983 */ /* 0x001ea80000300800 */
[----:B------:R-:W2:Y:S04]  /*18bd0*/  LDL.LU R13, [R1+0x154] ;  /* 0x00015400010d7983 */ /* 0x000ea80000300800 */
[----:B------:R-:W2:Y:S04]  /*18be0*/  LDL.LU R14, [R1+0x158] ;  /* 0x00015800010e7983 */ /* 0x000ea80000300800 */
[----:B------:R-:W2:Y:S04]  /*18bf0*/  LDL.LU R15, [R1+0x15c] ;  /* 0x00015c00010f7983 */ /* 0x000ea80000300800 */
[----:B------:R-:W2:Y:S04]  /*18c00*/  LDL.LU.64 R38, [R1+0xce0] ;  /* 0x000ce00001267983 */ /* 0x000ea80000300a00 */
[----:B------:R-:W2:Y:S04]  /*18c10*/  LDL.LU.64 R36, [R1+0xcd8] ;  /* 0x000cd80001247983 */ /* 0x000ea80000300a00 */
[----:B------:R-:W-:Y:S04]  /*18c20*/  STL.64 [R1+0xca8], R10 ;  /* 0x000ca80a01007387 */ /* 0x000fe80000100a00 */
[----:B------:R0:W-:Y:S04]  /*18c30*/  STL.64 [R1+0xca0], R8 ;  /* 0x000ca00801007387 */ /* 0x0001e80000100a00 */
[----:B------:R-:W-:Y:S04]  /*18c40*/  STL.64 [R1+0x160], R40 ;  /* 0x0001602801007387 */ /* 0x000fe80000100a00 */
[----:B------:R1:W-:Y:S01]  /*18c50*/  STL.64 [R1+0x168], R42 ;  /* 0x0001682a01007387 */ /* 0x0003e20000100a00 */
[----:B0-----:R-:W-:-:S02]  /*18c60*/  IMAD.MOV.U32 R9, RZ, RZ, R46 ;  /* 0x000000ffff097224 */ /* 0x001fc400078e002e */
[----:B------:R-:W-:Y:S01]  /*18c70*/  IMAD.MOV.U32 R8, RZ, RZ, R47 ;  /* 0x000000ffff087224 */ /* 0x000fe200078e002f */
[C---:B--2---:R-:W-:Y:S08]  /*18c80*/  HMMA.16816.F32 R12, R36.reuse, R46, R12 ;  /* 0x0000002e240c723c */ /* 0x044ff0000000180c */
[C---:B-1----:R-:W-:Y:S11]  /*18c90*/  HMMA.16816.F32 R40, R36.reuse, R34, R52 ;  /* 0x000000222428723c */ /* 0x042ff60000001834 */
[----:B------:R-:W-:Y:S04]  /*18ca0*/  STL.64 [R1+0x2e0], R12 ;  /* 0x0002e00c01007387 */ /* 0x000fe80000100a00 */
[----:B------:R0:W-:Y:S02]  /*18cb0*/  STL.64 [R1+0x2e8], R14 ;  /* 0x0002e80e01007387 */ /* 0x0001e40000100a00 */
[----:B0-----:R-:W-:Y:S02]  /*18cc0*/  HMMA.16816.F32 R12, R36, R30, R56 ;  /* 0x0000001e240c723c */ /* 0x001fe40000001838 */
[----:B------:R-:W-:Y:S04]  /*18cd0*/  STL.64 [R1+0xc88], R34 ;  /* 0x000c882201007387 */ /* 0x000fe80000100a00 */
[----:B------:R-:W-:Y:S04]  /*18ce0*/  STL.64 [R1+0x2c0], R40 ;  /* 0x0002c02801007387 */ /* 0x000fe80000100a00 */
[----:B------:R-:W-:Y:S01]  /*18cf0*/  STL.64 [R1+0x2c8], R42 ;  /* 0x0002c82a01007387 */ /* 0x000fe20000100a00 */
[----:B---3--:R-:W-:-:S02]  /*18d00*/  IMAD.MOV.U32 R44, RZ, RZ, R4 ;  /* 0x000000ffff2c7224 */ /* 0x008fc400078e0004 */
[----:B------:R-:W-:Y:S02]  /*18d10*/  IMAD.MOV.U32 R45, RZ, RZ, R7 ;  /* 0x000000ffff2d7224 */ /* 0x000fe400078e0007 */
[----:B------:R-:W-:Y:S02]  /*18d20*/  IMAD.MOV.U32 R46, RZ, RZ, R6 ;  /* 0x000000ffff2e7224 */ /* 0x000fe400078e0006 */
[----:B------:R-:W-:Y:S02]  /*18d30*/  IMAD.MOV.U32 R47, RZ, RZ, R5 ;  /* 0x000000ffff2f7224 */ /* 0x000fe400078e0005 */
[----:B------:R-:W-:Y:S04]  /*18d40*/  STL.64 [R1+0x290], R12 ;  /* 0x0002900c01007387 */ /* 0x000fe80000100a00 */
[----:B------:R-:W-:Y:S04]  /*18d50*/  STL.64 [R1+0x298], R14 ;  /* 0x0002980e01007387 */ /* 0x000fe80000100a00 */
[----:B------:R-:W-:Y:S04]  /*18d60*/  STL.64 [R1+0xc80], R30 ;  /* 0x000c801e01007387 */ /* 0x000fe80000100a00 */
[----:B------:R-:W2:Y:S04]  /*18d70*/  LDL.LU R4, [R1+0xcd0] ;  /* 0x000cd00001047983 */ /* 0x000ea80000300800 */
[----:B------:R-:W3:Y:S04]  /*18d80*/  LDL.LU R7, [R1+0xccc] ;  /* 0x000ccc0001077983 */ /* 0x000ee80000300800 */
[----:B------:R-:W3:Y:S04]  /*18d90*/  LDL.LU R6, [R1+0xcc8] ;  /* 0x000cc80001067983 */ /* 0x000ee80000300800 */
[----:B------:R-:W3:Y:S04]  /*18da0*/  LDL.LU R5, [R1+0xcc4] ;  /* 0x000cc40001057983 */ /* 0x000ee80000300800 */
[----:B------:R0:W-:Y:S02]  /*18db0*/  STL.64 [R1+0xc20], R46 ;  /* 0x000c202e01007387 */ /* 0x0001e40000100a00 */
[----:B0-----:R-:W-:Y:S01]  /*18dc0*/  MOV R46, R9 ;  /* 0x00000009002e7202 */ /* 0x001fe20000000f00 */
[----:B------:R-:W-:-:S02]  /*18dd0*/  IMAD.MOV.U32 R47, RZ, RZ, R8 ;  /* 0x000000ffff2f7224 */ /* 0x000fc400078e0008 */
[----:B----4-:R-:W-:Y:S01]  /*18de0*/  HMMA.16816.F32 R8, R36, R26, R48 ;  /* 0x0000001a2408723c */ /* 0x010fe20000001830 */
[----:B------:R-:W-:Y:S04]  /*18df0*/  STL.64 [R1+0xc18], R44 ;  /* 0x000c182c01007387 */ /* 0x000fe80000100a00 */
[----:B------:R-:W-:-:S14]  /*18e00*/  STL.64 [R1+0xc78], R26 ;  /* 0x000c781a01007387 */ /* 0x000fdc0000100a00 */
[----:B------:R-:W-:Y:S04]  /*18e10*/  STL.64 [R1+0x250], R8 ;  /* 0x0002500801007387 */ /* 0x000fe80000100a00 */
[----:B------:R-:W-:Y:S01]  /*18e20*/  STL.64 [R1+0x258], R10 ;  /* 0x0002580a01007387 */ /* 0x000fe20000100a00 */
[----:B--2---:R-:W-:Y:S02]  /*18e30*/  IMAD.MOV.U32 R51, RZ, RZ, R4 ;  /* 0x000000ffff337224 */ /* 0x004fe400078e0004 */
[----:B---3--:R-:W-:Y:S02]  /*18e40*/  IMAD.MOV.U32 R48, RZ, RZ, R7 ;  /* 0x000000ffff307224 */ /* 0x008fe400078e0007 */
[----:B------:R-:W-:Y:S02]  /*18e50*/  IMAD.MOV.U32 R49, RZ, RZ, R6 ;  /* 0x000000ffff317224 */ /* 0x000fe400078e0006 */
[----:B------:R-:W-:-:S05]  /*18e60*/  IMAD.MOV.U32 R50, RZ, RZ, R5 ;  /* 0x000000ffff327224 */ /* 0x000fca00078e0005 */
[----:B------:R-:W-:Y:S04]  /*18e70*/  STL.64 [R1+0xc50], R50 ;  /* 0x000c503201007387 */ /* 0x000fe80000100a00 */
[----:B------:R0:W-:Y:S04]  /*18e80*/  STL.64 [R1+0xc48], R48 ;  /* 0x000c483001007387 */ /* 0x0001e80000100a00 */
[----:B0-----:R-:W2:Y:S04]  /*18e90*/  LDL.LU R48, [R1+0x70] ;  /* 0x0000700001307983 */ /* 0x001ea80000300800 */
[----:B------:R-:W2:Y:S04]  /*18ea0*/  LDL.LU R49, [R1+0x74] ;  /* 0x0000740001317983 */ /* 0x000ea80000300800 */
[----:B------:R-:W3:Y:S04]  /*18eb0*/  LDL.LU R50, [R1+0x78] ;  /* 0x0000780001327983 */ /* 0x000ee80000300800 */
[----:B------:R-:W3:Y:S01]  /*18ec0*/  LDL.LU R51, [R1+0x7c] ;  /* 0x00007c0001337983 */ /* 0x000ee20000300800 */
[----:B------:R-:W-:-:S02]  /*18ed0*/  IMAD.MOV.U32 R42, RZ, RZ, R12 ;  /* 0x000000ffff2a7224 */ /* 0x000fc400078e000c */
[----:B------:R-:W-:Y:S01]  /*18ee0*/  IMAD.MOV.U32 R43, RZ, RZ, R14 ;  /* 0x000000ffff2b7224 */ /* 0x000fe200078e000e */
[----:B---3--:R-:W-:Y:S04]  /*18ef0*/  STL.64 [R1+0xc60], R50 ;  /* 0x000c603201007387 */ /* 0x008fe80000100a00 */
[----:B--2---:R0:W-:Y:S04]  /*18f00*/  STL.64 [R1+0xc58], R48 ;  /* 0x000c583001007387 */ /* 0x0041e80000100a00 */
[----:B0-----:R-:W2:Y:S04]  /*18f10*/  LDL.LU R48, [R1+0x80] ;  /* 0x0000800001307983 */ /* 0x001ea80000300800 */
[----:B------:R-:W2:Y:S04]  /*18f20*/  LDL.LU R49, [R1+0x84] ;  /* 0x0000840001317983 */ /* 0x000ea80000300800 */
[----:B------:R-:W3:Y:S04]  /*18f30*/  LDL.LU R50, [R1+0x88] ;  /* 0x0000880001327983 */ /* 0x000ee80000300800 */
[----:B------:R-:W3:Y:S04]  /*18f40*/  LDL.LU R51, [R1+0x8c] ;  /* 0x00008c0001337983 */ /* 0x000ee80000300800 */
[----:B------:R-:W4:Y:S04]  /*18f50*/  LDL.LU R24, [R1+0xb0] ;  /* 0x0000b00001187983 */ /* 0x000f280000300800 */
        /* <DEDUP_REMOVED lines=27> */
[----:B---3--:R-:W-:Y:S04]  /*19110*/  STL.64 [R1+0xc70], R50 ;  /* 0x000c703201007387 */ /* 0x008fe80000100a00 */
[----:B--2---:R0:W-:Y:S04]  /*19120*/  STL.64 [R1+0xc68], R48 ;  /* 0x000c683001007387 */ /* 0x0041e80000100a00 */
[----:B0-----:R-:W2:Y:S04]  /*19130*/  LDL.LU R48, [R1+0x90] ;  /* 0x0000900001307983 */ /* 0x001ea80000300800 */
[----:B------:R-:W2:Y:S04]  /*19140*/  LDL.LU R49, [R1+0x94] ;  /* 0x0000940001317983 */ /* 0x000ea80000300800 */
[----:B------:R-:W2:Y:S04]  /*19150*/  LDL.LU R50, [R1+0x98] ;  /* 0x0000980001327983 */ /* 0x000ea80000300800 */
[----:B------:R-:W2:Y:S04]  /*19160*/  LDL.LU R51, [R1+0x9c] ;  /* 0x00009c0001337983 */ /* 0x000ea80000300800 */
[----:B------:R-:W3:Y:S04]  /*19170*/  LDL.LU R52, [R1+0x20] ;  /* 0x0000200001347983 */ /* 0x000ee80000300800 */
[----:B------:R-:W3:Y:S04]  /*19180*/  LDL.LU R53, [R1+0x24] ;  /* 0x0000240001357983 */ /* 0x000ee80000300800 */
[----:B------:R-:W2:Y:S04]  /*19190*/  LDL.LU R54, [R1+0x28] ;  /* 0x0000280001367983 */ /* 0x000ea80000300800 */
[----:B------:R-:W2:Y:S01]  /*191a0*/  LDL.LU R55, [R1+0x2c] ;  /* 0x00002c0001377983 */ /* 0x000ea20000300800 */
[C---:B----4-:R-:W-:Y:S08]  /*191b0*/  HMMA.16816.F32 R56, R36.reuse, R22, R56 ;  /* 0x000000162438723c */ /* 0x050ff00000001838 */
[----:B------:R-:W-:Y:S11]  /*191c0*/  HMMA.16816.F32 R12, R36, R18, R12 ;  /* 0x00000012240c723c */ /* 0x000ff6000000180c */
[----:B------:R-:W-:-:S02]  /*191d0*/  IMAD.MOV.U32 R40, RZ, RZ, R56 ;  /* 0x000000ffff287224 */ /* 0x000fc400078e0038 */
[----:B------:R-:W-:Y:S01]  /*191e0*/  IMAD.MOV.U32 R41, RZ, RZ, R58 ;  /* 0x000000ffff297224 */ /* 0x000fe200078e003a */
[----:B--2---:R-:W-:Y:S04]  /*191f0*/  STL.64 [R1+0xc30], R54 ;  /* 0x000c303601007387 */ /* 0x004fe80000100a00 */
[----:B---3--:R0:W-:Y:S04]  /*19200*/  STL.64 [R1+0xc28], R52 ;  /* 0x000c283401007387 */ /* 0x0081e80000100a00 */
[----:B0-----:R-:W2:Y:S04]  /*19210*/  LDL.LU R52, [R1+0x40] ;  /* 0x0000400001347983 */ /* 0x001ea80000300800 */
[----:B------:R-:W2:Y:S04]  /*19220*/  LDL.LU R53, [R1+0x44] ;  /* 0x0000440001357983 */ /* 0x000ea80000300800 */
[----:B------:R-:W2:Y:S04]  /*19230*/  LDL.LU R54, [R1+0x48] ;  /* 0x0000480001367983 */ /* 0x000ea80000300800 */
[----:B------:R-:W2:Y:S04]  /*19240*/  LDL.LU R55, [R1+0x4c] ;  /* 0x00004c0001377983 */ /* 0x000ea80000300800 */
[----:B------:R0:W-:Y:S04]  /*19250*/  STL.64 [R1+0x180], R56 ;  /* 0x0001803801007387 */ /* 0x0001e80000100a00 */
[----:B------:R1:W-:Y:S04]  /*19260*/  STL.64 [R1+0x188], R58 ;  /* 0x0001883a01007387 */ /* 0x0003e80000100a00 */
[----:B0-----:R-:W3:Y:S04]  /*19270*/  LDL.LU R56, [R1] ;  /* 0x0000000001387983 */ /* 0x001ee80000300800 */
[----:B------:R-:W3:Y:S04]  /*19280*/  LDL.LU R57, [R1+0x4] ;  /* 0x0000040001397983 */ /* 0x000ee80000300800 */
[----:B-1----:R-:W3:Y:S01]  /*19290*/  LDL.LU R58, [R1+0x8] ;  /* 0x00000800013a7983 */ /* 0x002ee20000300800 */
[----:B------:R-:W-:-:S03]  /*192a0*/  IMAD.MOV.U32 R59, RZ, RZ, R61 ;  /* 0x000000ffff3b7224 */ /* 0x000fc600078e003d */
[----:B------:R-:W4:Y:S04]  /*192b0*/  LDL.LU R61, [R1+0xcc0] ;  /* 0x000cc000013d7983 */ /* 0x000f280000300800 */
[----:B------:R-:W-:Y:S04]  /*192c0*/  STL.64 [R1+0x110], R12 ;  /* 0x0001100c01007387 */ /* 0x000fe80000100a00 */
[----:B------:R0:W-:Y:S04]  /*192d0*/  STL.64 [R1+0x118], R14 ;  /* 0x0001180e01007387 */ /* 0x0001e80000100a00 */
[----:B0-----:R-:W2:Y:S04]  /*192e0*/  LDL.LU.64 R14, [R1+0xcb8] ;  /* 0x000cb800010e7983 */ /* 0x001ea80000300a00 */
[----:B------:R0:W5:Y:S01]  /*192f0*/  LDL.LU.64 R12, [R1+0xcb0] ;  /* 0x000cb000010c7983 */ /* 0x0001620000300a00 */
[----:B--2---:R-:W-:-:S15]  /*19300*/  HMMA.16816.F32 R8, R36, R14, R8 ;  /* 0x0000000e2408723c */ /* 0x004fde0000001808 */
[----:B------:R-:W-:-:S04]  /*19310*/  NOP ;  /* 0x0000000000007918 */ /* 0x000fc80000000000 */
[----:B------:R-:W-:Y:S04]  /*19320*/  STL.64 [R1+0x100], R8 ;  /* 0x0001000801007387 */ /* 0x000fe80000100a00 */
[----:B------:R1:W-:Y:S04]  /*19330*/  STL.64 [R1+0x108], R10 ;  /* 0x0001080a01007387 */ /* 0x0003e80000100a00 */
[----:B-1----:R-:W2:Y:S04]  /*19340*/  LDL.LU.64 R10, [R1+0xca8] ;  /* 0x000ca800010a7983 */ /* 0x002ea80000300a00 */
[----:B------:R0:W5:Y:S01]  /*19350*/  LDL.LU.64 R8, [R1+0xca0] ;  /* 0x000ca00001087983 */ /* 0x0001620000300a00 */
[----:B--2---:R-:W-:Y:S03]  /*19360*/  HMMA.16816.F32 R36, R36, R10, R4 ;  /* 0x0000000a2424723c */ /* 0x004fe60000001804 */
[----:B------:R-:W2:Y:S04]  /*19370*/  LDL.LU.64 R6, [R1+0xc98] ;  /* 0x000c980001067983 */ /* 0x000ea80000300a00 */
[----:B------:R-:W2:-:S12]  /*19380*/  LDL.LU.64 R4, [R1+0xc90] ;  /* 0x000c900001047983 */ /* 0x000e980000300a00 */
[----:B------:R1:W-:Y:S04]  /*19390*/  STL.64 [R1+0xf0], R36 ;  /* 0x0000f02401007387 */ /* 0x0003e80000100a00 */
[----:B------:R0:W-:Y:S04]  /*193a0*/  STL.64 [R1+0xf8], R38 ;  /* 0x0000f82601007387 */ /* 0x0001e80000100a00 */
[----:B-1----:R-:W3:Y:S04]  /*193b0*/  LDL.LU R36, [R1+0xa0] ;  /* 0x0000a00001247983 */ /* 0x002ee80000300800 */
[----:B------:R-:W3:Y:S04]  /*193c0*/  LDL.LU R37, [R1+0xa4] ;  /* 0x0000a40001257983 */ /* 0x000ee80000300800 */
[----:B0-----:R-:W3:Y:S01]  /*193d0*/  LDL.LU R38, [R1+0xa8] ;  /* 0x0000a80001267983 */ /* 0x001ee20000300800 */
[----:B--2---:R-:W-:-:S15]  /*193e0*/  HMMA.16816.F32 R32, R4, R46, R32 ;  /* 0x0000002e0420723c */ /* 0x004fde0000001820 */
[----:B------:R-:W-:-:S04]  /*193f0*/  NOP ;  /* 0x0000000000007918 */ /* 0x000fc80000000000 */
[----:B------:R-:W-:Y:S04]  /*19400*/  STL.64 [R1+0x2d0], R32 ;  /* 0x0002d02001007387 */ /* 0x000fe80000100a00 */
[----:B------:R0:W-:Y:S04]  /*19410*/  STL.64 [R1+0x2d8], R34 ;  /* 0x0002d82201007387 */ /* 0x0001e80000100a00 */
[----:B0-----:R-:W2:Y:S02]  /*19420*/  LDL.LU.64 R34, [R1+0xc88] ;  /* 0x000c880001227983 */ /* 0x001ea40000300a00 */
        /* <DEDUP_REMOVED lines=9> */
[----:B0-----:R-:W3:Y:S01]  /*194c0*/  LDL.LU.64 R26, [R1+0xc78] ;  /* 0x000c7800011a7983 */ /* 0x001ee20000300a00 */
[----:B----4-:R-:W-:Y:S01]  /*194d0*/  IMAD.MOV.U32 R39, RZ, RZ, R61 ;  /* 0x000000ffff277224 */ /* 0x010fe200078e003d */
[C---:B------:R-:W-:Y:S08]  /*194e0*/  HMMA.16816.F32 R48, R4.reuse, R22, R48 ;  /* 0x000000160430723c */ /* 0x040ff00000001830 */
[----:B---3--:R-:W-:-:S15]  /*194f0*/  HMMA.16816.F32 R36, R4, R26, R36 ;  /* 0x0000001a0424723c */ /* 0x008fde0000001824 */
[----:B------:R-:W-:-:S04]  /*19500*/  NOP ;  /* 0x0000000000007918 */ /* 0x000fc80000000000 */
[----:B------:R0:W-:Y:S04]  /*19510*/  STL.64 [R1+0x240], R36 ;  /* 0x0002402401007387 */ /* 0x0001e80000100a00 */
[----:B------:R1:W-:Y:S04]  /*19520*/  STL.64 [R1+0x248], R38 ;  /* 0x0002482601007387 */ /* 0x0003e80000100a00 */
[----:B------:R-:W-:Y:S04]  /*19530*/  STL.64 [R1+0x210], R48 ;  /* 0x0002103001007387 */ /* 0x000fe80000100a00 */
[----:B------:R2:W-:Y:S01]  /*19540*/  STL.64 [R1+0x218], R50 ;  /* 0x0002183201007387 */ /* 0x0005e20000100a00 */
[----:B0-----:R-:W-:-:S02]  /*19550*/  IMAD.MOV.U32 R37, RZ, RZ, R50 ;  /* 0x000000ffff257224 */ /* 0x001fc400078e0032 */
[----:B-1----:R-:W-:Y:S02]  /*19560*/  IMAD.MOV.U32 R39, RZ, RZ, R51 ;  /* 0x000000ffff277224 */ /* 0x002fe400078e0033 */
[----:B------:R-:W-:Y:S02]  /*19570*/  IMAD.MOV.U32 R38, RZ, RZ, R49 ;  /* 0x000000ffff267224 */ /* 0x000fe400078e0031 */
[----:B------:R-:W-:Y:S01]  /*19580*/  IMAD.MOV.U32 R36, RZ, RZ, R48 ;  /* 0x000000ffff247224 */ /* 0x000fe200078e0030 */
[----:B--2---:R-:W2:Y:S04]  /*19590*/  LDL.LU.64 R50, [R1+0xc70] ;  /* 0x000c700001327983 */ /* 0x004ea80000300a00 */
        /* <DEDUP_REMOVED lines=16> */
[----:B------:R-:W-:Y:S04]  /*196a0*/  STL.64 [R1+0x130], R4 ;  /* 0x0001300401007387 */ /* 0x000fe80000100a00 */
[----:B------:R0:W-:Y:S04]  /*196b0*/  STL.64 [R1+0x138], R6 ;  /* 0x0001380601007387 */ /* 0x0001e80000100a00 */
[----:B0-----:R-:W3:Y:S01]  /*196c0*/  LDL.LU.64 R6, [R1+0x368] ;  /* 0x0003680001067983 */ /* 0x001ee20000300a00 */
[----:B--2---:R-:W-:Y:S03]  /*196d0*/  HMMA.16816.F32 R44, R48, R46, R52 ;  /* 0x0000002e302c723c */ /* 0x004fe60000001834 */
[----:B------:R-:W2:Y:S04]  /*196e0*/  LDL.LU.64 R54, [R1+0xc30] ;  /* 0x000c300001367983 */ /* 0x000ea80000300a00 */
[----:B------:R-:W2:-:S12]  /*196f0*/  LDL.LU.64 R52, [R1+0xc28] ;  /* 0x000c280001347983 */ /* 0x000e980000300a00 */
[----:B------:R-:W-:Y:S04]  /*19700*/  STL.64 [R1+0x2a0], R44 ;  /* 0x0002a02c01007387 */ /* 0x000fe80000100a00 */
[----:B------:R0:W-:Y:S04]  /*19710*/  STL.64 [R1+0x2a8], R46 ;  /* 0x0002a82e01007387 */ /* 0x0001e80000100a00 */
[----:B0-----:R-:W4:Y:S04]  /*19720*/  LDL.LU.64 R46, [R1+0xc20] ;  /* 0x000c2000012e7983 */ /* 0x001f280000300a00 */
[----:B------:R-:W4:Y:S01]  /*19730*/  LDL.LU.64 R44, [R1+0xc18] ;  /* 0x000c1800012c7983 */ /* 0x000f220000300a00 */
[----:B------:R-:W-:-:S02]  /*19740*/  IMAD.MOV.U32 R61, RZ, RZ, R32 ;  /* 0x000000ffff3d7224 */ /* 0x000fc400078e0020 */
[----:B----4-:R-:W-:Y:S01]  /*19750*/  HMMA.16816.F32 R32, R48, R34, R44 ;  /* 0x000000223020723c */ /* 0x010fe2000000182c */
[----:B------:R-:W4:Y:S04]  /*19760*/  LDL.LU.64 R46, [R1+0xc10] ;  /* 0x000c1000012e7983 */ /* 0x000f280000300a00 */
[----:B------:R-:W4:-:S14]  /*19770*/  LDL.LU.64 R44, [R1+0xc08] ;  /* 0x000c0800012c7983 */ /* 0x000f1c0000300a00 */
[----:B------:R0:W-:Y:S04]  /*19780*/  STL.64 [R1+0x230], R32 ;  /* 0x0002302001007387 */ /* 0x0001e80000100a00 */
[----:B------:R1:W-:Y:S04]  /*19790*/  STL.64 [R1+0x238], R34 ;  /* 0x0002382201007387 */ /* 0x0003e80000100a00 */
[----:B0-----:R-:W3:Y:S01]  /*197a0*/  LDL.LU R32, [R1+0x10] ;  /* 0x0000100001207983 */ /* 0x001ee20000300800 */
[----:B------:R-:W-:Y:S02]  /*197b0*/  IMAD.MOV.U32 R33, RZ, RZ, R0 ;  /* 0x000000ffff217224 */ /* 0x000fe400078e0000 */
[----:B-1----:R-:W-:-:S02]  /*197c0*/  IMAD.MOV.U32 R34, RZ, RZ, R2 ;  /* 0x000000ffff227224 */ /* 0x002fc400078e0002 */
[----:B------:R-:W-:Y:S01]  /*197d0*/  IMAD.MOV.U32 R35, RZ, RZ, R3 ;  /* 0x000000ffff237224 */ /* 0x000fe200078e0003 */
[C---:B--2---:R-:W-:Y:S08]  /*197e0*/  HMMA.16816.F32 R28, R48.reuse, R30, R52 ;  /* 0x0000001e301c723c */ /* 0x044ff00000001834 */
[----:B------:R-:W-:Y:S01]  /*197f0*/  HMMA.16816.F32 R56, R48, R22, R56 ;  /* 0x000000163038723c */ /* 0x000fe20000001838 */
[----:B------:R-:W2:Y:S04]  /*19800*/  LDL.LU R0, [R1+0xc04] ;  /* 0x000c040001007983 */ /* 0x000ea80000300800 */
[----:B------:R-:W2:Y:S04]  /*19810*/  LDL.LU R2, [R1+0xc00] ;  /* 0x000c000001027983 */ /* 0x000ea80000300800 */
[----:B------:R-:W2:Y:S04]  /*19820*/  LDL.LU.64 R54, [R1+0xbf8] ;  /* 0x000bf80001367983 */ /* 0x000ea80000300a00 */
[----:B------:R-:W2:Y:S04]  /*19830*/  LDL.LU.64 R52, [R1+0xbf0] ;  /* 0x000bf00001347983 */ /* 0x000ea80000300a00 */
[----:B------:R-:W2:Y:S01]  /*19840*/  LDL.LU R60, [R1+0xacc] ;  /* 0x000acc00013c7983 */ /* 0x000ea20000300800 */
[----:B------:R-:W0:Y:S03]  /*19850*/  LDC R22, c[0x0][0x3a8] ;  /* 0x0000ea00ff167b82 */ /* 0x000e260000000800 */
[----:B------:R-:W-:Y:S04]  /*19860*/  STL.64 [R1+0x200], R28 ;  /* 0x0002001c01007387 */ /* 0x000fe80000100a00 */
[----:B------:R1:W-:Y:S02]  /*19870*/  STL.64 [R1+0x208], R30 ;  /* 0x0002081e01007387 */ /* 0x0003e40000100a00 */
[----:B-1----:R-:W-:-:S02]  /*19880*/  IMAD.MOV.U32 R31, RZ, RZ, R59 ;  /* 0x000000ffff1f7224 */ /* 0x002fc400078e003b */
[----:B------:R-:W-:Y:S01]  /*19890*/  IMAD.MOV.U32 R30, RZ, RZ, R57 ;  /* 0x000000ffff1e7224 */ /* 0x000fe200078e0039 */
[----:B---3--:R-:W-:Y:S01]  /*198a0*/  HMMA.16816.F32 R24, R48, R26, R32 ;  /* 0x0000001a3018723c */ /* 0x008fe20000001820 */
[----:B------:R-:W3:-:S15]  /*198b0*/  LDL.LU R34, [R1+0xac4] ;  /* 0x000ac40001227983 */ /* 0x000ede0000300800 */
[----:B------:R-:W-:-:S03]  /*198c0*/  NOP ;  /* 0x0000000000007918 */ /* 0x000fc60000000000 */
[----:B------:R1:W-:Y:S04]  /*198d0*/  STL.64 [R1+0x1f0], R24 ;  /* 0x0001f01801007387 */ /* 0x0003e80000100a00 */
[----:B------:R0:W-:Y:S04]  /*198e0*/  STL.64 [R1+0x1f8], R26 ;  /* 0x0001f81a01007387 */ /* 0x0001e80000100a00 */
[----:B------:R-:W3:Y:S04]  /*198f0*/  LDL.LU R35, [R1+0xabc] ;  /* 0x000abc0001237983 */ /* 0x000ee80000300800 */
[----:B------:R-:W3:Y:S04]  /*19900*/  LDL.LU R17, [R1+0xab4] ;  /* 0x000ab40001117983 */ /* 0x000ee80000300800 */
[----:B------:R-:W3:Y:S04]  /*19910*/  LDL.LU R16, [R1+0xaac] ;  /* 0x000aac0001107983 */ /* 0x000ee80000300800 */
[----:B------:R-:W3:Y:S04]  /*19920*/  LDL.LU R29, [R1+0xaa4] ;  /* 0x000aa400011d7983 */ /* 0x000ee80000300800 */
[----:B------:R-:W3:Y:S04]  /*19930*/  LDL.LU R28, [R1+0xac8] ;  /* 0x000ac800011c7983 */ /* 0x000ee80000300800 */
[----:B-1----:R-:W3:Y:S04]  /*19940*/  LDL.LU R24, [R1+0xa9c] ;  /* 0x000a9c0001187983 */ /* 0x002ee80000300800 */
[----:B------:R-:W3:Y:S04]  /*19950*/  LDL.LU R3, [R1+0xac0] ;  /* 0x000ac00001037983 */ /* 0x000ee80000300800 */
[----:B------:R-:W-:Y:S01]  /*19960*/  STL.64 [R1+0x120], R56 ;  /* 0x0001203801007387 */ /* 0x000fe20000100a00 */
[----:B0-----:R-:W-:-:S03]  /*19970*/  IMAD.MOV.U32 R27, RZ, RZ, R58 ;  /* 0x000000ffff1b7224 */ /* 0x001fc600078e003a */
[----:B------:R0:W-:Y:S01]  /*19980*/  STL.64 [R1+0x128], R58 ;  /* 0x0001283a01007387 */ /* 0x0001e20000100a00 */
[----:B------:R-:W-:-:S03]  /*19990*/  MOV R26, R56 ;  /* 0x00000038001a7202 */ /* 0x000fc60000000f00 */
[----:B0-----:R-:W3:Y:S04]  /*199a0*/  LDL.LU.64 R58, [R1+0xbe8] ;  /* 0x000be800013a7983 */ /* 0x001ee80000300a00 */
[----:B------:R-:W3:Y:S04]  /*199b0*/  LDL.LU.64 R56, [R1+0xbe0] ;  /* 0x000be00001387983 */ /* 0x000ee80000300a00 */
[----:B------:R-:W4:Y:S01]  /*199c0*/  LDL.LU R23, [R1+0x394] ;  /* 0x0003940001177983 */ /* 0x000f220000300800 */
[C---:B--2---:R-:W-:Y:S08]  /*199d0*/  HMMA.16816.F32 R52, R48.reuse, R14, R52 ;  /* 0x0000000e3034723c */ /* 0x044ff00000001834 */
[----:B---3--:R-:W-:-:S15]  /*199e0*/  HMMA.16816.F32 R56, R48, R18, R56 ;  /* 0x000000123038723c */ /* 0x008fde0000001838 */
[----:B------:R-:W-:-:S04]  /*199f0*/  NOP ;  /* 0x0000000000007918 */ /* 0x000fc80000000000 */
[----:B------:R-:W-:Y:S01]  /*19a00*/  STL.64 [R1+0x1c0], R56 ;  /* 0x0001c03801007387 */ /* 0x000fe20000100a00 */
[----:B------:R-:W-:-:S03]  /*19a10*/  IMAD.MOV.U32 R19, RZ, RZ, R58 ;  /* 0x000000ffff137224 */ /* 0x000fc600078e003a */
[----:B------:R0:W-:Y:S04]  /*19a20*/  STL.64 [R1+0x1c8], R58 ;  /* 0x0001c83a01007387 */ /* 0x0001e80000100a00 */
[----:B0-----:R-:W2:Y:S04]  /*19a30*/  LDL.LU.64 R58, [R1+0x360] ;  /* 0x00036000013a7983 */ /* 0x001ea80000300a00 */
[----:B------:R-:W3:Y:S01]  /*19a40*/  LDL.LU R33, [R1+0xa94] ;  /* 0x000a940001217983 */ /* 0x000ee20000300800 */
[----:B----4-:R-:W-:Y:S01]  /*19a50*/  HMMA.16816.F32 R48, R48, R10, R44 ;  /* 0x0000000a3030723c */ /* 0x010fe2000000182c */
[----:B------:R-:W-:-:S02]  /*19a60*/  IMAD.SHL.U32 R22, R22, 0x40, RZ ;  /* 0x0000004016167824 */ /* 0x000fc400078e00ff */
[----:B------:R-:W-:Y:S04]  /*19a70*/  STL.64 [R1+0x1e0], R52 ;  /* 0x0001e03401007387 */ /* 0x000fe80000100a00 */
[----:B------:R-:W-:Y:S01]  /*19a80*/  STL.64 [R1+0x1e8], R54 ;  /* 0x0001e83601007387 */ /* 0x000fe20000100a00 */
[----:B------:R-:W-:-:S03]  /*19a90*/  IMAD.SHL.U32 R22, R22, 0x2, RZ ;  /* 0x0000000216167824 */ /* 0x000fc600078e00ff */
[----:B------:R-:W4:Y:S01]  /*19aa0*/  LDL.LU R25, [R1+0xab8] ;  /* 0x000ab80001197983 */ /* 0x000f220000300800 */
[----:B------:R-:W-:-:S03]  /*19ab0*/  VIADD R23, R23, 0x1 ;  /* 0x0000000117177836 */ /* 0x000fc60000000000 */
[----:B------:R-:W3:Y:S01]  /*19ac0*/  LDL.LU R32, [R1+0xa8c] ;  /* 0x000a8c0001207983 */ /* 0x000ee20000300800 */
[-C--:B------:R-:W-:Y:S02]  /*19ad0*/  IADD3 R4, P0, PT, R6, R22.reuse, RZ ;  /* 0x0000001606047210 */ /* 0x080fe40007f1e0ff */
[-C--:B------:R-:W-:Y:S01]  /*19ae0*/  IADD3 R60, P3, PT, R60, R22.reuse, RZ ;  /* 0x000000163c3c7210 */ /* 0x080fe20007f7e0ff */
[----:B------:R-:W-:Y:S01]  /*19af0*/  STL [R1+0x394], R23 ;  /* 0x0003941701007387 */ /* 0x000fe20000100800 */
[-C--:B------:R-:W-:Y:S02]  /*19b00*/  IADD3 R34, P4, PT, R34, R22.reuse, RZ ;  /* 0x0000001622227210 */ /* 0x080fe40007f9e0ff */
[-C--:B------:R-:W-:Y:S01]  /*19b10*/  IADD3 R35, P5, PT, R35, R22.reuse, RZ ;  /* 0x0000001623237210 */ /* 0x080fe20007fbe0ff */
[--C-:B------:R-:W-:Y:S01]  /*19b20*/  IMAD.X R6, R7, 0x1, R2.reuse, P0 ;  /* 0x0000000107067824 */ /* 0x100fe200000e0602 */
[-C--:B------:R-:W-:Y:S01]  /*19b30*/  IADD3 R17, P6, PT, R17, R22.reuse, RZ ;  /* 0x0000001611117210 */ /* 0x080fe20007fde0ff */
[----:B------:R-:W-:Y:S04]  /*19b40*/  STL.64 [R1+0x1d0], R48 ;  /* 0x0001d03001007387 */ /* 0x000fe80000100a00 */
[----:B------:R-:W-:Y:S04]  /*19b50*/  STL.64 [R1+0x1d8], R50 ;  /* 0x0001d83201007387 */ /* 0x000fe80000100a00 */
[----:B------:R0:W-:Y:S01]  /*19b60*/  STL [R1+0xacc], R60 ;  /* 0x000acc3c01007387 */ /* 0x0001e20000100800 */
[-C--:B------:R-:W-:Y:S01]  /*19b70*/  IADD3 R29, P2, PT, R29, R22.reuse, RZ ;  /* 0x000000161d1d7210 */ /* 0x080fe20007f5e0ff */
[--C-:B------:R-:W-:Y:S01]  /*19b80*/  IMAD.X R28, R28, 0x1, R2.reuse, P3 ;  /* 0x000000011c1c7824 */ /* 0x100fe200018e0602 */
[-C--:B------:R-:W-:Y:S01]  /*19b90*/  IADD3 R24, P3, PT, R24, R22.reuse, RZ ;  /* 0x0000001618187210 */ /* 0x080fe20007f7e0ff */
[----:B0-----:R-:W3:Y:S04]  /*19ba0*/  LDL.LU R60, [R1+0xab0] ;  /* 0x000ab000013c7983 */ /* 0x001ee80000300800 */
[----:B------:R-:W-:Y:S04]  /*19bb0*/  STL [R1+0xac4], R34 ;  /* 0x000ac42201007387 */ /* 0x000fe80000100800 */
[----:B------:R-:W-:Y:S04]  /*19bc0*/  STL [R1+0xabc], R35 ;  /* 0x000abc2301007387 */ /* 0x000fe80000100800 */
[----:B------:R-:W-:Y:S01]  /*19bd0*/  STL [R1+0xab4], R17 ;  /* 0x000ab41101007387 */ /* 0x000fe20000100800 */
[----:B------:R-:W-:Y:S01]  /*19be0*/  IMAD.X R3, R3, 0x1, R2, P4 ;  /* 0x0000000103037824 */ /* 0x000fe200020e0602 */
[----:B--2---:R-:W-:-:S05]  /*19bf0*/  IADD3 R5, P1, PT, R58, R22, RZ ;  /* 0x000000163a057210 */ /* 0x004fca0007f3e0ff */
[----:B------:R-:W-:Y:S01]  /*19c00*/  IMAD.X R7, R59, 0x1, R2, P1 ;  /* 0x000000013b077824 */ /* 0x000fe200008e0602 */
[----:B------:R-:W-:-:S05]  /*19c10*/  IADD3 R16, P1, PT, R16, R22, RZ ;  /* 0x0000001610107210 */ /* 0x000fca0007f3e0ff */
[----:B------:R-:W-:Y:S04]  /*19c20*/  STL [R1+0xaac], R16 ;  /* 0x000aac1001007387 */ /* 0x000fe80000100800 */
[----:B------:R-:W-:Y:S04]  /*19c30*/  STL [R1+0xaa4], R29 ;  /* 0x000aa41d01007387 */ /* 0x000fe80000100800 */
[----:B------:R-:W2:Y:S04]  /*19c40*/  LDL.LU R10, [R1+0xa84] ;  /* 0x000a8400010a7983 */ /* 0x000ea80000300800 */
[----:B------:R-:W-:Y:S04]  /*19c50*/  STL [R1+0xac8], R28 ;  /* 0x000ac81c01007387 */ /* 0x000fe80000100800 */
[----:B------:R-:W2:Y:S04]  /*19c60*/  LDL.LU R11, [R1+0xaa8] ;  /* 0x000aa800010b7983 */ /* 0x000ea80000300800 */
[----:B------:R-:W-:Y:S04]  /*19c70*/  STL [R1+0xa9c], R24 ;  /* 0x000a9c1801007387 */ /* 0x000fe80000100800 */
[----:B------:R-:W2:Y:S04]  /*19c80*/  LDL.LU R44, [R1+0xa7c] ;  /* 0x000a7c00012c7983 */ /* 0x000ea80000300800 */
[----:B------:R0:W-:Y:S04]  /*19c90*/  STL [R1+0xac0], R3 ;  /* 0x000ac00301007387 */ /* 0x0001e80000100800 */
[----:B------:R-:W2:Y:S04]  /*19ca0*/  LDL.LU R45, [R1+0xaa0] ;  /* 0x000aa000012d7983 */ /* 0x000ea80000300800 */
[----:B------:R-:W2:Y:S04]  /*19cb0*/  LDL.LU R46, [R1+0xa74] ;  /* 0x000a7400012e7983 */ /* 0x000ea80000300800 */
[----:B------:R-:W2:Y:S04]  /*19cc0*/  LDL.LU R14, [R1+0xa98] ;  /* 0x000a9800010e7983 */ /* 0x000ea80000300800 */
[----:B------:R-:W2:Y:S04]  /*19cd0*/  LDL.LU R15, [R1+0xa6c] ;  /* 0x000a6c00010f7983 */ /* 0x000ea80000300800 */
[----:B------:R-:W2:Y:S04]  /*19ce0*/  LDL.LU R52, [R1+0xa90] ;  /* 0x000a900001347983 */ /* 0x000ea80000300800 */
[----:B------:R-:W2:Y:S04]  /*19cf0*/  LDL.LU R53, [R1+0xa64] ;  /* 0x000a640001357983 */ /* 0x000ea80000300800 */
[----:B------:R-:W2:Y:S01]  /*19d00*/  LDL.LU R54, [R1+0xa88] ;  /* 0x000a880001367983 */ /* 0x000ea20000300800 */
[----:B---3--:R-:W-:-:S03]  /*19d10*/  IADD3 R33, P4, PT, R33, R22, RZ ;  /* 0x0000001621217210 */ /* 0x008fc60007f9e0ff */
[----:B0-----:R-:W3:Y:S04]  /*19d20*/  LDL.LU R3, [R1+0xa5c] ;  /* 0x000a5c0001037983 */ /* 0x001ee80000300800 */
[----:B------:R-:W3:Y:S04]  /*19d30*/  LDL.LU R24, [R1+0xa80] ;  /* 0x000a800001187983 */ /* 0x000ee80000300800 */
[----:B------:R0:W-:Y:S04]  /*19d40*/  STL [R1+0xa94], R33 ;  /* 0x000a942101007387 */ /* 0x0001e80000100800 */
[----:B0-----:R-:W3:Y:S01]  /*19d50*/  LDL.LU R33, [R1+0xa54] ;  /* 0x000a540001217983 */ /* 0x001ee20000300800 */
[----:B----4-:R-:W-:Y:S01]  /*19d60*/  IMAD.X R25, R25, 0x1, R2, P5 ;  /* 0x0000000119197824 */ /* 0x010fe200028e0602 */
[----:B------:R-:W-:Y:S01]  /*19d70*/  IADD3 R32, P5, PT, R32, R22, RZ ;  /* 0x0000001620207210 */ /* 0x000fe20007fbe0ff */
[----:B------:R-:W-:Y:S01]  /*19d80*/  IMAD.MOV.U32 R18, RZ, RZ, R56 ;  /* 0x000000ffff127224 */ /* 0x000fe200078e0038 */
[----:B------:R-:W4:Y:S04]  /*19d90*/  LDL.LU R55, [R1+0xa78] ;  /* 0x000a780001377983 */ /* 0x000f280000300800 */
[----:B------:R-:W4:Y:S04]  /*19da0*/  LDL.LU R56, [R1+0xa4c] ;  /* 0x000a4c0001387983 */ /* 0x000f280000300800 */
[----:B------:R-:W-:Y:S04]  /*19db0*/  STL [R1+0xab8], R25 ;  /* 0x000ab81901007387 */ /* 0x000fe80000100800 */
[----:B------:R-:W4:Y:S04]  /*19dc0*/  LDL.LU R58, [R1+0xa70] ;  /* 0x000a7000013a7983 */ /* 0x000f280000300800 */
[----:B------:R0:W-:Y:S01]  /*19dd0*/  STL [R1+0xa8c], R32 ;  /* 0x000a8c2001007387 */ /* 0x0001e20000100800 */
[----:B------:R-:W-:-:S03]  /*19de0*/  ISETP.NE.U32.AND P0, PT, R23, UR7, PT ;  /* 0x0000000717007c0c */ /* 0x000fc6000bf05070 */
[----:B------:R-:W4:Y:S04]  /*19df0*/  LDL.LU R59, [R1+0xa44] ;  /* 0x000a4400013b7983 */ /* 0x000f280000300800 */
[----:B------:R-:W4:Y:S01]  /*19e00*/  LDL.LU R23, [R1+0xa68] ;  /* 0x000a680001177983 */ /* 0x000f220000300800 */
[----:B------:R-:W-:-:S03]  /*19e10*/  IMAD.X R60, R60, 0x1, R2, P6 ;  /* 0x000000013c3c7824 */ /* 0x000fc600030e0602 */
[----:B0-----:R-:W4:Y:S04]  /*19e20*/  LDL.LU R32, [R1+0xa3c] ;  /* 0x000a3c0001207983 */ /* 0x001f280000300800 */
[----:B------:R-:W4:Y:S04]  /*19e30*/  LDL.LU R34, [R1+0xa60] ;  /* 0x000a600001227983 */ /* 0x000f280000300800 */
[----:B------:R-:W4:Y:S04]  /*19e40*/  LDL.LU R35, [R1+0xa34] ;  /* 0x000a340001237983 */ /* 0x000f280000300800 */
[----:B------:R-:W4:Y:S04]  /*19e50*/  LDL.LU R17, [R1+0xa58] ;  /* 0x000a580001117983 */ /* 0x000f280000300800 */
[----:B------:R0:W-:Y:S04]  /*19e60*/  STL [R1+0xab0], R60 ;  /* 0x000ab03c01007387 */ /* 0x0001e80000100800 */
[----:B------:R-:W4:Y:S04]  /*19e70*/  LDL.LU R16, [R1+0xa2c] ;  /* 0x000a2c0001107983 */ /* 0x000f280000300800 */
[----:B------:R-:W4:Y:S04]  /*19e80*/  LDL.LU R29, [R1+0xa50] ;  /* 0x000a5000011d7983 */ /* 0x000f280000300800 */
[----:B------:R-:W4:Y:S04]  /*19e90*/  LDL.LU R28, [R1+0xa24] ;  /* 0x000a2400011c7983 */ /* 0x000f280000300800 */
[----:B------:R-:W4:Y:S04]  /*19ea0*/  LDL.LU R25, [R1+0xa48] ;  /* 0x000a480001197983 */ /* 0x000f280000300800 */
[----:B0-----:R-:W4:Y:S01]  /*19eb0*/  LDL.LU R60, [R1+0xa1c] ;  /* 0x000a1c00013c7983 */ /* 0x001f220000300800 */
[-C--:B--2---:R-:W-:Y:S01]  /*19ec0*/  IADD3 R10, P6, PT, R10, R22.reuse, RZ ;  /* 0x000000160a0a7210 */ /* 0x084fe20007fde0ff */
[--C-:B------:R-:W-:Y:S01]  /*19ed0*/  IMAD.X R11, R11, 0x1, R2.reuse, P1 ;  /* 0x000000010b0b7824 */ /* 0x100fe200008e0602 */
[-C--:B------:R-:W-:Y:S01]  /*19ee0*/  IADD3 R44, P1, PT, R44, R22.reuse, RZ ;  /* 0x000000162c2c7210 */ /* 0x080fe20007f3e0ff */
[--C-:B------:R-:W-:Y:S01]  /*19ef0*/  IMAD.X R45, R45, 0x1, R2.reuse, P2 ;  /* 0x000000012d2d7824 */ /* 0x100fe200010e0602 */
[----:B------:R-:W-:Y:S01]  /*19f00*/  IADD3 R46, P2, PT, R46, R22, RZ ;  /* 0x000000162e2e7210 */ /* 0x000fe20007f5e0ff */
[----:B------:R-:W-:Y:S01]  /*19f10*/  STL [R1+0xa84], R10 ;  /* 0x000a840a01007387 */ /* 0x000fe20000100800 */
[----:B------:R-:W-:-:S03]  /*19f20*/  IMAD.X R14, R14, 0x1, R2, P3 ;  /* 0x000000010e0e7824 */ /* 0x000fc600018e0602 */
[----:B------:R-:W-:Y:S01]  /*19f30*/  STL [R1+0xaa8], R11 ;  /* 0x000aa80b01007387 */ /* 0x000fe20000100800 */
[----:B------:R-:W-:-:S03]  /*19f40*/  IADD3 R15, P3, PT, R15, R22, RZ ;  /* 0x000000160f0f7210 */ /* 0x000fc60007f7e0ff */
[----:B------:R-:W-:Y:S01]  /*19f50*/  STL [R1+0xa7c], R44 ;  /* 0x000a7c2c01007387 */ /* 0x000fe20000100800 */
[--C-:B------:R-:W-:Y:S02]  /*19f60*/  IMAD.X R52, R52, 0x1, R2.reuse, P4 ;  /* 0x0000000134347824 */ /* 0x100fe400020e0602 */
[----:B------:R-:W-:Y:S01]  /*19f70*/  IMAD.X R54, R54, 0x1, R2, P5 ;  /* 0x0000000136367824 */ /* 0x000fe200028e0602 */
[----:B------:R-:W-:Y:S01]  /*19f80*/  STL [R1+0xaa0], R45 ;  /* 0x000aa02d01007387 */ /* 0x000fe20000100800 */
[----:B---3--:R-:W-:-:S03]  /*19f90*/  IADD3 R3, P5, PT, R3, R22, RZ ;  /* 0x0000001603037210 */ /* 0x008fc60007fbe0ff */
[----:B------:R-:W-:Y:S01]  /*19fa0*/  STL [R1+0xa74], R46 ;  /* 0x000a742e01007387 */ /* 0x000fe20000100800 */
[----:B------:R-:W-:-:S03]  /*19fb0*/  IADD3 R53, P4, PT, R53, R22, RZ ;  /* 0x0000001635357210 */ /* 0x000fc60007f9e0ff */
[----:B------:R-:W-:Y:S04]  /*19fc0*/  STL [R1+0xa98], R14 ;  /* 0x000a980e01007387 */ /* 0x000fe80000100800 */
[----:B------:R-:W-:Y:S04]  /*19fd0*/  STL [R1+0xa6c], R15 ;  /* 0x000a6c0f01007387 */ /* 0x000fe80000100800 */
[----:B------:R-:W-:Y:S04]  /*19fe0*/  STL [R1+0xa90], R52 ;  /* 0x000a903401007387 */ /* 0x000fe80000100800 */
[----:B------:R0:W-:Y:S01]  /*19ff0*/  STL [R1+0xa5c], R3 ;  /* 0x000a5c0301007387 */ /* 0x0001e20000100800 */
[----:B------:R-:W-:-:S03]  /*1a000*/  IMAD.X R24, R24, 0x1, R2, P6 ;  /* 0x0000000118187824 */ /* 0x000fc600030e0602 */
[----:B------:R-:W-:Y:S01]  /*1a010*/  STL [R1+0xa64], R53 ;  /* 0x000a643501007387 */ /* 0x000fe20000100800 */
[----:B------:R-:W-:-:S03]  /*1a020*/  IADD3 R33, P6, PT, R33, R22, RZ ;  /* 0x0000001621217210 */ /* 0x000fc60007fde0ff */
[----:B0-----:R-:W2:Y:S04]  /*1a030*/  LDL.LU R3, [R1+0xa40] ;  /* 0x000a400001037983 */ /* 0x001ea80000300800 */
[----:B------:R-:W-:Y:S04]  /*1a040*/  STL [R1+0xa88], R54 ;  /* 0x000a883601007387 */ /* 0x000fe80000100800 */
[----:B------:R0:W-:Y:S04]  /*1a050*/  STL [R1+0xa80], R24 ;  /* 0x000a801801007387 */ /* 0x0001e80000100800 */
[----:B0-----:R-:W3:Y:S04]  /*1a060*/  LDL.LU R24, [R1+0xa14] ;  /* 0x000a140001187983 */ /* 0x001ee80000300800 */
[----:B------:R0:W-:Y:S04]  /*1a070*/  STL [R1+0xa54], R33 ;  /* 0x000a542101007387 */ /* 0x0001e80000100800 */
[----:B0-----:R-:W3:Y:S01]  /*1a080*/  LDL.LU R33, [R1+0xa38] ;  /* 0x000a380001217983 */ /* 0x001ee20000300800 */
[----:B----4-:R-:W-:Y:S01]  /*1a090*/  IMAD.X R55, R55, 0x1, R2, P1 ;  /* 0x0000000137377824 */ /* 0x010fe200008e0602 */
[----:B------:R-:W-:-:S02]  /*1a0a0*/  IADD3 R56, P1, PT, R56, R22, RZ ;  /* 0x0000001638387210 */ /* 0x000fc40007f3e0ff */
[----:B------:R-:W-:Y:S01]  /*1a0b0*/  IADD3.X R58, PT, PT, R58, R2, RZ, P2, !PT ;  /* 0x000000023a3a7210 */ /* 0x000fe200017fe4ff */
[--C-:B------:R-:W-:Y:S01]  /*1a0c0*/  IMAD.X R23, R23, 0x1, R2.reuse, P3 ;  /* 0x0000000117177824 */ /* 0x100fe200018e0602 */
[-C--:B------:R-:W-:Y:S02]  /*1a0d0*/  IADD3 R32, P3, PT, R32, R22.reuse, RZ ;  /* 0x0000001620207210 */ /* 0x080fe40007f7e0ff */
[----:B------:R-:W-:Y:S01]  /*1a0e0*/  IADD3 R59, P2, PT, R59, R22, RZ ;  /* 0x000000163b3b7210 */ /* 0x000fe20007f5e0ff */
[----:B------:R-:W-:Y:S04]  /*1a0f0*/  STL [R1+0xa78], R55 ;  /* 0x000a783701007387 */ /* 0x000fe80000100800 */
[----:B------:R-:W-:Y:S04]  /*1a100*/  STL [R1+0xa4c], R56 ;  /* 0x000a4c3801007387 */ /* 0x000fe80000100800 */
[----:B------:R-:W-:Y:S01]  /*1a110*/  STL [R1+0xa70], R58 ;  /* 0x000a703a01007387 */ /* 0x000fe20000100800 */
[----:B------:R-:W-:-:S03]  /*1a120*/  IMAD.X R34, R34, 0x1, R2, P4 ;  /* 0x0000000122227824 */ /* 0x000fc600020e0602 */
[----:B------:R0:W-:Y:S01]  /*1a130*/  STL [R1+0xa3c], R32 ;  /* 0x000a3c2001007387 */ /* 0x0001e20000100800 */
[----:B------:R-:W-:-:S03]  /*1a140*/  IADD3 R35, P4, PT, R35, R22, RZ ;  /* 0x0000001623237210 */ /* 0x000fc60007f9e0ff */
[----:B------:R-:W-:Y:S01]  /*1a150*/  STL [R1+0xa44], R59 ;  /* 0x000a443b01007387 */ /* 0x000fe20000100800 */
[--C-:B------:R-:W-:Y:S01]  /*1a160*/  IMAD.X R17, R17, 0x1, R2.reuse, P5 ;  /* 0x0000000111117824 */ /* 0x100fe200028e0602 */
[-C--:B------:R-:W-:Y:S01]  /*1a170*/  IADD3 R16, P5, PT, R16, R22.reuse, RZ ;  /* 0x0000001610107210 */ /* 0x080fe20007fbe0ff */
[--C-:B------:R-:W-:Y:S01]  /*1a180*/  IMAD.X R29, R29, 0x1, R2.reuse, P6 ;  /* 0x000000011d1d7824 */ /* 0x100fe200030e0602 */
[----:B------:R-:W-:Y:S01]  /*1a190*/  IADD3 R28, P6, PT, R28, R22, RZ ;  /* 0x000000161c1c7210 */ /* 0x000fe20007fde0ff */
[----:B0-----:R-:W4:Y:S04]  /*1a1a0*/  LDL.LU R32, [R1+0xa0c] ;  /* 0x000a0c0001207983 */ /* 0x001f280000300800 */
[----:B------:R-:W-:Y:S04]  /*1a1b0*/  STL [R1+0xa68], R23 ;  /* 0x000a681701007387 */ /* 0x000fe80000100800 */
[----:B------:R-:W-:Y:S04]  /*1a1c0*/  STL [R1+0xa60], R34 ;  /* 0x000a602201007387 */ /* 0x000fe80000100800 */
[----:B------:R-:W-:Y:S04]  /*1a1d0*/  STL [R1+0xa34], R35 ;  /* 0x000a342301007387 */ /* 0x000fe80000100800 */
[----:B------:R-:W-:Y:S01]  /*1a1e0*/  STL [R1+0xa58], R17 ;  /* 0x000a581101007387 */ /* 0x000fe20000100800 */
[----:B------:R-:W-:-:S03]  /*1a1f0*/  IMAD.X R25, R25, 0x1, R2, P1 ;  /* 0x0000000119197824 */ /* 0x000fc600008e0602 */
[----:B------:R-:W-:Y:S04]  /*1a200*/  STL [R1+0xa2c], R16 ;  /* 0x000a2c1001007387 */ /* 0x000fe80000100800 */
[----:B------:R-:W-:Y:S01]  /*1a210*/  STL [R1+0xa50], R29 ;  /* 0x000a501d01007387 */ /* 0x000fe20000100800 */
[----:B------:R-:W-:-:S03]  /*1a220*/  IADD3 R60, P1, PT, R60, R22, RZ ;  /* 0x000000163c3c7210 */ /* 0x000fc60007f3e0ff */
[----:B------:R-:W4:Y:S04]  /*1a230*/  LDL.LU R10, [R1+0xa30] ;  /* 0x000a3000010a7983 */ /* 0x000f280000300800 */
[----:B------:R-:W-:Y:S04]  /*1a240*/  STL [R1+0xa24], R28 ;  /* 0x000a241c01007387 */ /* 0x000fe80000100800 */
[----:B------:R-:W4:Y:S04]  /*1a250*/  LDL.LU R11, [R1+0xa04] ;  /* 0x000a0400010b7983 */ /* 0x000f280000300800 */
[----:B------:R-:W-:Y:S04]  /*1a260*/  STL [R1+0xa48], R25 ;  /* 0x000a481901007387 */ /* 0x000fe80000100800 */
[----:B------:R-:W4:Y:S04]  /*1a270*/  LDL.LU R44, [R1+0xa28] ;  /* 0x000a2800012c7983 */ /* 0x000f280000300800 */
[----:B------:R0:W-:Y:S04]  /*1a280*/  STL [R1+0xa1c], R60 ;  /* 0x000a1c3c01007387 */ /* 0x0001e80000100800 */
[----:B------:R-:W4:Y:S04]  /*1a290*/  LDL.LU R45, [R1+0x9fc] ;  /* 0x0009fc00012d7983 */ /* 0x000f280000300800 */
[----:B------:R-:W4:Y:S04]  /*1a2a0*/  LDL.LU R46, [R1+0xa20] ;  /* 0x000a2000012e7983 */ /* 0x000f280000300800 */
[----:B------:R-:W4:Y:S04]  /*1a2b0*/  LDL.LU R14, [R1+0x9f4] ;  /* 0x0009f400010e7983 */ /* 0x000f280000300800 */
[----:B------:R-:W4:Y:S04]  /*1a2c0*/  LDL.LU R15, [R1+0xa18] ;  /* 0x000a1800010f7983 */ /* 0x000f280000300800 */
[----:B------:R-:W4:Y:S04]  /*1a2d0*/  LDL.LU R52, [R1+0x9ec] ;  /* 0x0009ec0001347983 */ /* 0x000f280000300800 */
[----:B------:R-:W4:Y:S04]  /*1a2e0*/  LDL.LU R53, [R1+0xa10] ;  /* 0x000a100001357983 */ /* 0x000f280000300800 */
[----:B------:R-:W4:Y:S04]  /*1a2f0*/  LDL.LU R54, [R1+0x9e4] ;  /* 0x0009e40001367983 */ /* 0x000f280000300800 */
[----:B0-----:R-:W4:Y:S04]  /*1a300*/  LDL.LU R60, [R1+0xa08] ;  /* 0x000a0800013c7983 */ /* 0x001f280000300800 */
[----:B------:R-:W4:Y:S01]  /*1a310*/  LDL.LU R25, [R1+0x9dc] ;  /* 0x0009dc0001197983 */ /* 0x000f220000300800 */
[----:B--2---:R-:W-:-:S05]  /*1a320*/  IMAD.X R3, R3, 0x1, R2, P2 ;  /* 0x0000000103037824 */ /* 0x004fca00010e0602 */
[----:B------:R0:W-:Y:S01]  /*1a330*/  STL [R1+0xa40], R3 ;  /* 0x000a400301007387 */ /* 0x0001e20000100800 */
[----:B---3--:R-:W-:-:S03]  /*1a340*/  IADD3 R24, P2, PT, R24, R22, RZ ;  /* 0x0000001618187210 */ /* 0x008fc60007f5e0ff */
[----:B0-----:R-:W2:Y:S04]  /*1a350*/  LDL.LU R3, [R1+0xa00] ;  /* 0x000a000001037983 */ /* 0x001ea80000300800 */
[----:B------:R-:W3:Y:S04]  /*1a360*/  LDL.LU R55, [R1+0x9d4] ;  /* 0x0009d40001377983 */ /* 0x000ee80000300800 */
[----:B------:R-:W3:Y:S04]  /*1a370*/  LDL.LU R56, [R1+0x9f8] ;  /* 0x0009f80001387983 */ /* 0x000ee80000300800 */
[----:B------:R-:W-:Y:S04]  /*1a380*/  STL [R1+0xa14], R24 ;  /* 0x000a141801007387 */ /* 0x000fe80000100800 */
[----:B------:R-:W3:Y:S01]  /*1a390*/  LDL.LU R58, [R1+0x9cc] ;  /* 0x0009cc00013a7983 */ /* 0x000ee20000300800 */
[----:B------:R-:W-:-:S05]  /*1a3a0*/  IMAD.X R33, R33, 0x1, R2, P3 ;  /* 0x0000000121217824 */ /* 0x000fca00018e0602 */
[----:B------:R0:W-:Y:S04]  /*1a3b0*/  STL [R1+0xa38], R33 ;  /* 0x000a382101007387 */ /* 0x0001e80000100800 */
[----:B------:R-:W3:Y:S04]  /*1a3c0*/  LDL.LU R59, [R1+0x9f0] ;  /* 0x0009f000013b7983 */ /* 0x000ee80000300800 */
[----:B------:R-:W3:Y:S04]  /*1a3d0*/  LDL.LU R23, [R1+0x9c4] ;  /* 0x0009c40001177983 */ /* 0x000ee80000300800 */
[----:B0-----:R-:W3:Y:S04]  /*1a3e0*/  LDL.LU R33, [R1+0x9e8] ;  /* 0x0009e80001217983 */ /* 0x001ee80000300800 */
[----:B------:R-:W3:Y:S04]  /*1a3f0*/  LDL.LU R34, [R1+0x9bc] ;  /* 0x0009bc0001227983 */ /* 0x000ee80000300800 */
[----:B------:R-:W3:Y:S04]  /*1a400*/  LDL.LU R35, [R1+0x9e0] ;  /* 0x0009e00001237983 */ /* 0x000ee80000300800 */
[----:B------:R-:W3:Y:S01]  /*1a410*/  LDL.LU R17, [R1+0x9b4] ;  /* 0x0009b40001117983 */ /* 0x000ee20000300800 */
[----:B----4-:R-:W-:-:S05]  /*1a420*/  IADD3 R32, P3, PT, R32, R22, RZ ;  /* 0x0000001620207210 */ /* 0x010fca0007f7e0ff */
[----:B------:R0:W-:Y:S04]  /*1a430*/  STL [R1+0xa0c], R32 ;  /* 0x000a0c2001007387 */ /* 0x0001e80000100800 */
[----:B------:R-:W4:Y:S04]  /*1a440*/  LDL.LU R16, [R1+0x9d8] ;  /* 0x0009d80001107983 */ /* 0x000f280000300800 */
[----:B------:R-:W4:Y:S04]  /*1a450*/  LDL.LU R29, [R1+0x9ac] ;  /* 0x0009ac00011d7983 */ /* 0x000f280000300800 */
[----:B------:R-:W4:Y:S04]  /*1a460*/  LDL.LU R28, [R1+0x9d0] ;  /* 0x0009d000011c7983 */ /* 0x000f280000300800 */
[----:B------:R-:W4:Y:S01]  /*1a470*/  LDL.LU R24, [R1+0x9a4] ;  /* 0x0009a40001187983 */ /* 0x000f220000300800 */
[--C-:B------:R-:W-:Y:S01]  /*1a480*/  IMAD.X R10, R10, 0x1, R2.reuse, P4 ;  /* 0x000000010a0a7824 */ /* 0x100fe200020e0602 */
[-C--:B------:R-:W-:Y:S01]  /*1a490*/  IADD3 R11, P4, PT, R11, R22.reuse, RZ ;  /* 0x000000160b0b7210 */ /* 0x080fe20007f9e0ff */
[--C-:B------:R-:W-:Y:S01]  /*1a4a0*/  IMAD.X R44, R44, 0x1, R2.reuse, P5 ;  /* 0x000000012c2c7824 */ /* 0x100fe200028e0602 */
[----:B0-----:R-:W4:Y:S01]  /*1a4b0*/  LDL.LU R32, [R1+0x9c8] ;  /* 0x0009c80001207983 */ /* 0x001f220000300800 */
[----:B------:R-:W-:Y:S01]  /*1a4c0*/  IADD3 R45, P5, PT, R45, R22, RZ ;  /* 0x000000162d2d7210 */ /* 0x000fe20007fbe0ff */
[----:B------:R-:W-:-:S02]  /*1a4d0*/  IMAD.X R46, R46, 0x1, R2, P6 ;  /* 0x000000012e2e7824 */ /* 0x000fc400030e0602 */
[----:B------:R-:W-:Y:S01]  /*1a4e0*/  STL [R1+0xa30], R10 ;  /* 0x000a300a01007387 */ /* 0x000fe20000100800 */
[----:B------:R-:W-:-:S03]  /*1a4f0*/  IADD3 R14, P6, PT, R14, R22, RZ ;  /* 0x000000160e0e7210 */ /* 0x000fc60007fde0ff */
[----:B------:R-:W-:Y:S01]  /*1a500*/  STL [R1+0xa04], R11 ;  /* 0x000a040b01007387 */ /* 0x000fe20000100800 */
[----:B------:R-:W-:-:S03]  /*1a510*/  IMAD.X R15, R15, 0x1, R2, P1 ;  /* 0x000000010f0f7824 */ /* 0x000fc600008e0602 */
[----:B------:R-:W-:Y:S01]  /*1a520*/  STL [R1+0xa28], R44 ;  /* 0x000a282c01007387 */ /* 0x000fe20000100800 */
[----:B------:R-:W-:-:S03]  /*1a530*/  IADD3 R52, P1, PT, R52, R22, RZ ;  /* 0x0000001634347210 */ /* 0x000fc60007f3e0ff */
[----:B------:R-:W-:Y:S01]  /*1a540*/  STL [R1+0x9fc], R45 ;  /* 0x0009fc2d01007387 */ /* 0x000fe20000100800 */
[----:B------:R-:W-:-:S03]  /*1a550*/  IMAD.X R60, R60, 0x1, R2, P3 ;  /* 0x000000013c3c7824 */ /* 0x000fc600018e0602 */
[----:B------:R-:W-:Y:S01]  /*1a560*/  STL [R1+0xa20], R46 ;  /* 0x000a202e01007387 */ /* 0x000fe20000100800 */
[----:B------:R-:W-:-:S03]  /*1a570*/  IMAD.X R53, R53, 0x1, R2, P2 ;  /* 0x0000000135357824 */ /* 0x000fc600010e0602 */
[----:B------:R-:W-:Y:S04]  /*1a580*/  STL [R1+0x9f4], R14 ;  /* 0x0009f40e01007387 */ /* 0x000fe80000100800 */
[----:B------:R-:W-:Y:S01]  /*1a590*/  STL [R1+0xa18], R15 ;  /* 0x000a180f01007387 */ /* 0x000fe20000100800 */
[----:B------:R-:W-:-:S03]  /*1a5a0*/  IADD3 R54, P2, PT, R54, R22, RZ ;  /* 0x0000001636367210 */ /* 0x000fc60007f5e0ff */
[----:B------:R-:W-:Y:S04]  /*1a5b0*/  STL [R1+0x9ec], R52 ;  /* 0x0009ec3401007387 */ /* 0x000fe80000100800 */
[----:B------:R0:W-:Y:S01]  /*1a5c0*/  STL [R1+0xa08], R60 ;  /* 0x000a083c01007387 */ /* 0x0001e20000100800 */
[----:B------:R-:W-:-:S03]  /*1a5d0*/  IADD3 R25, P3, PT, R25, R22, RZ ;  /* 0x0000001619197210 */ /* 0x000fc60007f7e0ff */
[----:B------:R-:W-:Y:S04]  /*1a5e0*/  STL [R1+0xa10], R53 ;  /* 0x000a103501007387 */ /* 0x000fe80000100800 */
[----:B0-----:R-:W4:Y:S04]  /*1a5f0*/  LDL.LU R60, [R1+0x99c] ;  /* 0x00099c00013c7983 */ /* 0x001f280000300800 */
[----:B------:R-:W-:Y:S04]  /*1a600*/  STL [R1+0x9e4], R54 ;  /* 0x0009e43601007387 */ /* 0x000fe80000100800 */
[----:B------:R0:W-:Y:S04]  /*1a610*/  STL [R1+0x9dc], R25 ;  /* 0x0009dc1901007387 */ /* 0x0001e80000100800 */
[----:B0-----:R-:W4:Y:S01]  /*1a620*/  LDL.LU R25, [R1+0x9c0] ;  /* 0x0009c00001197983 */ /* 0x001f220000300800 */
[--C-:B--2---:R-:W-:Y:S01]  /*1a630*/  IMAD.X R3, R3, 0x1, R2.reuse, P4 ;  /* 0x0000000103037824 */ /* 0x104fe200020e0602 */
[----:B---3--:R-:W-:Y:S01]  /*1a640*/  IADD3 R55, P4, PT, R55, R22, RZ ;  /* 0x0000001637377210 */ /* 0x008fe20007f9e0ff */
[----:B------:R-:W-:-:S03]  /*1a650*/  IMAD.X R56, R56, 0x1, R2, P5 ;  /* 0x0000000138387824 */ /* 0x000fc600028e0602 */
[----:B------:R0:W-:Y:S01]  /*1a660*/  STL [R1+0xa00], R3 ;  /* 0x000a000301007387 */ /* 0x0001e20000100800 */
[----:B------:R-:W-:-:S03]  /*1a670*/  IADD3 R58, P5, PT, R58, R22, RZ ;  /* 0x000000163a3a7210 */ /* 0x000fc60007fbe0ff */
[----:B0-----:R-:W2:Y:S01]  /*1a680*/  LDL.LU R3, [R1+0x994] ;  /* 0x0009940001037983 */ /* 0x001ea20000300800 */
[----:B------:R-:W-:-:S03]  /*1a690*/  IMAD.X R59, R59, 0x1, R2, P6 ;  /* 0x000000013b3b7824 */ /* 0x000fc600030e0602 */
[----:B------:R-:W-:Y:S04]  /*1a6a0*/  STL [R1+0x9d4], R55 ;  /* 0x0009d43701007387 */ /* 0x000fe80000100800 */
[----:B------:R-:W-:Y:S04]  /*1a6b0*/  STL [R1+0x9f8], R56 ;  /* 0x0009f83801007387 */ /* 0x000fe80000100800 */
[----:B------:R-:W-:Y:S01]  /*1a6c0*/  STL [R1+0x9cc], R58 ;  /* 0x0009cc3a01007387 */ /* 0x000fe20000100800 */
[----:B------:R-:W-:-:S05]  /*1a6d0*/  IMAD.X R33, R33, 0x1, R2, P1 ;  /* 0x0000000121217824 */ /* 0x000fca00008e0602 */
[----:B------:R0:W-:Y:S04]  /*1a6e0*/  STL [R1+0x9e8], R33 ;  /* 0x0009e82101007387 */ /* 0x0001e80000100800 */
[----:B------:R-:W-:Y:S04]  /*1a6f0*/  STL [R1+0x9f0], R59 ;  /* 0x0009f03b01007387 */ /* 0x000fe80000100800 */
[----:B0-----:R-:W3:Y:S01]  /*1a700*/  LDL.LU R33, [R1+0x9b8] ;  /* 0x0009b80001217983 */ /* 0x001ee20000300800 */
[-C--:B------:R-:W-:Y:S02]  /*1a710*/  IADD3 R23, P6, PT, R23, R22.reuse, RZ ;  /* 0x0000001617177210 */ /* 0x080fe40007fde0ff */
[-C--:B------:R-:W-:Y:S01]  /*1a720*/  IADD3 R34, P1, PT, R34, R22.reuse, RZ ;  /* 0x0000001622227210 */ /* 0x080fe20007f3e0ff */
[--C-:B------:R-:W-:Y:S01]  /*1a730*/  IMAD.X R35, R35, 0x1, R2.reuse, P2 ;  /* 0x0000000123237824 */ /* 0x100fe200010e0602 */
[-C--:B------:R-:W-:Y:S01]  /*1a740*/  IADD3 R17, P2, PT, R17, R22.reuse, RZ ;  /* 0x0000001611117210 */ /* 0x080fe20007f5e0ff */
[----:B----4-:R-:W-:Y:S01]  /*1a750*/  IMAD.X R16, R16, 0x1, R2, P3 ;  /* 0x0000000110107824 */ /* 0x010fe200018e0602 */
[----:B------:R-:W-:Y:S01]  /*1a760*/  STL [R1+0x9c4], R23 ;  /* 0x0009c41701007387 */ /* 0x000fe20000100800 */
[----:B------:R-:W-:-:S03]  /*1a770*/  IADD3 R29, P3, PT, R29, R22, RZ ;  /* 0x000000161d1d7210 */ /* 0x000fc60007f7e0ff */
[----:B------:R-:W-:Y:S04]  /*1a780*/  STL [R1+0x9bc], R34 ;  /* 0x0009bc2201007387 */ /* 0x000fe80000100800 */
[----:B------:R-:W-:Y:S01]  /*1a790*/  STL [R1+0x9e0], R35 ;  /* 0x0009e02301007387 */ /* 0x000fe20000100800 */
[----:B------:R-:W-:-:S03]  /*1a7a0*/  IMAD.X R28, R28, 0x1, R2, P4 ;  /* 0x000000011c1c7824 */ /* 0x000fc600020e0602 */
[----:B------:R-:W-:Y:S01]  /*1a7b0*/  STL [R1+0x9b4], R17 ;  /* 0x0009b41101007387 */ /* 0x000fe20000100800 */
[----:B------:R-:W-:-:S03]  /*1a7c0*/  IADD3 R24, P4, PT, R24, R22, RZ ;  /* 0x0000001618187210 */ /* 0x000fc60007f9e0ff */
[----:B------:R-:W-:Y:S04]  /*1a7d0*/  STL [R1+0x9d8], R16 ;  /* 0x0009d81001007387 */ /* 0x000fe80000100800 */
[----:B------:R-:W-:Y:S01]  /*1a7e0*/  STL [R1+0x9ac], R29 ;  /* 0x0009ac1d01007387 */ /* 0x000fe20000100800 */
[----:B------:R-:W-:-:S03]  /*1a7f0*/  IADD3.X R32, PT, PT, R32, R2, RZ, P5, !PT ;  /* 0x0000000220207210 */ /* 0x000fc60002ffe4ff */
        /* <DEDUP_REMOVED lines=15> */
[----:B------:R-:W-:-:S05]  /*1a8f0*/  IADD3 R60, P5, PT, R60, R22, RZ ;  /* 0x000000163c3c7210 */ /* 0x000fca0007fbe0ff */
[----:B------:R0:W-:Y:S01]  /*1a900*/  STL [R1+0x99c], R60 ;  /* 0x00099c3c01007387 */ /* 0x0001e20000100800 */
[----:B------:R-:W-:-:S03]  /*1a910*/  IMAD.X R25, R25, 0x1, R2, P6 ;  /* 0x0000000119197824 */ /* 0x000fc600030e0602 */
[----:B0-----:R-:W4:Y:S04]  /*1a920*/  LDL.LU R60, [R1+0x95c] ;  /* 0x00095c00013c7983 */ /* 0x001f280000300800 */
[----:B------:R-:W4:Y:S04]  /*1a930*/  LDL.LU R55, [R1+0x980] ;  /* 0x0009800001377983 */ /* 0x000f280000300800 */
[----:B------:R-:W4:Y:S04]  /*1a940*/  LDL.LU R56, [R1+0x954] ;  /* 0x0009540001387983 */ /* 0x000f280000300800 */
[----:B------:R-:W-:Y:S04]  /*1a950*/  STL [R1+0x9c0], R25 ;  /* 0x0009c01901007387 */ /* 0x000fe80000100800 */
[----:B------:R-:W4:Y:S01]  /*1a960*/  LDL.LU R58, [R1+0x978] ;  /* 0x00097800013a7983 */ /* 0x000f220000300800 */
[----:B--2---:R-:W-:-:S05]  /*1a970*/  IADD3 R3, P6, PT, R3, R22, RZ ;  /* 0x0000001603037210 */ /* 0x004fca0007fde0ff */
[----:B------:R0:W-:Y:S04]  /*1a980*/  STL [R1+0x994], R3 ;  /* 0x0009940301007387 */ /* 0x0001e80000100800 */
[----:B------:R-:W2:Y:S04]  /*1a990*/  LDL.LU R59, [R1+0x94c] ;  /* 0x00094c00013b7983 */ /* 0x000ea80000300800 */
[----:B------:R-:W2:Y:S04]  /*1a9a0*/  LDL.LU R23, [R1+0x970] ;  /* 0x0009700001177983 */ /* 0x000ea80000300800 */
[----:B0-----:R-:W2:Y:S04]  /*1a9b0*/  LDL.LU R3, [R1+0x944] ;  /* 0x0009440001037983 */ /* 0x001ea80000300800 */
[----:B------:R-:W2:Y:S04]  /*1a9c0*/  LDL.LU R34, [R1+0x968] ;  /* 0x0009680001227983 */ /* 0x000ea80000300800 */
[----:B------:R-:W2:Y:S04]  /*1a9d0*/  LDL.LU R35, [R1+0x93c] ;  /* 0x00093c0001237983 */ /* 0x000ea80000300800 */
[----:B------:R-:W2:Y:S01]  /*1a9e0*/  LDL.LU R17, [R1+0x960] ;  /* 0x0009600001117983 */ /* 0x000ea20000300800 */
[----:B---3--:R-:W-:-:S05]  /*1a9f0*/  IMAD.X R33, R33, 0x1, R2, P1 ;  /* 0x0000000121217824 */ /* 0x008fca00008e0602 */
[----:B------:R0:W-:Y:S04]  /*1aa00*/  STL [R1+0x9b8], R33 ;  /* 0x0009b82101007387 */ /* 0x0001e80000100800 */
[----:B------:R-:W3:Y:S04]  /*1aa10*/  LDL.LU R16, [R1+0x934] ;  /* 0x0009340001107983 */ /* 0x000ee80000300800 */
[----:B------:R-:W3:Y:S04]  /*1aa20*/  LDL.LU R29, [R1+0x958] ;  /* 0x00095800011d7983 */ /* 0x000ee80000300800 */
[----:B------:R-:W3:Y:S04]  /*1aa30*/  LDL.LU R28, [R1+0x92c] ;  /* 0x00092c00011c7983 */ /* 0x000ee80000300800 */
[----:B------:R-:W3:Y:S04]  /*1aa40*/  LDL.LU R25, [R1+0x950] ;  /* 0x0009500001197983 */ /* 0x000ee80000300800 */
[----:B0-----:R-:W3:Y:S01]  /*1aa50*/  LDL.LU R33, [R1+0x924] ;  /* 0x0009240001217983 */ /* 0x001ee20000300800 */
[-C--:B----4-:R-:W-:Y:S01]  /*1aa60*/  IADD3 R10, P1, PT, R10, R22.reuse, RZ ;  /* 0x000000160a0a7210 */ /* 0x090fe20007f3e0ff */
        /* <DEDUP_REMOVED lines=12> */
[----:B------:R-:W-:-:S03]  /*1ab30*/  IADD3 R32, P6, PT, R32, R22, RZ ;  /* 0x0000001620207210 */ /* 0x000fc60007fde0ff */
[----:B------:R-:W-:Y:S01]  /*1ab40*/  STL [R1+0x97c], R46 ;  /* 0x00097c2e01007387 */ /* 0x000fe20000100800 */
[----:B------:R-:W-:-:S03]  /*1ab50*/  IADD3 R53, P5, PT, R53, R22, RZ ;  /* 0x0000001635357210 */ /* 0x000fc60007fbe0ff */
[----:B------:R-:W-:Y:S04]  /*1ab60*/  STL [R1+0x9a0], R14 ;  /* 0x0009a00e01007387 */ /* 0x000fe80000100800 */
[----:B------:R-:W-:Y:S04]  /*1ab70*/  STL [R1+0x974], R15 ;  /* 0x0009740f01007387 */ /* 0x000fe80000100800 */
[----:B------:R-:W-:Y:S04]  /*1ab80*/  STL [R1+0x998], R52 ;  /* 0x0009983401007387 */ /* 0x000fe80000100800 */
[----:B------:R0:W-:Y:S01]  /*1ab90*/  STL [R1+0x964], R32 ;  /* 0x0009642001007387 */ /* 0x0001e20000100800 */
[----:B------:R-:W-:-:S03]  /*1aba0*/  IMAD.X R24, R24, 0x1, R2, P1 ;  /* 0x0000000118187824 */ /* 0x000fc600008e0602 */
[----:B------:R-:W-:Y:S04]  /*1abb0*/  STL [R1+0x96c], R53 ;  /* 0x00096c3501007387 */ /* 0x000fe80000100800 */
[----:B0-----:R-:W4:Y:S01]  /*1abc0*/  LDL.LU R32, [R1+0x948] ;  /* 0x0009480001207983 */ /* 0x001f220000300800 */
[----:B------:R-:W-:-:S03]  /*1abd0*/  IADD3 R60, P1, PT, R60, R22, RZ ;  /* 0x000000163c3c7210 */ /* 0x000fc60007f3e0ff */
[----:B------:R-:W-:Y:S04]  /*1abe0*/  STL [R1+0x990], R54 ;  /* 0x0009903601007387 */ /* 0x000fe80000100800 */
[----:B------:R0:W-:Y:S01]  /*1abf0*/  STL [R1+0x988], R24 ;  /* 0x0009881801007387 */ /* 0x0001e20000100800 */
[--C-:B------:R-:W-:Y:S01]  /*1ac00*/  IMAD.X R55, R55, 0x1, R2.reuse, P2 ;  /* 0x0000000137377824 */ /* 0x100fe200010e0602 */
[-C--:B------:R-:W-:Y:S01]  /*1ac10*/  IADD3 R56, P2, PT, R56, R22.reuse, RZ ;  /* 0x0000001638387210 */ /* 0x080fe20007f5e0ff */
[--C-:B------:R-:W-:Y:S01]  /*1ac20*/  IMAD.X R58, R58, 0x1, R2.reuse, P3 ;  /* 0x000000013a3a7824 */ /* 0x100fe200018e0602 */
[----:B0-----:R-:W4:Y:S04]  /*1ac30*/  LDL.LU R24, [R1+0x91c] ;  /* 0x00091c0001187983 */ /* 0x001f280000300800 */
[----:B------:R0:W-:Y:S04]  /*1ac40*/  STL [R1+0x95c], R60 ;  /* 0x00095c3c01007387 */ /* 0x0001e80000100800 */
[----:B0-----:R-:W4:Y:S04]  /*1ac50*/  LDL.LU R60, [R1+0x940] ;  /* 0x00094000013c7983 */ /* 0x001f280000300800 */
[----:B------:R-:W-:Y:S04]  /*1ac60*/  STL [R1+0x980], R55 ;  /* 0x0009803701007387 */ /* 0x000fe80000100800 */
[----:B------:R-:W-:Y:S04]  /*1ac70*/  STL [R1+0x954], R56 ;  /* 0x0009543801007387 */ /* 0x000fe80000100800 */
[----:B------:R-:W-:Y:S01]  /*1ac80*/  STL [R1+0x978], R58 ;  /* 0x0009783a01007387 */ /* 0x000fe20000100800 */
[----:B--2---:R-:W-:Y:S01]  /*1ac90*/  IMAD.X R23, R23, 0x1, R2, P4 ;  /* 0x0000000117177824 */ /* 0x004fe200020e0602 */
[----:B------:R-:W-:-:S02]  /*1aca0*/  IADD3 R59, P3, PT, R59, R22, RZ ;  /* 0x000000163b3b7210 */ /* 0x000fc40007f7e0ff */
[-C--:B------:R-:W-:Y:S01]  /*1acb0*/  IADD3 R3, P4, PT, R3, R22.reuse, RZ ;  /* 0x0000001603037210 */ /* 0x080fe20007f9e0ff */
[--C-:B------:R-:W-:Y:S01]  /*1acc0*/  IMAD.X R34, R34, 0x1, R2.reuse, P5 ;  /* 0x0000000122227824 */ /* 0x100fe200028e0602 */
[-C--:B------:R-:W-:Y:S01]  /*1acd0*/  IADD3 R35, P5, PT, R35, R22.reuse, RZ ;  /* 0x0000001623237210 */ /* 0x080fe20007fbe0ff */
[----:B------:R-:W-:Y:S02]  /*1ace0*/  IMAD.X R17, R17, 0x1, R2, P6 ;  /* 0x0000000111117824 */ /* 0x000fe400030e0602 */
[----:B------:R0:W-:Y:S04]  /*1acf0*/  STL [R1+0x944], R3 ;  /* 0x0009440301007387 */ /* 0x0001e80000100800 */
[----:B------:R-:W-:Y:S01]  /*1ad00*/  STL [R1+0x94c], R59 ;  /* 0x00094c3b01007387 */ /* 0x000fe20000100800 */
[----:B---3--:R-:W-:-:S03]  /*1ad10*/  IADD3 R16, P6, PT, R16, R22, RZ ;  /* 0x0000001610107210 */ /* 0x008fc60007fde0ff */
[----:B0-----:R-:W2:Y:S04]  /*1ad20*/  LDL.LU R3, [R1+0x914] ;  /* 0x0009140001037983 */ /* 0x001ea80000300800 */
[----:B------:R-:W-:Y:S01]  /*1ad30*/  STL [R1+0x970], R23 ;  /* 0x0009701701007387 */ /* 0x000fe20000100800 */
[----:B------:R-:W-:-:S03]  /*1ad40*/  IMAD.X R29, R29, 0x1, R2, P1 ;  /* 0x000000011d1d7824 */ /* 0x000fc600008e0602 */
[----:B------:R-:W-:Y:S04]  /*1ad50*/  STL [R1+0x968], R34 ;  /* 0x0009682201007387 */ /* 0x000fe80000100800 */
[----:B------:R-:W-:Y:S01]  /*1ad60*/  STL [R1+0x93c], R35 ;  /* 0x00093c2301007387 */ /* 0x000fe20000100800 */
[----:B------:R-:W-:-:S03]  /*1ad70*/  IADD3 R28, P1, PT, R28, R22, RZ ;  /* 0x000000161c1c7210 */ /* 0x000fc60007f3e0ff */
[----:B------:R-:W-:Y:S01]  /*1ad80*/  STL [R1+0x960], R17 ;  /* 0x0009601101007387 */ /* 0x000fe20000100800 */
[----:B------:R-:W-:-:S03]  /*1ad90*/  IMAD.X R25, R25, 0x1, R2, P2 ;  /* 0x0000000119197824 */ /* 0x000fc600010e0602 */
[----:B------:R-:W-:Y:S04]  /*1ada0*/  STL [R1+0x934], R16 ;  /* 0x0009341001007387 */ /* 0x000fe80000100800 */
[----:B------:R-:W-:Y:S01]  /*1adb0*/  STL [R1+0x958], R29 ;  /* 0x0009581d01007387 */ /* 0x000fe20000100800 */
[----:B------:R-:W-:-:S03]  /*1adc0*/  IADD3 R33, P2, PT, R33, R22, RZ ;  /* 0x0000001621217210 */ /* 0x000fc60007f5e0ff */
[----:B------:R-:W3:Y:S04]  /*1add0*/  LDL.LU R10, [R1+0x938] ;  /* 0x00093800010a7983 */ /* 0x000ee80000300800 */
[----:B------:R-:W-:Y:S04]  /*1ade0*/  STL [R1+0x92c], R28 ;  /* 0x00092c1c01007387 */ /* 0x000fe80000100800 */
[----:B------:R-:W3:Y:S04]  /*1adf0*/  LDL.LU R11, [R1+0x90c] ;  /* 0x00090c00010b7983 */ /* 0x000ee80000300800 */
[----:B------:R-:W-:Y:S04]  /*1ae00*/  STL [R1+0x950], R25 ;  /* 0x0009501901007387 */ /* 0x000fe80000100800 */
[----:B------:R-:W3:Y:S04]  /*1ae10*/  LDL.LU R44, [R1+0x930] ;  /* 0x00093000012c7983 */ /* 0x000ee80000300800 */
[----:B------:R0:W-:Y:S04]  /*1ae20*/  STL [R1+0x924], R33 ;  /* 0x0009242101007387 */ /* 0x0001e80000100800 */
        /* <DEDUP_REMOVED lines=8> */
[----:B------:R-:W3:Y:S01]  /*1aeb0*/  LDL.LU R25, [R1+0x8e4] ;  /* 0x0008e40001197983 */ /* 0x000ee20000300800 */
[----:B----4-:R-:W-:-:S05]  /*1aec0*/  IMAD.X R32, R32, 0x1, R2, P3 ;  /* 0x0000000120207824 */ /* 0x010fca00018e0602 */
[----:B------:R0:W-:Y:S01]  /*1aed0*/  STL [R1+0x948], R32 ;  /* 0x0009482001007387 */ /* 0x0001e20000100800 */
[----:B------:R-:W-:-:S03]  /*1aee0*/  IADD3 R24, P3, PT, R24, R22, RZ ;  /* 0x0000001618187210 */ /* 0x000fc60007f7e0ff */
[----:B0-----:R-:W4:Y:S04]  /*1aef0*/  LDL.LU R32, [R1+0x908] ;  /* 0x0009080001207983 */ /* 0x001f280000300800 */
[----:B------:R-:W4:Y:S04]  /*1af00*/  LDL.LU R55, [R1+0x8dc] ;  /* 0x0008dc0001377983 */ /* 0x000f280000300800 */
[----:B------:R-:W4:Y:S04]  /*1af10*/  LDL.LU R56, [R1+0x900] ;  /* 0x0009000001387983 */ /* 0x000f280000300800 */
[----:B------:R-:W-:Y:S04]  /*1af20*/  STL [R1+0x91c], R24 ;  /* 0x00091c1801007387 */ /* 0x000fe80000100800 */
[----:B------:R-:W4:Y:S01]  /*1af30*/  LDL.LU R58, [R1+0x8d4] ;  /* 0x0008d400013a7983 */ /* 0x000f220000300800 */
[----:B------:R-:W-:-:S05]  /*1af40*/  IMAD.X R60, R60, 0x1, R2, P4 ;  /* 0x000000013c3c7824 */ /* 0x000fca00020e0602 */
[----:B------:R0:W-:Y:S04]  /*1af50*/  STL [R1+0x940], R60 ;  /* 0x0009403c01007387 */ /* 0x0001e80000100800 */
[----:B------:R-:W4:Y:S04]  /*1af60*/  LDL.LU R59, [R1+0x8f8] ;  /* 0x0008f800013b7983 */ /* 0x000f280000300800 */
[----:B------:R-:W4:Y:S04]  /*1af70*/  LDL.LU R23, [R1+0x8cc] ;  /* 0x0008cc0001177983 */ /* 0x000f280000300800 */
[----:B0-----:R-:W4:Y:S04]  /*1af80*/  LDL.LU R60, [R1+0x8f0] ;  /* 0x0008f000013c7983 */ /* 0x001f280000300800 */
[----:B------:R-:W4:Y:S04]  /*1af90*/  LDL.LU R34, [R1+0x8c4] ;  /* 0x0008c40001227983 */ /* 0x000f280000300800 */
[----:B------:R-:W4:Y:S04]  /*1afa0*/  LDL.LU R35, [R1+0x8e8] ;  /* 0x0008e80001237983 */ /* 0x000f280000300800 */
[----:B------:R-:W4:Y:S01]  /*1afb0*/  LDL.LU R17, [R1+0x8bc] ;  /* 0x0008bc0001117983 */ /* 0x000f220000300800 */
[----:B--2---:R-:W-:-:S05]  /*1afc0*/  IADD3 R3, P4, PT, R3, R22, RZ ;  /* 0x0000001603037210 */ /* 0x004fca0007f9e0ff */
[----:B------:R0:W-:Y:S04]  /*1afd0*/  STL [R1+0x914], R3 ;  /* 0x0009140301007387 */ /* 0x0001e80000100800 */
[----:B------:R-:W2:Y:S04]  /*1afe0*/  LDL.LU R16, [R1+0x8e0] ;  /* 0x0008e00001107983 */ /* 0x000ea80000300800 */
[----:B------:R-:W2:Y:S04]  /*1aff0*/  LDL.LU R29, [R1+0x8b4] ;  /* 0x0008b400011d7983 */ /* 0x000ea80000300800 */
[----:B------:R-:W2:Y:S04]  /*1b000*/  LDL.LU R28, [R1+0x8d8] ;  /* 0x0008d800011c7983 */ /* 0x000ea80000300800 */
[----:B------:R-:W2:Y:S01]  /*1b010*/  LDL.LU R24, [R1+0x8ac] ;  /* 0x0008ac0001187983 */ /* 0x000ea20000300800 */
[----:B---3--:R-:W-:Y:S01]  /*1b020*/  IMAD.X R10, R10, 0x1, R2, P5 ;  /* 0x000000010a0a7824 */ /* 0x008fe200028e0602 */
[----:B------:R-:W-:-:S02]  /*1b030*/  IADD3 R11, P5, PT, R11, R22, RZ ;  /* 0x000000160b0b7210 */ /* 0x000fc40007fbe0ff */
[----:B0-----:R-:W3:Y:S01]  /*1b040*/  LDL.LU R3, [R1+0x8d0] ;  /* 0x0008d00001037983 */ /* 0x001ee20000300800 */
[--C-:B------:R-:W-:Y:S01]  /*1b050*/  IMAD.X R44, R44, 0x1, R2.reuse, P6 ;  /* 0x000000012c2c7824 */ /* 0x100fe200030e0602 */
[-C--:B------:R-:W-:Y:S01]  /*1b060*/  IADD3 R45, P6, PT, R45, R22.reuse, RZ ;  /* 0x000000162d2d7210 */ /* 0x080fe20007fde0ff */
[----:B------:R-:W-:Y:S01]  /*1b070*/  IMAD.X R46, R46, 0x1, R2, P1 ;  /* 0x000000012e2e7824 */ /* 0x000fe200008e0602 */
[----:B------:R-:W-:Y:S01]  /*1b080*/  STL [R1+0x938], R10 ;  /* 0x0009380a01007387 */ /* 0x000fe20000100800 */
[----:B------:R-:W-:-:S03]  /*1b090*/  IADD3 R14, P1, PT, R14, R22, RZ ;  /* 0x000000160e0e7210 */ /* 0x000fc60007f3e0ff */
[----:B------:R-:W-:Y:S01]  /*1b0a0*/  STL [R1+0x90c], R11 ;  /* 0x00090c0b01007387 */ /* 0x000fe20000100800 */
[----:B------:R-:W-:-:S03]  /*1b0b0*/  IADD3.X R15, PT, PT, R15, R2, RZ, P2, !PT ;  /* 0x000000020f0f7210 */ /* 0x000fc600017fe4ff */
[----:B------:R-:W-:Y:S01]  /*1b0c0*/  STL [R1+0x930], R44 ;  /* 0x0009302c01007387 */ /* 0x000fe20000100800 */
[----:B------:R-:W-:-:S03]  /*1b0d0*/  IADD3 R52, P2, PT, R52, R22, RZ ;  /* 0x0000001634347210 */ /* 0x000fc60007f5e0ff */
[----:B------:R-:W-:Y:S01]  /*1b0e0*/  STL [R1+0x904], R45 ;  /* 0x0009042d01007387 */ /* 0x000fe20000100800 */
[----:B------:R-:W-:-:S03]  /*1b0f0*/  IMAD.X R33, R33, 0x1, R2, P4 ;  /* 0x0000000121217824 */ /* 0x000fc600020e0602 */
[----:B------:R-:W-:Y:S01]  /*1b100*/  STL [R1+0x928], R46 ;  /* 0x0009282e01007387 */ /* 0x000fe20000100800 */
[----:B------:R-:W-:-:S03]  /*1b110*/  IMAD.X R53, R53, 0x1, R2, P3 ;  /* 0x0000000135357824 */ /* 0x000fc600018e0602 */
[----:B------:R-:W-:Y:S04]  /*1b120*/  STL [R1+0x8fc], R14 ;  /* 0x0008fc0e01007387 */ /* 0x000fe80000100800 */
[----:B------:R-:W-:Y:S04]  /*1b130*/  STL [R1+0x920], R15 ;  /* 0x0009200f01007387 */ /* 0x000fe80000100800 */
[----:B------:R-:W-:Y:S04]  /*1b140*/  STL [R1+0x8f4], R52 ;  /* 0x0008f43401007387 */ /* 0x000fe80000100800 */
[----:B------:R0:W-:Y:S04]  /*1b150*/  STL [R1+0x910], R33 ;  /* 0x0009102101007387 */ /* 0x0001e80000100800 */
[----:B------:R-:W-:Y:S04]  /*1b160*/  STL [R1+0x918], R53 ;  /* 0x0009183501007387 */ /* 0x000fe80000100800 */
[----:B0-----:R-:W3:Y:S01]  /*1b170*/  LDL.LU R33, [R1+0x8a4] ;  /* 0x0008a40001217983 */ /* 0x001ee20000300800 */
[----:B------:R-:W-:-:S02]  /*1b180*/  IADD3 R54, P3, PT, R54, R22, RZ ;  /* 0x0000001636367210 */ /* 0x000fc40007f7e0ff */
[----:B------:R-:W-:-:S03]  /*1b190*/  IADD3 R25, P4, PT, R25, R22, RZ ;  /* 0x0000001619197210 */ /* 0x000fc60007f9e0ff */
[----:B------:R-:W-:Y:S04]  /*1b1a0*/  STL [R1+0x8ec], R54 ;  /* 0x0008ec3601007387 */ /* 0x000fe80000100800 */
[----:B------:R0:W-:Y:S01]  /*1b1b0*/  STL [R1+0x8e4], R25 ;  /* 0x0008e41901007387 */ /* 0x0001e20000100800 */
[--C-:B----4-:R-:W-:Y:S01]  /*1b1c0*/  IMAD.X R32, R32, 0x1, R2.reuse, P5 ;  /* 0x0000000120207824 */ /* 0x110fe200028e0602 */
[-C--:B------:R-:W-:Y:S02]  /*1b1d0*/  IADD3 R55, P5, PT, R55, R22.reuse, RZ ;  /* 0x0000001637377210 */ /* 0x080fe40007fbe0ff */
[----:B0-----:R-:W4:Y:S04]  /*1b1e0*/  LDL.LU R25, [R1+0x8c8] ;  /* 0x0008c80001197983 */ /* 0x001f280000300800 */
[----:B------:R0:W-:Y:S01]  /*1b1f0*/  STL [R1+0x908], R32 ;  /* 0x0009082001007387 */ /* 0x0001e20000100800 */
[----:B------:R-:W-:Y:S01]  /*1b200*/  IMAD.X R56, R56, 0x1, R2, P6 ;  /* 0x0000000138387824 */ /* 0x000fe200030e0602 */
[----:B------:R-:W-:-:S02]  /*1b210*/  IADD3 R58, P6, PT, R58, R22, RZ ;  /* 0x000000163a3a7210 */ /* 0x000fc40007fde0ff */
[----:B0-----:R-:W4:Y:S01]  /*1b220*/  LDL.LU R32, [R1+0x89c] ;  /* 0x00089c0001207983 */ /* 0x001f220000300800 */
[----:B------:R-:W-:-:S03]  /*1b230*/  IMAD.X R59, R59, 0x1, R2, P1 ;  /* 0x000000013b3b7824 */ /* 0x000fc600008e0602 */
[----:B------:R-:W-:Y:S01]  /*1b240*/  STL [R1+0x8dc], R55 ;  /* 0x0008dc3701007387 */ /* 0x000fe20000100800 */
[----:B------:R-:W-:-:S03]  /*1b250*/  IADD3 R23, P1, PT, R23, R22, RZ ;  /* 0x0000001617177210 */ /* 0x000fc60007f3e0ff */
[----:B------:R-:W-:Y:S04]  /*1b260*/  STL [R1+0x900], R56 ;  /* 0x0009003801007387 */ /* 0x000fe80000100800 */
[----:B------:R-:W-:Y:S01]  /*1b270*/  STL [R1+0x8d4], R58 ;  /* 0x0008d43a01007387 */ /* 0x000fe20000100800 */
[--C-:B------:R-:W-:Y:S01]  /*1b280*/  IMAD.X R60, R60, 0x1, R2.reuse, P2 ;  /* 0x000000013c3c7824 */ /* 0x100fe200010e0602 */
[-C--:B------:R-:W-:Y:S01]  /*1b290*/  IADD3 R34, P2, PT, R34, R22.reuse, RZ ;  /* 0x0000001622227210 */ /* 0x080fe20007f5e0ff */
[--C-:B------:R-:W-:Y:S01]  /*1b2a0*/  IMAD.X R35, R35, 0x1, R2.reuse, P3 ;  /* 0x0000000123237824 */ /* 0x100fe200018e0602 */
[-C--:B------:R-:W-:Y:S02]  /*1b2b0*/  IADD3 R17, P3, PT, R17, R22.reuse, RZ ;  /* 0x0000001611117210 */ /* 0x080fe40007f7e0ff */
[----:B------:R0:W-:Y:S04]  /*1b2c0*/  STL [R1+0x8f0], R60 ;  /* 0x0008f03c01007387 */ /* 0x0001e80000100800 */
[----:B------:R-:W-:Y:S04]  /*1b2d0*/  STL [R1+0x8f8], R59 ;  /* 0x0008f83b01007387 */ /* 0x000fe80000100800 */
[----:B0-----:R-:W4:Y:S04]  /*1b2e0*/  LDL.LU R60, [R1+0x8c0] ;  /* 0x0008c000013c7983 */ /* 0x001f280000300800 */
[----:B------:R-:W-:Y:S04]  /*1b2f0*/  STL [R1+0x8cc], R23 ;  /* 0x0008cc1701007387 */ /* 0x000fe80000100800 */
[----:B------:R-:W-:Y:S04]  /*1b300*/  STL [R1+0x8c4], R34 ;  /* 0x0008c42201007387 */ /* 0x000fe80000100800 */
[----:B------:R-:W-:Y:S04]  /*1b310*/  STL [R1+0x8e8], R35 ;  /* 0x0008e82301007387 */ /* 0x000fe80000100800 */
[----:B------:R-:W-:Y:S01]  /*1b320*/  STL [R1+0x8bc], R17 ;  /* 0x0008bc1101007387 */ /* 0x000fe20000100800 */
[--C-:B--2---:R-:W-:Y:S01]  /*1b330*/  IMAD.X R16, R16, 0x1, R2.reuse, P4 ;  /* 0x0000000110107824 */ /* 0x104fe200020e0602 */
[-C--:B------:R-:W-:Y:S01]  /*1b340*/  IADD3 R29, P4, PT, R29, R22.reuse, RZ ;  /* 0x000000161d1d7210 */ /* 0x080fe20007f9e0ff */
[----:B------:R-:W-:Y:S01]  /*1b350*/  IMAD.X R28, R28, 0x1, R2, P5 ;  /* 0x000000011c1c7824 */ /* 0x000fe200028e0602 */
[----:B------:R-:W-:-:S02]  /*1b360*/  IADD3 R24, P5, PT, R24, R22, RZ ;  /* 0x0000001618187210 */ /* 0x000fc40007fbe0ff */
[----:B------:R-:W-:Y:S04]  /*1b370*/  STL [R1+0x8e0], R16 ;  /* 0x0008e01001007387 */ /* 0x000fe80000100800 */
[----:B------:R-:W-:Y:S01]  /*1b380*/  STL [R1+0x8b4], R29 ;  /* 0x0008b41d01007387 */ /* 0x000fe20000100800 */
[----:B---3--:R-:W-:-:S03]  /*1b390*/  IMAD.X R3, R3, 0x1, R2, P6 ;  /* 0x0000000103037824 */ /* 0x008fc600030e0602 */
[----:B------:R-:W2:Y:S04]  /*1b3a0*/  LDL.LU R10, [R1+0x894] ;  /* 0x00089400010a7983 */ /* 0x000ea80000300800 */
        /* <DEDUP_REMOVED lines=14> */
[----:B------:R-:W-:-:S05]  /*1b490*/  IADD3 R33, P6, PT, R33, R22, RZ ;  /* 0x0000001621217210 */ /* 0x000fca0007fde0ff */
[----:B------:R0:W-:Y:S04]  /*1b4a0*/  STL [R1+0x8a4], R33 ;  /* 0x0008a42101007387 */ /* 0x0001e80000100800 */
[----:B0-----:R-:W3:Y:S04]  /*1b4b0*/  LDL.LU R33, [R1+0x864] ;  /* 0x0008640001217983 */ /* 0x001ee80000300800 */
[----:B------:R-:W3:Y:S01]  /*1b4c0*/  LDL.LU R55, [R1+0x888] ;  /* 0x0008880001377983 */ /* 0x000ee20000300800 */
[----:B----4-:R-:W-:-:S03]  /*1b4d0*/  IMAD.X R25, R25, 0x1, R2, P1 ;  /* 0x0000000119197824 */ /* 0x010fc600008e0602 */
[----:B------:R-:W4:Y:S04]  /*1b4e0*/  LDL.LU R56, [R1+0x85c] ;  /* 0x00085c0001387983 */ /* 0x000f280000300800 */
[----:B------:R-:W-:Y:S04]  /*1b4f0*/  STL [R1+0x8c8], R25 ;  /* 0x0008c81901007387 */ /* 0x000fe80000100800 */
[----:B------:R-:W4:Y:S01]  /*1b500*/  LDL.LU R58, [R1+0x880] ;  /* 0x00088000013a7983 */ /* 0x000f220000300800 */
[----:B------:R-:W-:-:S05]  /*1b510*/  IADD3 R32, P1, PT, R32, R22, RZ ;  /* 0x0000001620207210 */ /* 0x000fca0007f3e0ff */
[----:B------:R0:W-:Y:S04]  /*1b520*/  STL [R1+0x89c], R32 ;  /* 0x00089c2001007387 */ /* 0x0001e80000100800 */
[----:B------:R-:W4:Y:S04]  /*1b530*/  LDL.LU R59, [R1+0x854] ;  /* 0x00085400013b7983 */ /* 0x000f280000300800 */
[----:B------:R-:W4:Y:S04]  /*1b540*/  LDL.LU R23, [R1+0x878] ;  /* 0x0008780001177983 */ /* 0x000f280000300800 */
[----:B0-----:R-:W4:Y:S04]  /*1b550*/  LDL.LU R32, [R1+0x84c] ;  /* 0x00084c0001207983 */ /* 0x001f280000300800 */
[----:B------:R-:W4:Y:S04]  /*1b560*/  LDL.LU R34, [R1+0x870] ;  /* 0x0008700001227983 */ /* 0x000f280000300800 */
[----:B------:R-:W4:Y:S04]  /*1b570*/  LDL.LU R35, [R1+0x844] ;  /* 0x0008440001237983 */ /* 0x000f280000300800 */
[----:B------:R-:W4:Y:S01]  /*1b580*/  LDL.LU R17, [R1+0x868] ;  /* 0x0008680001117983 */ /* 0x000f220000300800 */
[----:B------:R-:W-:-:S05]  /*1b590*/  IMAD.X R60, R60, 0x1, R2, P2 ;  /* 0x000000013c3c7824 */ /* 0x000fca00010e0602 */
[----:B------:R0:W-:Y:S04]  /*1b5a0*/  STL [R1+0x8c0], R60 ;  /* 0x0008c03c01007387 */ /* 0x0001e80000100800 */
[----:B------:R-:W4:Y:S04]  /*1b5b0*/  LDL.LU R16, [R1+0x83c] ;  /* 0x00083c0001107983 */ /* 0x000f280000300800 */
[----:B------:R-:W4:Y:S04]  /*1b5c0*/  LDL.LU R29, [R1+0x860] ;  /* 0x00086000011d7983 */ /* 0x000f280000300800 */
[----:B------:R-:W4:Y:S04]  /*1b5d0*/  LDL.LU R28, [R1+0x834] ;  /* 0x00083400011c7983 */ /* 0x000f280000300800 */
[----:B------:R-:W4:Y:S04]  /*1b5e0*/  LDL.LU R25, [R1+0x858] ;  /* 0x0008580001197983 */ /* 0x000f280000300800 */
[----:B0-----:R-:W4:Y:S01]  /*1b5f0*/  LDL.LU R60, [R1+0x82c] ;  /* 0x00082c00013c7983 */ /* 0x001f220000300800 */
[-C--:B--2---:R-:W-:Y:S01]  /*1b600*/  IADD3 R10, P2, PT, R10, R22.reuse, RZ ;  /* 0x000000160a0a7210 */ /* 0x084fe20007f5e0ff */
[--C-:B---3--:R-:W-:Y:S01]  /*1b610*/  IMAD.X R11, R11, 0x1, R2.reuse, P3 ;  /* 0x000000010b0b7824 */ /* 0x108fe200018e0602 */
        /* <DEDUP_REMOVED lines=20> */
[----:B0-----:R-:W2:Y:S04]  /*1b760*/  LDL.LU R3, [R1+0x850] ;  /* 0x0008500001037983 */ /* 0x001ea80000300800 */
[----:B------:R-:W-:Y:S04]  /*1b770*/  STL [R1+0x898], R54 ;  /* 0x0008983601007387 */ /* 0x000fe80000100800 */
[----:B------:R0:W-:Y:S01]  /*1b780*/  STL [R1+0x890], R24 ;  /* 0x0008901801007387 */ /* 0x0001e20000100800 */
[----:B------:R-:W-:-:S03]  /*1b790*/  IADD3 R33, P2, PT, R33, R22, RZ ;  /* 0x0000001621217210 */ /* 0x000fc60007f5e0ff */
[----:B0-----:R-:W3:Y:S04]  /*1b7a0*/  LDL.LU R24, [R1+0x824] ;  /* 0x0008240001187983 */ /* 0x001ee80000300800 */
[----:B------:R0:W-:Y:S04]  /*1b7b0*/  STL [R1+0x864], R33 ;  /* 0x0008642101007387 */ /* 0x0001e80000100800 */
[----:B0-----:R-:W3:Y:S01]  /*1b7c0*/  LDL.LU R33, [R1+0x848] ;  /* 0x0008480001217983 */ /* 0x001ee20000300800 */
[--C-:B------:R-:W-:Y:S01]  /*1b7d0*/  IMAD.X R55, R55, 0x1, R2.reuse, P3 ;  /* 0x0000000137377824 */ /* 0x100fe200018e0602 */
[----:B----4-:R-:W-:Y:S01]  /*1b7e0*/  IADD3 R56, P3, PT, R56, R22, RZ ;  /* 0x0000001638387210 */ /* 0x010fe20007f7e0ff */
[----:B------:R-:W-:Y:S01]  /*1b7f0*/  IMAD.X R58, R58, 0x1, R2, P4 ;  /* 0x000000013a3a7824 */ /* 0x000fe200020e0602 */
[----:B------:R-:W-:-:S02]  /*1b800*/  IADD3.X R23, PT, PT, R23, R2, RZ, P5, !PT ;  /* 0x0000000217177210 */ /* 0x000fc40002ffe4ff */
[-C--:B------:R-:W-:Y:S01]  /*1b810*/  IADD3 R59, P4, PT, R59, R22.reuse, RZ ;  /* 0x000000163b3b7210 */ /* 0x080fe20007f9e0ff */
[----:B------:R-:W-:Y:S04]  /*1b820*/  STL [R1+0x888], R55 ;  /* 0x0008883701007387 */ /* 0x000fe80000100800 */
[----:B------:R-:W-:Y:S04]  /*1b830*/  STL [R1+0x85c], R56 ;  /* 0x00085c3801007387 */ /* 0x000fe80000100800 */
[----:B------:R-:W-:Y:S01]  /*1b840*/  STL [R1+0x880], R58 ;  /* 0x0008803a01007387 */ /* 0x000fe20000100800 */
[-C--:B------:R-:W-:Y:S01]  /*1b850*/  IADD3 R32, P5, PT, R32, R22.reuse, RZ ;  /* 0x0000001620207210 */ /* 0x080fe20007fbe0ff */
[--C-:B------:R-:W-:Y:S01]  /*1b860*/  IMAD.X R34, R34, 0x1, R2.reuse, P6 ;  /* 0x0000000122227824 */ /* 0x100fe200030e0602 */
[----:B------:R-:W-:Y:S01]  /*1b870*/  IADD3 R35, P6, PT, R35, R22, RZ ;  /* 0x0000001623237210 */ /* 0x000fe20007fde0ff */
[----:B------:R-:W-:-:S02]  /*1b880*/  IMAD.X R17, R17, 0x1, R2, P1 ;  /* 0x0000000111117824 */ /* 0x000fc400008e0602 */
[----:B------:R0:W-:Y:S04]  /*1b890*/  STL [R1+0x84c], R32 ;  /* 0x00084c2001007387 */ /* 0x0001e80000100800 */
[----:B------:R-:W-:Y:S04]  /*1b8a0*/  STL [R1+0x854], R59 ;  /* 0x0008543b01007387 */ /* 0x000fe80000100800 */
[----:B0-----:R-:W4:Y:S01]  /*1b8b0*/  LDL.LU R32, [R1+0x81c] ;  /* 0x00081c0001207983 */ /* 0x001f220000300800 */
[----:B------:R-:W-:-:S03]  /*1b8c0*/  IADD3 R16, P1, PT, R16, R22, RZ ;  /* 0x0000001610107210 */ /* 0x000fc60007f3e0ff */
        /* <DEDUP_REMOVED lines=31> */
[----:B------:R0:W-:Y:S04]  /*1bac0*/  STL [R1+0x824], R24 ;  /* 0x0008241801007387 */ /* 0x0001e80000100800 */
        /* <DEDUP_REMOVED lines=14> */
[----:B-1----:R-:W4:Y:S01]  /*1bbb0*/  LDL.LU R33, [R1+0x7b4] ;  /* 0x0007b40001217983 */ /* 0x002f220000300800 */
[----:B------:R-:W-:Y:S01]  /*1bbc0*/  IMAD.X R10, R10, 0x1, R2, P6 ;  /* 0x000000010a0a7824 */ /* 0x000fe200030e0602 */
[----:B------:R-:W-:-:S02]  /*1bbd0*/  IADD3 R11, P6, PT, R11, R22, RZ ;  /* 0x000000160b0b7210 */ /* 0x000fc40007fde0ff */
[----:B0-----:R-:W4:Y:S01]  /*1bbe0*/  LDL.LU R32, [R1+0x7d8] ;  /* 0x0007d80001207983 */ /* 0x001f220000300800 */
[--C-:B------:R-:W-:Y:S01]  /*1bbf0*/  IMAD.X R44, R44, 0x1, R2.reuse, P1 ;  /* 0x000000012c2c7824 */ /* 0x100fe200008e0602 */
[-C--:B------:R-:W-:Y:S01]  /*1bc00*/  IADD3 R45, P1, PT, R45, R22.reuse, RZ ;  /* 0x000000162d2d7210 */ /* 0x080fe20007f3e0ff */
[----:B------:R-:W-:Y:S01]  /*1bc10*/  IMAD.X R46, R46, 0x1, R2, P2 ;  /* 0x000000012e2e7824 */ /* 0x000fe200010e0602 */
        /* <DEDUP_REMOVED lines=26> */
[----:B0-----:R-:W2:Y:S04]  /*1bdc0*/  LDL.LU R3, [R1+0x7a4] ;  /* 0x0007a40001037983 */ /* 0x001ea80000300800 */
[----:B------:R-:W-:Y:S01]  /*1bdd0*/  STL [R1+0x7e4], R55 ;  /* 0x0007e43701007387 */ /* 0x000fe20000100800 */
[--C-:B------:R-:W-:Y:S02]  /*1bde0*/  IMAD.X R24, R24, 0x1, R2.reuse, P3 ;  /* 0x0000000118187824 */ /* 0x100fe400018e0602 */
[----:B------:R-:W-:Y:S01]  /*1bdf0*/  IMAD.X R59, R59, 0x1, R2, P2 ;  /* 0x000000013b3b7824 */ /* 0x000fe200010e0602 */
[----:B------:R-:W-:Y:S04]  /*1be00*/  STL [R1+0x808], R56 ;  /* 0x0008083801007387 */ /* 0x000fe80000100800 */
[----:B------:R-:W-:Y:S04]  /*1be10*/  STL [R1+0x7dc], R58 ;  /* 0x0007dc3a01007387 */ /* 0x000fe80000100800 */
[----:B------:R0:W-:Y:S04]  /*1be20*/  STL [R1+0x7f8], R24 ;  /* 0x0007f81801007387 */ /* 0x0001e80000100800 */
[----:B------:R-:W-:Y:S04]  /*1be30*/  STL [R1+0x800], R59 ;  /* 0x0008003b01007387 */ /* 0x000fe80000100800 */
[----:B0-----:R-:W3:Y:S01]  /*1be40*/  LDL.LU R24, [R1+0x7c8] ;  /* 0x0007c80001187983 */ /* 0x001ee20000300800 */
[----:B------:R-:W-:-:S02]  /*1be50*/  IADD3 R23, P2, PT, R23, R22, RZ ;  /* 0x0000001617177210 */ /* 0x000fc40007f5e0ff */
[-C--:B------:R-:W-:Y:S01]  /*1be60*/  IADD3 R34, P3, PT, R34, R22.reuse, RZ ;  /* 0x0000001622227210 */ /* 0x080fe20007f7e0ff */
[--C-:B------:R-:W-:Y:S01]  /*1be70*/  IMAD.X R35, R35, 0x1, R2.reuse, P4 ;  /* 0x0000000123237824 */ /* 0x100fe200020e0602 */
[-C--:B------:R-:W-:Y:S01]  /*1be80*/  IADD3 R17, P4, PT, R17, R22.reuse, RZ ;  /* 0x0000001611117210 */ /* 0x080fe20007f9e0ff */
[----:B------:R-:W-:Y:S04]  /*1be90*/  STL [R1+0x7d4], R23 ;  /* 0x0007d41701007387 */ /* 0x000fe80000100800 */
[----:B------:R-:W-:Y:S04]  /*1bea0*/  STL [R1+0x7cc], R34 ;  /* 0x0007cc2201007387 */ /* 0x000fe80000100800 */
[----:B------:R-:W-:Y:S04]  /*1beb0*/  STL [R1+0x7f0], R35 ;  /* 0x0007f02301007387 */ /* 0x000fe80000100800 */
[----:B------:R-:W-:Y:S01]  /*1bec0*/  STL [R1+0x7c4], R17 ;  /* 0x0007c41101007387 */ /* 0x000fe20000100800 */
[--C-:B----4-:R-:W-:Y:S01]  /*1bed0*/  IMAD.X R16, R16, 0x1, R2.reuse, P5 ;  /* 0x0000000110107824 */ /* 0x110fe200028e0602 */
[-C--:B------:R-:W-:Y:S01]  /*1bee0*/  IADD3 R29, P5, PT, R29, R22.reuse, RZ ;  /* 0x000000161d1d7210 */ /* 0x080fe20007fbe0ff */
[----:B------:R-:W-:Y:S01]  /*1bef0*/  IMAD.X R28, R28, 0x1, R2, P6 ;  /* 0x000000011c1c7824 */ /* 0x000fe200030e0602 */
[----:B------:R-:W-:-:S02]  /*1bf00*/  IADD3 R33, P6, PT, R33, R22, RZ ;  /* 0x0000001621217210 */ /* 0x000fc40007fde0ff */
[----:B------:R-:W-:Y:S04]  /*1bf10*/  STL [R1+0x7e8], R16 ;  /* 0x0007e81001007387 */ /* 0x000fe80000100800 */
[----:B------:R-:W-:Y:S01]  /*1bf20*/  STL [R1+0x7bc], R29 ;  /* 0x0007bc1d01007387 */ /* 0x000fe20000100800 */
[----:B------:R-:W-:-:S03]  /*1bf30*/  IMAD.X R32, R32, 0x1, R2, P1 ;  /* 0x0000000120207824 */ /* 0x000fc600008e0602 */
[----:B------:R-:W4:Y:S04]  /*1bf40*/  LDL.LU R10, [R1+0x79c] ;  /* 0x00079c00010a7983 */ /* 0x000f280000300800 */
[----:B------:R-:W-:Y:S04]  /*1bf50*/  STL [R1+0x7e0], R28 ;  /* 0x0007e01c01007387 */ /* 0x000fe80000100800 */
[----:B------:R-:W4:Y:S04]  /*1bf60*/  LDL.LU R11, [R1+0x7c0] ;  /* 0x0007c000010b7983 */ /* 0x000f280000300800 */
[----:B------:R0:W-:Y:S04]  /*1bf70*/  STL [R1+0x7b4], R33 ;  /* 0x0007b42101007387 */ /* 0x0001e80000100800 */
        /* <DEDUP_REMOVED lines=10> */
[----:B-1----:R-:W4:Y:S01]  /*1c020*/  LDL.LU R32, [R1+0x798] ;  /* 0x0007980001207983 */ /* 0x002f220000300800 */
[----:B------:R-:W-:-:S05]  /*1c030*/  IADD3 R60, P1, PT, R60, R22, RZ ;  /* 0x000000163c3c7210 */ /* 0x000fca0007f3e0ff */
[----:B------:R0:W-:Y:S01]  /*1c040*/  STL [R1+0x7ac], R60 ;  /* 0x0007ac3c01007387 */ /* 0x0001e20000100800 */
[----:B------:R-:W-:-:S03]  /*1c050*/  IADD3.X R25, PT, PT, R25, R2, RZ, P2, !PT ;  /* 0x0000000219197210 */ /* 0x000fc600017fe4ff */
        /* <DEDUP_REMOVED lines=9> */
[----:B0-----:R-:W2:Y:S01]  /*1c0f0*/  LDL.LU R3, [R1+0x754] ;  /* 0x0007540001037983 */ /* 0x001ea20000300800 */
[----:B---3--:R-:W-:-:S03]  /*1c100*/  IMAD.X R24, R24, 0x1, R2, P3 ;  /* 0x0000000118187824 */ /* 0x008fc600018e0602 */
[----:B------:R-:W3:Y:S04]  /*1c110*/  LDL.LU R34, [R1+0x778] ;  /* 0x0007780001227983 */ /* 0x000ee80000300800 */
[----:B------:R-:W3:Y:S04]  /*1c120*/  LDL.LU R35, [R1+0x74c] ;  /* 0x00074c0001237983 */ /* 0x000ee80000300800 */
[----:B------:R-:W3:Y:S04]  /*1c130*/  LDL.LU R17, [R1+0x770] ;  /* 0x0007700001117983 */ /* 0x000ee80000300800 */
        /* <DEDUP_REMOVED lines=24> */
[----:B------:R-:W-:Y:S01]  /*1c2c0*/  STL [R1+0x7a8], R52 ;  /* 0x0007a83401007387 */ /* 0x000fe20000100800 */
[----:B------:R-:W-:-:S03]  /*1c2d0*/  IMAD.X R32, R32, 0x1, R2, P3 ;  /* 0x0000000120207824 */ /* 0x000fc600018e0602 */
[----:B------:R0:W-:Y:S04]  /*1c2e0*/  STL [R1+0x774], R33 ;  /* 0x0007742101007387 */ /* 0x0001e80000100800 */
[----:B------:R-:W-:Y:S04]  /*1c2f0*/  STL [R1+0x77c], R53 ;  /* 0x00077c3501007387 */ /* 0x000fe80000100800 */
[----:B0-----:R-:W4:Y:S04]  /*1c300*/  LDL.LU R33, [R1+0x758] ;  /* 0x0007580001217983 */ /* 0x001f280000300800 */
[----:B------:R-:W-:Y:S04]  /*1c310*/  STL [R1+0x7a0], R54 ;  /* 0x0007a03601007387 */ /* 0x000fe80000100800 */
[----:B------:R0:W-:Y:S01]  /*1c320*/  STL [R1+0x798], R32 ;  /* 0x0007982001007387 */ /* 0x0001e20000100800 */
[-C--:B------:R-:W-:Y:S01]  /*1c330*/  IADD3 R60, P3, PT, R60, R22.reuse, RZ ;  /* 0x000000163c3c7210 */ /* 0x080fe20007f7e0ff */
[--C-:B------:R-:W-:Y:S01]  /*1c340*/  IMAD.X R55, R55, 0x1, R2.reuse, P4 ;  /* 0x0000000137377824 */ /* 0x100fe200020e0602 */
[----:B------:R-:W-:Y:S01]  /*1c350*/  IADD3 R56, P4, PT, R56, R22, RZ ;  /* 0x0000001638387210 */ /* 0x000fe20007f9e0ff */
[----:B0-----:R-:W4:Y:S01]  /*1c360*/  LDL.LU R32, [R1+0x72c] ;  /* 0x00072c0001207983 */ /* 0x001f220000300800 */
[----:B------:R-:W-:-:S03]  /*1c370*/  IMAD.X R58, R58, 0x1, R2, P5 ;  /* 0x000000013a3a7824 */ /* 0x000fc600028e0602 */
        /* <DEDUP_REMOVED lines=8> */
[--C-:B---3--:R-:W-:Y:S01]  /*1c400*/  IMAD.X R34, R34, 0x1, R2.reuse, P1 ;  /* 0x0000000122227824 */ /* 0x108fe200008e0602 */
[-C--:B------:R-:W-:Y:S01]  /*1c410*/  IADD3 R35, P1, PT, R35, R22.reuse, RZ ;  /* 0x0000001623237210 */ /* 0x080fe20007f3e0ff */
[--C-:B------:R-:W-:Y:S02]  /*1c420*/  IMAD.X R17, R17, 0x1, R2.reuse, P2 ;  /* 0x0000000111117824 */ /* 0x100fe400010e0602 */
[----:B------:R0:W-:Y:S04]  /*1c430*/  STL [R1+0x754], R3 ;  /* 0x0007540301007387 */ /* 0x0001e80000100800 */
[----:B------:R1:W-:Y:S01]  /*1c440*/  STL [R1+0x75c], R59 ;  /* 0x00075c3b01007387 */ /* 0x0003e20000100800 */
[-C--:B------:R-:W-:Y:S01]  /*1c450*/  IADD3 R16, P2, PT, R16, R22.reuse, RZ ;  /* 0x0000001610107210 */ /* 0x080fe20007f5e0ff */
[--C-:B------:R-:W-:Y:S01]  /*1c460*/  IMAD.X R29, R29, 0x1, R2.reuse, P3 ;  /* 0x000000011d1d7824 */ /* 0x100fe200018e0602 */
[-C--:B------:R-:W-:Y:S01]  /*1c470*/  IADD3 R28, P3, PT, R28, R22.reuse, RZ ;  /* 0x000000161c1c7210 */ /* 0x080fe20007f7e0ff */
[----:B------:R-:W-:Y:S01]  /*1c480*/  IMAD.X R25, R25, 0x1, R2, P4 ;  /* 0x0000000119197824 */ /* 0x000fe200020e0602 */
[----:B0-----:R-:W2:Y:S04]  /*1c490*/  LDL.LU R3, [R1+0x724] ;  /* 0x0007240001037983 */ /* 0x001ea80000300800 */
[----:B------:R0:W-:Y:S04]  /*1c4a0*/  STL [R1+0x780], R23 ;  /* 0x0007801701007387 */ /* 0x0001e80000100800 */
[----:B------:R3:W-:Y:S04]  /*1c4b0*/  STL [R1+0x778], R34 ;  /* 0x0007782201007387 */ /* 0x0007e80000100800 */
[----:B------:R0:W-:Y:S04]  /*1c4c0*/  STL [R1+0x74c], R35 ;  /* 0x00074c2301007387 */ /* 0x0001e80000100800 */
[----:B------:R0:W-:Y:S04]  /*1c4d0*/  STL [R1+0x770], R17 ;  /* 0x0007701101007387 */ /* 0x0001e80000100800 */
[----:B------:R0:W-:Y:S04]  /*1c4e0*/  STL [R1+0x744], R16 ;  /* 0x0007441001007387 */ /* 0x0001e80000100800 */
[----:B------:R0:W-:Y:S01]  /*1c4f0*/  STL [R1+0x768], R29 ;  /* 0x0007681d01007387 */ /* 0x0001e20000100800 */
[----:B------:R-:W-:-:S03]  /*1c500*/  IADD3 R24, P4, PT, R24, R22, RZ ;  /* 0x0000001618187210 */ /* 0x000fc60007f9e0ff */
[----:B------:R-:W2:Y:S04]  /*1c510*/  LDL.LU R10, [R1+0x748] ;  /* 0x00074800010a7983 */ /* 0x000ea80000300800 */
[----:B------:R0:W-:Y:S04]  /*1c520*/  STL [R1+0x73c], R28 ;  /* 0x00073c1c01007387 */ /* 0x0001e80000100800 */
[----:B------:R-:W2:Y:S04]  /*1c530*/  LDL.LU R11, [R1+0x71c] ;  /* 0x00071c00010b7983 */ /* 0x000ea80000300800 */
[----:B------:R0:W-:Y:S04]  /*1c540*/  STL [R1+0x760], R25 ;  /* 0x0007601901007387 */ /* 0x0001e80000100800 */
        /* <DEDUP_REMOVED lines=11> */
[----:B------:R-:W2:Y:S01]  /*1c600*/  LDL.LU R56, [R1+0x718] ;  /* 0x0007180001387983 */ /* 0x000ea20000300800 */
[----:B----4-:R-:W-:-:S05]  /*1c610*/  IMAD.X R33, R33, 0x1, R2, P5 ;  /* 0x0000000121217824 */ /* 0x010fca00028e0602 */
[----:B------:R4:W-:Y:S04]  /*1c620*/  STL [R1+0x758], R33 ;  /* 0x0007582101007387 */ /* 0x0009e80000100800 */
[----:B-1----:R-:W2:Y:S04]  /*1c630*/  LDL.LU R59, [R1+0x710] ;  /* 0x00071000013b7983 */ /* 0x002ea80000300800 */
[----:B0-----:R-:W2:Y:S01]  /*1c640*/  LDL.LU R23, [R1+0x6e4] ;  /* 0x0006e40001177983 */ /* 0x001ea20000300800 */
[----:B------:R-:W-:-:S05]  /*1c650*/  IADD3 R32, P5, PT, R32, R22, RZ ;  /* 0x0000001620207210 */ /* 0x000fca0007fbe0ff */
[----:B------:R0:W-:Y:S04]  /*1c660*/  STL [R1+0x72c], R32 ;  /* 0x00072c2001007387 */ /* 0x0001e80000100800 */
[----:B---3--:R-:W3:Y:S01]  /*1c670*/  LDL.LU R34, [R1+0x708] ;  /* 0x0007080001227983 */ /* 0x008ee20000300800 */
[----:B------:R-:W-:-:S05]  /*1c680*/  IMAD.X R60, R60, 0x1, R2, P6 ;  /* 0x000000013c3c7824 */ /* 0x000fca00030e0602 */
[----:B------:R1:W-:Y:S04]  /*1c690*/  STL [R1+0x750], R60 ;  /* 0x0007503c01007387 */ /* 0x0003e80000100800 */
[----:B------:R-:W3:Y:S04]  /*1c6a0*/  LDL.LU R35, [R1+0x6dc] ;  /* 0x0006dc0001237983 */ /* 0x000ee80000300800 */
[----:B------:R-:W3:Y:S04]  /*1c6b0*/  LDL.LU R17, [R1+0x700] ;  /* 0x0007000001117983 */ /* 0x000ee80000300800 */
[----:B------:R-:W3:Y:S04]  /*1c6c0*/  LDL.LU R16, [R1+0x6d4] ;  /* 0x0006d40001107983 */ /* 0x000ee80000300800 */
[----:B------:R-:W3:Y:S04]  /*1c6d0*/  LDL.LU R29, [R1+0x6cc] ;  /* 0x0006cc00011d7983 */ /* 0x000ee80000300800 */
[----:B------:R-:W3:Y:S04]  /*1c6e0*/  LDL.LU R28, [R1+0x6f0] ;  /* 0x0006f000011c7983 */ /* 0x000ee80000300800 */
[----:B------:R-:W3:Y:S01]  /*1c6f0*/  LDL.LU R25, [R1+0x6c4] ;  /* 0x0006c40001197983 */ /* 0x000ee20000300800 */
[----:B--2---:R-:W-:-:S05]  /*1c700*/  IADD3 R3, P6, PT, R3, R22, RZ ;  /* 0x0000001603037210 */ /* 0x004fca0007fde0ff */
[----:B------:R2:W-:Y:S04]  /*1c710*/  STL [R1+0x724], R3 ;  /* 0x0007240301007387 */ /* 0x0005e80000100800 */
[----:B------:R-:W3:Y:S01]  /*1c720*/  LDL.LU R24, [R1+0x6e8] ;  /* 0x0006e80001187983 */ /* 0x000ee20000300800 */
[----:B------:R-:W-:-:S03]  /*1c730*/  IMAD.X R10, R10, 0x1, R2, P1 ;  /* 0x000000010a0a7824 */ /* 0x000fc600008e0602 */
[----:B----4-:R-:W4:Y:S04]  /*1c740*/  LDL.LU R33, [R1+0x6bc] ;  /* 0x0006bc0001217983 */ /* 0x010f280000300800 */
[----:B0-----:R-:W4:Y:S01]  /*1c750*/  LDL.LU R32, [R1+0x6e0] ;  /* 0x0006e00001207983 */ /* 0x001f220000300800 */
[----:B------:R-:W-:-:S03]  /*1c760*/  IADD3 R11, P1, PT, R11, R22, RZ ;  /* 0x000000160b0b7210 */ /* 0x000fc60007f3e0ff */
[----:B-1----:R-:W4:Y:S01]  /*1c770*/  LDL.LU R60, [R1+0x6b4] ;  /* 0x0006b400013c7983 */ /* 0x002f220000300800 */
[--C-:B------:R-:W-:Y:S01]  /*1c780*/  IMAD.X R44, R44, 0x1, R2.reuse, P2 ;  /* 0x000000012c2c7824 */ /* 0x100fe200010e0602 */
[----:B------:R-:W-:Y:S02]  /*1c790*/  IADD3 R45, P2, PT, R45, R22, RZ ;  /* 0x000000162d2d7210 */ /* 0x000fe40007f5e0ff */
[----:B--2---:R-:W2:Y:S01]  /*1c7a0*/  LDL.LU R3, [R1+0x6d8] ;  /* 0x0006d80001037983 */ /* 0x004ea20000300800 */
[----:B------:R-:W-:-:S03]  /*1c7b0*/  IMAD.X R46, R46, 0x1, R2, P3 ;  /* 0x000000012e2e7824 */ /* 0x000fc600018e0602 */
        /* <DEDUP_REMOVED lines=9> */
[----:B------:R-:W-:-:S03]  /*1c850*/  IADD3.X R53, PT, PT, R53, R2, RZ, P5, !PT ;  /* 0x0000000235357210 */ /* 0x000fc60002ffe4ff */
[----:B------:R-:W-:Y:S01]  /*1c860*/  STL [R1+0x70c], R14 ;  /* 0x00070c0e01007387 */ /* 0x000fe20000100800 */
[-C--:B------:R-:W-:Y:S01]  /*1c870*/  IADD3 R54, P5, PT, R54, R22.reuse, RZ ;  /* 0x0000001636367210 */ /* 0x080fe20007fbe0ff */
[----:B------:R-:W-:Y:S02]  /*1c880*/  IMAD.X R56, R56, 0x1, R2, P1 ;  /* 0x0000000138387824 */ /* 0x000fe400008e0602 */
[----:B------:R-:W-:Y:S01]  /*1c890*/  STL [R1+0x730], R15 ;  /* 0x0007300f01007387 */ /* 0x000fe20000100800 */
[----:B------:R-:W-:-:S03]  /*1c8a0*/  IADD3 R0, P1, PT, R0, R22, RZ ;  /* 0x0000001600007210 */ /* 0x000fc60007f3e0ff */
[----:B------:R-:W-:Y:S01]  /*1c8b0*/  STL [R1+0x704], R52 ;  /* 0x0007043401007387 */ /* 0x000fe20000100800 */
[----:B------:R-:W-:-:S03]  /*1c8c0*/  IADD3 R55, P6, PT, R55, R22, RZ ;  /* 0x0000001637377210 */ /* 0x000fc60007fde0ff */
[----:B------:R0:W-:Y:S04]  /*1c8d0*/  STL [R1+0x720], R58 ;  /* 0x0007203a01007387 */ /* 0x0001e80000100800 */
[----:B------:R-:W-:Y:S04]  /*1c8e0*/  STL [R1+0x728], R53 ;  /* 0x0007283501007387 */ /* 0x000fe80000100800 */
[----:B------:R-:W-:Y:S04]  /*1c8f0*/  STL [R1+0x6fc], R54 ;  /* 0x0006fc3601007387 */ /* 0x000fe80000100800 */
[----:B------:R1:W-:Y:S04]  /*1c900*/  STL [R1+0x6ec], R0 ;  /* 0x0006ec0001007387 */ /* 0x0003e80000100800 */
[----:B------:R-:W-:Y:S01]  /*1c910*/  STL [R1+0x6f4], R55 ;  /* 0x0006f43701007387 */ /* 0x000fe20000100800 */
[----:B0-----:R-:W0:Y:S03]  /*1c920*/  LDC R58, c[0x0][0x3ac] ;  /* 0x0000eb00ff3a7b82 */ /* 0x001e260000000800 */
[----:B-1----:R-:W2:Y:S01]  /*1c930*/  LDL.LU R0, [R1+0xbd8] ;  /* 0x000bd80001007983 */ /* 0x002ea20000300800 */
[----:B------:R-:W-:Y:S01]  /*1c940*/  IMAD.X R59, R59, 0x1, R2, P2 ;  /* 0x000000013b3b7824 */ /* 0x000fe200010e0602 */
[----:B------:R-:W-:-:S02]  /*1c950*/  IADD3 R23, P2, PT, R23, R22, RZ ;  /* 0x0000001617177210 */ /* 0x000fc40007f5e0ff */
[----:B------:R-:W-:Y:S04]  /*1c960*/  STL [R1+0x718], R56 ;  /* 0x0007183801007387 */ /* 0x000fe80000100800 */
[----:B------:R-:W-:Y:S04]  /*1c970*/  STL [R1+0x710], R59 ;  /* 0x0007103b01007387 */ /* 0x000fe80000100800 */
[----:B------:R-:W-:Y:S01]  /*1c980*/  STL [R1+0x6e4], R23 ;  /* 0x0006e41701007387 */ /* 0x000fe20000100800 */
[----:B0-----:R-:W-:-:S04]  /*1c990*/  IMAD.SHL.U32 R10, R58, 0x40, RZ ;  /* 0x000000403a0a7824 */ /* 0x001fc800078e00ff */
[----:B------:R-:W-:Y:S02]  /*1c9a0*/  IMAD.SHL.U32 R10, R10, 0x2, RZ ;  /* 0x000000020a0a7824 */ /* 0x000fe400078e00ff */
[--C-:B---3--:R-:W-:Y:S02]  /*1c9b0*/  IMAD.X R34, R34, 0x1, R2.reuse, P3 ;  /* 0x0000000122227824 */ /* 0x108fe400018e0602 */
[--C-:B------:R-:W-:Y:S01]  /*1c9c0*/  IMAD.X R17, R17, 0x1, R2.reuse, P4 ;  /* 0x0000000111117824 */ /* 0x100fe200020e0602 */
[----:B------:R-:W-:Y:S02]  /*1c9d0*/  IADD3 R35, P3, PT, R35, R10, RZ ;  /* 0x0000000a23237210 */ /* 0x000fe40007f7e0ff */
[----:B------:R-:W-:Y:S04]  /*1c9e0*/  STL [R1+0x708], R34 ;  /* 0x0007082201007387 */ /* 0x000fe80000100800 */
[----:B------:R-:W-:Y:S01]  /*1c9f0*/  STL [R1+0x6dc], R35 ;  /* 0x0006dc2301007387 */ /* 0x000fe20000100800 */
[----:B--2---:R-:W-:-:S05]  /*1ca00*/  IMAD.X R0, R0, 0x1, R2, P5 ;  /* 0x0000000100007824 */ /* 0x004fca00028e0602 */
[----:B------:R0:W-:Y:S04]  /*1ca10*/  STL [R1+0x6f8], R0 ;  /* 0x0006f80001007387 */ /* 0x0001e80000100800 */
[----:B------:R1:W-:Y:S04]  /*1ca20*/  STL [R1+0x700], R17 ;  /* 0x0007001101007387 */ /* 0x0003e80000100800 */
[----:B0-----:R-:W2:Y:S01]  /*1ca30*/  LDL.LU R0, [R1+0xbd4] ;  /* 0x000bd40001007983 */ /* 0x001ea20000300800 */
[-C--:B------:R-:W-:Y:S02]  /*1ca40*/  IADD3 R16, P4, PT, R16, R10.reuse, RZ ;  /* 0x0000000a10107210 */ /* 0x080fe40007f9e0ff */
[-C--:B------:R-:W-:Y:S01]  /*1ca50*/  IADD3 R29, P5, PT, R29, R10.reuse, RZ ;  /* 0x0000000a1d1d7210 */ /* 0x080fe20007fbe0ff */
[--C-:B------:R-:W-:Y:S01]  /*1ca60*/  IMAD.X R28, R28, 0x1, R2.reuse, P6 ;  /* 0x000000011c1c7824 */ /* 0x100fe200030e0602 */
[-C--:B------:R-:W-:Y:S01]  /*1ca70*/  IADD3 R25, P6, PT, R25, R10.reuse, RZ ;  /* 0x0000000a19197210 */ /* 0x080fe20007fde0ff */
[----:B------:R-:W-:Y:S01]  /*1ca80*/  IMAD.X R24, R24, 0x1, R2, P1 ;  /* 0x0000000118187824 */ /* 0x000fe200008e0602 */
[----:B------:R0:W-:Y:S01]  /*1ca90*/  STL [R1+0x6d4], R16 ;  /* 0x0006d41001007387 */ /* 0x0001e20000100800 */
[----:B----4-:R-:W-:-:S03]  /*1caa0*/  IADD3 R33, P1, PT, R33, R10, RZ ;  /* 0x0000000a21217210 */ /* 0x010fc60007f3e0ff */
[----:B------:R3:W-:Y:S04]  /*1cab0*/  STL [R1+0x6cc], R29 ;  /* 0x0006cc1d01007387 */ /* 0x0007e80000100800 */
[----:B------:R4:W-:Y:S01]  /*1cac0*/  STL [R1+0x6f0], R28 ;  /* 0x0006f01c01007387 */ /* 0x0009e20000100800 */
[----:B------:R-:W-:-:S03]  /*1cad0*/  IMAD.X R32, R32, 0x1, R2, P2 ;  /* 0x0000000120207824 */ /* 0x000fc600010e0602 */
[----:B------:R0:W-:Y:S01]  /*1cae0*/  STL [R1+0x6c4], R25 ;  /* 0x0006c41901007387 */ /* 0x0001e20000100800 */
[----:B------:R-:W-:-:S03]  /*1caf0*/  IADD3 R60, P2, PT, R60, R10, RZ ;  /* 0x0000000a3c3c7210 */ /* 0x000fc60007f5e0ff */
[----:B------:R0:W-:Y:S01]  /*1cb00*/  STL [R1+0x6e8], R24 ;  /* 0x0006e81801007387 */ /* 0x0001e20000100800 */
[----:B------:R-:W-:-:S03]  /*1cb10*/  IMAD.MOV.U32 R57, RZ, RZ, R48 ;  /* 0x000000ffff397224 */ /* 0x000fc600078e0030 */
[----:B------:R0:W-:Y:S04]  /*1cb20*/  STL [R1+0x6bc], R33 ;  /* 0x0006bc2101007387 */ /* 0x0001e80000100800 */
[----:B------:R-:W3:Y:S01]  /*1cb30*/  LDL.LU R48, [R1+0x6ac] ;  /* 0x0006ac0001307983 */ /* 0x000ee20000300800 */
[----:B------:R-:W-:-:S03]  /*1cb40*/  IMAD.MOV.U32 R47, RZ, RZ, R49 ;  /* 0x000000ffff2f7224 */ /* 0x000fc600078e0031 */
[----:B------:R0:W-:Y:S04]  /*1cb50*/  STL [R1+0x6e0], R32 ;  /* 0x0006e02001007387 */ /* 0x0001e80000100800 */
[----:B------:R-:W3:Y:S04]  /*1cb60*/  LDL.LU R49, [R1+0x6d0] ;  /* 0x0006d00001317983 */ /* 0x000ee80000300800 */
[----:B------:R0:W-:Y:S04]  /*1cb70*/  STL [R1+0x6b4], R60 ;  /* 0x0006b43c01007387 */ /* 0x0001e80000100800 */
[----:B------:R-:W3:Y:S01]  /*1cb80*/  LDL.LU R50, [R1+0x6a4] ;  /* 0x0006a40001327983 */ /* 0x000ee20000300800 */
[----:B--2---:R-:W-:-:S05]  /*1cb90*/  IMAD.X R3, R3, 0x1, R0, P3 ;  /* 0x0000000103037824 */ /* 0x004fca00018e0600 */
        /* <DEDUP_REMOVED lines=19> */
[----:B-1----:R-:W2:Y:S04]  /*1ccd0*/  LDL.LU R17, [R1+0x680] ;  /* 0x0006800001117983 */ /* 0x002ea80000300800 */
[----:B0-----:R-:W2:Y:S04]  /*1cce0*/  LDL.LU R16, [R1+0x654] ;  /* 0x0006540001107983 */ /* 0x001ea80000300800 */
[----:B---3--:R-:W3:Y:S04]  /*1ccf0*/  LDL.LU R29, [R1+0x678] ;  /* 0x00067800011d7983 */ /* 0x008ee80000300800 */
[----:B----4-:R-:W4:Y:S04]  /*1cd00*/  LDL.LU R28, [R1+0x64c] ;  /* 0x00064c00011c7983 */ /* 0x010f280000300800 */
[----:B------:R-:W4:Y:S04]  /*1cd10*/  LDL.LU R25, [R1+0x670] ;  /* 0x0006700001197983 */ /* 0x000f280000300800 */
[----:B------:R-:W4:Y:S04]  /*1cd20*/  LDL.LU R24, [R1+0x644] ;  /* 0x0006440001187983 */ /* 0x000f280000300800 */
[----:B------:R-:W4:Y:S04]  /*1cd30*/  LDL.LU R33, [R1+0x668] ;  /* 0x0006680001217983 */ /* 0x000f280000300800 */
[----:B------:R-:W4:Y:S04]  /*1cd40*/  LDL.LU R32, [R1+0x63c] ;  /* 0x00063c0001207983 */ /* 0x000f280000300800 */
[----:B------:R-:W4:Y:S04]  /*1cd50*/  LDL.LU R60, [R1+0x660] ;  /* 0x00066000013c7983 */ /* 0x000f280000300800 */
[----:B--2---:R-:W2:Y:S01]  /*1cd60*/  LDL.LU R3, [R1+0x634] ;  /* 0x0006340001037983 */ /* 0x004ea20000300800 */
[-C--:B------:R-:W-:Y:S01]  /*1cd70*/  IADD3 R48, P3, PT, R48, R10.reuse, RZ ;  /* 0x0000000a30307210 */ /* 0x080fe20007f7e0ff */
[----:B------:R-:W-:Y:S01]  /*1cd80*/  IMAD.X R49, R49, 0x1, R0, P4 ;  /* 0x0000000131317824 */ /* 0x000fe200020e0600 */
[----:B------:R-:W-:-:S03]  /*1cd90*/  IADD3 R50, P4, PT, R50, R10, RZ ;  /* 0x0000000a32327210 */ /* 0x000fc60007f9e0ff */
[----:B------:R0:W-:Y:S04]  /*1cda0*/  STL [R1+0x6ac], R48 ;  /* 0x0006ac3001007387 */ /* 0x0001e80000100800 */
[----:B------:R1:W-:Y:S04]  /*1cdb0*/  STL [R1+0x6d0], R49 ;  /* 0x0006d03101007387 */ /* 0x0003e80000100800 */
[----:B------:R0:W-:Y:S01]  /*1cdc0*/  STL [R1+0x6a4], R50 ;  /* 0x0006a43201007387 */ /* 0x0001e20000100800 */
[--C-:B------:R-:W-:Y:S01]  /*1cdd0*/  IMAD.X R51, R51, 0x1, R0.reuse, P5 ;  /* 0x0000000133337824 */ /* 0x100fe200028e0600 */
[-C--:B------:R-:W-:Y:S01]  /*1cde0*/  IADD3 R11, P5, PT, R11, R10.reuse, RZ ;  /* 0x0000000a0b0b7210 */ /* 0x080fe20007fbe0ff */
[--C-:B------:R-:W-:Y:S01]  /*1cdf0*/  IMAD.X R44, R44, 0x1, R0.reuse, P6 ;  /* 0x000000012c2c7824 */ /* 0x100fe200030e0600 */
[-C--:B------:R-:W-:Y:S01]  /*1ce00*/  IADD3 R45, P6, PT, R45, R10.reuse, RZ ;  /* 0x0000000a2d2d7210 */ /* 0x080fe20007fde0ff */
[----:B------:R-:W-:Y:S01]  /*1ce10*/  IMAD.X R46, R46, 0x1, R0, P1 ;  /* 0x000000012e2e7824 */ /* 0x000fe200008e0600 */
[----:B------:R0:W-:Y:S01]  /*1ce20*/  STL [R1+0x6c8], R51 ;  /* 0x0006c83301007387 */ /* 0x0001e20000100800 */
[----:B------:R-:W-:-:S03]  /*1ce30*/  IADD3 R14, P1, PT, R14, R10, RZ ;  /* 0x0000000a0e0e7210 */ /* 0x000fc60007f3e0ff */
[----:B------:R0:W-:Y:S01]  /*1ce40*/  STL [R1+0x69c], R11 ;  /* 0x00069c0b01007387 */ /* 0x0001e20000100800 */
[----:B------:R-:W-:-:S03]  /*1ce50*/  IMAD.X R15, R15, 0x1, R0, P2 ;  /* 0x000000010f0f7824 */ /* 0x000fc600010e0600 */
        /* <DEDUP_REMOVED lines=15> */
[----:B------:R-:W-:-:S03]  /*1cf50*/  IADD3.X R22, PT, PT, R22, R0, RZ, P6, !PT ;  /* 0x0000000016167210 */ /* 0x000fc600037fe4ff */
        /* <DEDUP_REMOVED lines=11> */
[----:B---3--:R-:W-:-:S03]  /*1d010*/  IMAD.X R29, R29, 0x1, R0, P3 ;  /* 0x000000011d1d7824 */ /* 0x008fc600018e0600 */
[----:B------:R3:W-:Y:S01]  /*1d020*/  STL [R1+0x688], R34 ;  /* 0x0006882201007387 */ /* 0x0007e20000100800 */
[----:B----4-:R-:W-:-:S03]  /*1d030*/  IADD3 R28, P3, PT, R28, R10, RZ ;  /* 0x0000000a1c1c7210 */ /* 0x010fc60007f7e0ff */
[----:B------:R4:W-:Y:S01]  /*1d040*/  STL [R1+0x65c], R35 ;  /* 0x00065c2301007387 */ /* 0x0009e20000100800 */
[----:B------:R-:W-:-:S03]  /*1d050*/  IMAD.X R25, R25, 0x1, R0, P4 ;  /* 0x0000000119197824 */ /* 0x000fc600020e0600 */
[----:B------:R0:W-:Y:S01]  /*1d060*/  STL [R1+0x680], R17 ;  /* 0x0006801101007387 */ /* 0x0001e20000100800 */
[----:B------:R-:W-:-:S03]  /*1d070*/  IADD3 R24, P4, PT, R24, R10, RZ ;  /* 0x0000000a18187210 */ /* 0x000fc60007f9e0ff */
[----:B------:R0:W-:Y:S01]  /*1d080*/  STL [R1+0x654], R16 ;  /* 0x0006541001007387 */ /* 0x0001e20000100800 */
[----:B------:R-:W-:-:S03]  /*1d090*/  IMAD.X R33, R33, 0x1, R0, P5 ;  /* 0x0000000121217824 */ /* 0x000fc600028e0600 */
[----:B------:R0:W-:Y:S04]  /*1d0a0*/  STL [R1+0x678], R29 ;  /* 0x0006781d01007387 */ /* 0x0001e80000100800 */
[----:B------:R0:W-:Y:S01]  /*1d0b0*/  STL [R1+0x64c], R28 ;  /* 0x00064c1c01007387 */ /* 0x0001e20000100800 */
[----:B------:R-:W-:-:S03]  /*1d0c0*/  IADD3 R32, P5, PT, R32, R10, RZ ;  /* 0x0000000a20207210 */ /* 0x000fc60007fbe0ff */
[----:B------:R0:W-:Y:S01]  /*1d0d0*/  STL [R1+0x670], R25 ;  /* 0x0006701901007387 */ /* 0x0001e20000100800 */
[----:B------:R-:W-:-:S03]  /*1d0e0*/  IMAD.X R60, R60, 0x1, R0, P6 ;  /* 0x000000013c3c7824 */ /* 0x000fc600030e0600 */
[----:B------:R1:W-:Y:S04]  /*1d0f0*/  STL [R1+0x644], R24 ;  /* 0x0006441801007387 */ /* 0x0003e80000100800 */
[----:B------:R1:W-:Y:S01]  /*1d100*/  STL [R1+0x668], R33 ;  /* 0x0006682101007387 */ /* 0x0003e20000100800 */
[----:B--2---:R-:W-:-:S03]  /*1d110*/  IADD3 R3, P6, PT, R3, R10, RZ ;  /* 0x0000000a03037210 */ /* 0x004fc60007fde0ff */
[----:B0-----:R-:W2:Y:S04]  /*1d120*/  LDL.LU R48, [R1+0x658] ;  /* 0x0006580001307983 */ /* 0x001ea80000300800 */
[----:B------:R0:W-:Y:S04]  /*1d130*/  STL [R1+0x63c], R32 ;  /* 0x00063c2001007387 */ /* 0x0001e80000100800 */
[----:B-1----:R-:W2:Y:S04]  /*1d140*/  LDL.LU R49, [R1+0x62c] ;  /* 0x00062c0001317983 */ /* 0x002ea80000300800 */
        /* <DEDUP_REMOVED lines=19> */
[----:B---3--:R-:W3:Y:S04]  /*1d280*/  LDL.LU R34, [R1+0x5e4] ;  /* 0x0005e40001227983 */ /* 0x008ee80000300800 */
[----:B----4-:R-:W4:Y:S04]  /*1d290*/  LDL.LU R35, [R1+0x608] ;  /* 0x0006080001237983 */ /* 0x010f280000300800 */
        /* <DEDUP_REMOVED lines=8> */
[----:B-1----:R-:W4:Y:S04]  /*1d320*/  LDL.LU R60, [R1+0x5bc] ;  /* 0x0005bc00013c7983 */ /* 0x002f280000300800 */
[----:B------:R-:W4:Y:S01]  /*1d330*/  LDL.LU R3, [R1+0x5e0] ;  /* 0x0005e00001037983 */ /* 0x000f220000300800 */
[--C-:B--2---:R-:W-:Y:S01]  /*1d340*/  IMAD.X R48, R48, 0x1, R0.reuse, P1 ;  /* 0x0000000130307824 */ /* 0x104fe200008e0600 */
        /* <DEDUP_REMOVED lines=33> */
[----:B---3--:R-:W-:-:S03]  /*1d560*/  IADD3 R34, P4, PT, R34, R10, RZ ;  /* 0x0000000a22227210 */ /* 0x008fc60007f9e0ff */
[----:B------:R3:W-:Y:S01]  /*1d570*/  STL [R1+0x5f4], R58 ;  /* 0x0005f43a01007387 */ /* 0x0007e20000100800 */
[----:B----4-:R-:W-:-:S03]  /*1d580*/  IMAD.X R35, R35, 0x1, R0, P5 ;  /* 0x0000000123237824 */ /* 0x010fc600028e0600 */
        /* <DEDUP_REMOVED lines=14> */
[----:B------:R0:W-:Y:S04]  /*1d670*/  STL [R1+0x5d4], R29 ;  /* 0x0005d41d01007387 */ /* 0x0001e80000100800 */
[----:B------:R0:W-:Y:S01]  /*1d680*/  STL [R1+0x5f8], R28 ;  /* 0x0005f81c01007387 */ /* 0x0001e20000100800 */
[----:B------:R-:W-:-:S03]  /*1d690*/  IADD3.X R32, PT, PT, R32, R0, RZ, P3, !PT ;  /* 0x0000000020207210 */ /* 0x000fc60001ffe4ff */
[----:B------:R0:W-:Y:S01]  /*1d6a0*/  STL [R1+0x5cc], R25 ;  /* 0x0005cc1901007387 */ /* 0x0001e20000100800 */
[----:B------:R-:W-:-:S03]  /*1d6b0*/  IADD3 R60, P3, PT, R60, R10, RZ ;  /* 0x0000000a3c3c7210 */ /* 0x000fc60007f7e0ff */
[----:B------:R1:W-:Y:S04]  /*1d6c0*/  STL [R1+0x5f0], R24 ;  /* 0x0005f01801007387 */ /* 0x0003e80000100800 */
[----:B------:R1:W-:Y:S01]  /*1d6d0*/  STL [R1+0x5c4], R33 ;  /* 0x0005c42101007387 */ /* 0x0003e20000100800 */
[----:B------:R-:W-:-:S03]  /*1d6e0*/  IMAD.X R3, R3, 0x1, R0, P4 ;  /* 0x0000000103037824 */ /* 0x000fc600020e0600 */
[----:B0-----:R-:W4:Y:S04]  /*1d6f0*/  LDL.LU R48, [R1+0x5b4] ;  /* 0x0005b40001307983 */ /* 0x001f280000300800 */
[----:B------:R0:W-:Y:S04]  /*1d700*/  STL [R1+0x5e8], R32 ;  /* 0x0005e82001007387 */ /* 0x0001e80000100800 */
[----:B-1----:R-:W4:Y:S04]  /*1d710*/  LDL.LU R49, [R1+0x5d8] ;  /* 0x0005d80001317983 */ /* 0x002f280000300800 */
[----:B------:R1:W-:Y:S04]  /*1d720*/  STL [R1+0x5bc], R60 ;  /* 0x0005bc3c01007387 */ /* 0x0003e80000100800 */
[----:B--2---:R-:W2:Y:S04]  /*1d730*/  LDL.LU R50, [R1+0x5ac] ;  /* 0x0005ac0001327983 */ /* 0x004ea80000300800 */
        /* <DEDUP_REMOVED lines=29> */
[-C--:B------:R-:W-:Y:S01]  /*1d910*/  IADD3 R48, P4, PT, R48, R10.reuse, RZ ;  /* 0x0000000a30307210 */ /* 0x080fe20007f9e0ff */
[--C-:B------:R-:W-:Y:S01]  /*1d920*/  IMAD.X R49, R49, 0x1, R0.reuse, P5 ;  /* 0x0000000131317824 */ /* 0x100fe200028e0600 */
[-C--:B--2---:R-:W-:Y:S01]  /*1d930*/  IADD3 R50, P5, PT, R50, R10.reuse, RZ ;  /* 0x0000000a32327210 */ /* 0x084fe20007fbe0ff */
[--C-:B------:R-:W-:Y:S01]  /*1d940*/  IMAD.X R51, R51, 0x1, R0.reuse, P6 ;  /* 0x0000000133337824 */ /* 0x100fe200030e0600 */
[----:B------:R-:W-:Y:S01]  /*1d950*/  IADD3 R11, P6, PT, R11, R10, RZ ;  /* 0x0000000a0b0b7210 */ /* 0x000fe20007fde0ff */
        /* <DEDUP_REMOVED lines=53> */
[----:B------:R-:W-:-:S03]  /*1dcb0*/  IADD3 R3, P1, PT, R3, R10, RZ ;  /* 0x0000000a03037210 */ /* 0x000fc60007f3e0ff */
        /* <DEDUP_REMOVED lines=34> */
[--C-:B------:R-:W-:Y:S01]  /*1dee0*/  IMAD.X R48, R48, 0x1, R0.reuse, P2 ;  /* 0x0000000130307824 */ /* 0x100fe200010e0600 */
[-C--:B------:R-:W-:Y:S01]  /*1def0*/  IADD3 R49, P2, PT, R49, R10.reuse, RZ ;  /* 0x0000000a31317210 */ /* 0x080fe20007f5e0ff */
[--C-:B--2---:R-:W-:Y:S01]  /*1df00*/  IMAD.X R50, R50, 0x1, R0.reuse, P3 ;  /* 0x0000000132327824 */ /* 0x104fe200018e0600 */
        /* <DEDUP_REMOVED lines=50> */
[----:B------:R-:W-:-:S03]  /*1e230*/  IMAD.X R32, R32, 0x1, R0, P4 ;  /* 0x0000000120207824 */ /* 0x000fc600020e0600 */
        /* <DEDUP_REMOVED lines=135> */
[-C--:B---3--:R-:W-:Y:S01]  /*1eab0*/  IADD3 R51, P4, PT, R51, R10.reuse, RZ ;  /* 0x0000000a33337210 */ /* 0x088fe20007f9e0ff */
[----:B----4-:R-:W-:Y:S01]  /*1eac0*/  IMAD.X R11, R11, 0x1, R0, P5 ;  /* 0x000000010b0b7824 */ /* 0x010fe200028e0600 */
        /* <DEDUP_REMOVED lines=53> */
[----:B------:R-:W-:-:S03]  /*1ee20*/  IADD3.X R3, PT, PT, R3, R0, RZ, P6, !PT ;  /* 0x0000000003037210 */ /* 0x000fc600037fe4ff */
        /* <DEDUP_REMOVED lines=37> */
[--C-:B---3--:R-:W-:Y:S01]  /*1f080*/  IMAD.X R51, R51, 0x1, R0.reuse, P2 ;  /* 0x0000000133337824 */ /* 0x108fe200010e0600 */
[----:B----4-:R-:W-:Y:S01]  /*1f090*/  IADD3 R11, P2, PT, R11, R10, RZ ;  /* 0x0000000a0b0b7210 */ /* 0x010fe20007f5e0ff */
[----:B------:R-:W-:Y:S01]  /*1f0a0*/  STL [R1+0x3c4], R48 ;  /* 0x0003c43001007387 */ /* 0x000fe20000100800 */
        /* <DEDUP_REMOVED lines=45> */
[----:B------:R-:W-:Y:S04]  /*1f380*/  STL [R1+0xad0], R29 ;  /* 0x000ad01d01007387 */ /* 0x000fe80000100800 */
[----:B------:R0:W-:Y:S01]  /*1f390*/  STL [R1+0xb0c], R28 ;  /* 0x000b0c1c01007387 */ /* 0x0001e20000100800 */
[----:B------:R-:W-:-:S03]  /*1f3a0*/  IADD3 R32, P2, PT, R32, R10, RZ ;  /* 0x0000000a20207210 */ /* 0x000fc60007f5e0ff */
[----:B------:R-:W-:Y:S01]  /*1f3b0*/  STL [R1+0xad8], R25 ;  /* 0x000ad81901007387 */ /* 0x000fe20000100800 */
[----:B------:R-:W-:-:S03]  /*1f3c0*/  IMAD.X R60, R60, 0x1, R0, P3 ;  /* 0x000000013c3c7824 */ /* 0x000fc600018e0600 */
[----:B------:R-:W-:Y:S04]  /*1f3d0*/  STL [R1+0xb14], R24 ;  /* 0x000b141801007387 */ /* 0x000fe80000100800 */
[----:B------:R-:W-:Y:S01]  /*1f3e0*/  STL [R1+0xae0], R33 ;  /* 0x000ae02101007387 */ /* 0x000fe20000100800 */
[----:B------:R-:W-:-:S03]  /*1f3f0*/  IADD3 R3, P3, PT, R3, R10, RZ ;  /* 0x0000000a03037210 */ /* 0x000fc60007f7e0ff */
[----:B0-----:R-:W2:Y:S04]  /*1f400*/  LDL.LU R28, [R1+0xaf0] ;  /* 0x000af000011c7983 */ /* 0x001ea80000300800 */
[----:B------:R0:W-:Y:S04]  /*1f410*/  STL [R1+0xb1c], R32 ;  /* 0x000b1c2001007387 */ /* 0x0001e80000100800 */
[----:B------:R-:W3:Y:S04]  /*1f420*/  LDL.LU R29, [R1+0xb2c] ;  /* 0x000b2c00011d7983 */ /* 0x000ee80000300800 */
[----:B------:R1:W-:Y:S04]  /*1f430*/  STL [R1+0xae8], R60 ;  /* 0x000ae83c01007387 */ /* 0x0003e80000100800 */
[----:B------:R-:W4:Y:S04]  /*1f440*/  LDL.LU R16, [R1+0xaf8] ;  /* 0x000af80001107983 */ /* 0x000f280000300800 */
[----:B------:R1:W-:Y:S04]  /*1f450*/  STL [R1+0xb24], R3 ;  /* 0x000b240301007387 */ /* 0x0003e80000100800 */
[----:B------:R-:W4:Y:S04]  /*1f460*/  LDL.LU R17, [R1+0xb34] ;  /* 0x000b340001117983 */ /* 0x000f280000300800 */
[----:B0-----:R-:W4:Y:S04]  /*1f470*/  LDL.LU R32, [R1+0xb00] ;  /* 0x000b000001207983 */ /* 0x001f280000300800 */
[----:B------:R-:W4:Y:S04]  /*1f480*/  LDL.LU R33, [R1+0xb3c] ;  /* 0x000b3c0001217983 */ /* 0x000f280000300800 */
[----:B------:R-:W4:Y:S04]  /*1f490*/  LDL.LU R24, [R1+0xb08] ;  /* 0x000b080001187983 */ /* 0x000f280000300800 */
[----:B------:R-:W4:Y:S04]  /*1f4a0*/  LDL.LU R25, [R1+0xb44] ;  /* 0x000b440001197983 */ /* 0x000f280000300800 */
[----:B-1----:R-:W4:Y:S04]  /*1f4b0*/  LDL.LU R60, [R1+0xb10] ;  /* 0x000b1000013c7983 */ /* 0x002f280000300800 */
        /* <DEDUP_REMOVED lines=21> */
[----:B------:R-:W4:Y:S01]  /*1f610*/  LDL.LU R35, [R1+0xb78] ;  /* 0x000b780001237983 */ /* 0x000f220000300800 */
[--C-:B--2---:R-:W-:Y:S01]  /*1f620*/  IMAD.X R28, R28, 0x1, R0.reuse, P4 ;  /* 0x000000011c1c7824 */ /* 0x104fe200020e0600 */
[----:B---3--:R-:W-:Y:S01]  /*1f630*/  IADD3 R29, P4, PT, R29, R10, RZ ;  /* 0x0000000a1d1d7210 */ /* 0x008fe20007f9e0ff */
[----:B----4-:R-:W-:-:S03]  /*1f640*/  IMAD.X R16, R16, 0x1, R0, P5 ;  /* 0x0000000110107824 */ /* 0x010fc600028e0600 */
[----:B------:R0:W-:Y:S01]  /*1f650*/  STL [R1+0xaf0], R28 ;  /* 0x000af01c01007387 */ /* 0x0001e20000100800 */
[-C--:B------:R-:W-:Y:S01]  /*1f660*/  IADD3 R17, P5, PT, R17, R10.reuse, RZ ;  /* 0x0000000a11117210 */ /* 0x080fe20007fbe0ff */
[--C-:B------:R-:W-:Y:S02]  /*1f670*/  IMAD.X R32, R32, 0x1, R0.reuse, P6 ;  /* 0x0000000120207824 */ /* 0x100fe400030e0600 */
[----:B0-----:R0:W5:Y:S04]  /*1f680*/  LDL.LU R28, [R1+0xbd0] ;  /* 0x000bd000011c7983 */ /* 0x0011680000300800 */
[----:B------:R1:W-:Y:S01]  /*1f690*/  STL [R1+0xb2c], R29 ;  /* 0x000b2c1d01007387 */ /* 0x0003e20000100800 */
[-C--:B------:R-:W-:Y:S01]  /*1f6a0*/  IADD3 R33, P6, PT, R33, R10.reuse, RZ ;  /* 0x0000000a21217210 */ /* 0x080fe20007fde0ff */
[--C-:B------:R-:W-:Y:S01]  /*1f6b0*/  IMAD.X R24, R24, 0x1, R0.reuse, P1 ;  /* 0x0000000118187824 */ /* 0x100fe200008e0600 */
[-C--:B------:R-:W-:Y:S01]  /*1f6c0*/  IADD3 R25, P1, PT, R25, R10.reuse, RZ ;  /* 0x0000000a19197210 */ /* 0x080fe20007f3e0ff */
[----:B-1----:R0:W5:Y:S04]  /*1f6d0*/  LDL.LU R29, [R1+0xbcc] ;  /* 0x000bcc00011d7983 */ /* 0x0021680000300800 */
[----:B------:R1:W-:Y:S01]  /*1f6e0*/  STL [R1+0xaf8], R16 ;  /* 0x000af81001007387 */ /* 0x0003e20000100800 */
[----:B------:R-:W-:Y:S01]  /*1f6f0*/  IMAD.X R60, R60, 0x1, R0, P2 ;  /* 0x000000013c3c7824 */ /* 0x000fe200010e0600 */
[----:B------:R-:W-:-:S02]  /*1f700*/  IADD3 R3, P2, PT, R3, R10, RZ ;  /* 0x0000000a03037210 */ /* 0x000fc40007f5e0ff */
[----:B-1----:R0:W5:Y:S04]  /*1f710*/  LDL.LU R16, [R1+0xbc8] ;  /* 0x000bc80001107983 */ /* 0x0021680000300800 */
[----:B------:R1:W-:Y:S04]  /*1f720*/  STL [R1+0xb34], R17 ;  /* 0x000b341101007387 */ /* 0x0003e80000100800 */
        /* <DEDUP_REMOVED lines=12> */
[----:B-1----:R-:W2:Y:S01]  /*1f7f0*/  LDL.LU R3, [R1+0xbac] ;  /* 0x000bac0001037983 */ /* 0x002ea20000300800 */
[----:B------:R-:W-:-:S02]  /*1f800*/  IADD3.X R48, PT, PT, R48, R0, RZ, P3, !PT ;  /* 0x0000000030307210 */ /* 0x000fc40001ffe4ff */
[-C--:B------:R-:W-:Y:S01]  /*1f810*/  IADD3 R49, P3, PT, R49, R10.reuse, RZ ;  /* 0x0000000a31317210 */ /* 0x080fe20007f7e0ff */
        /* <DEDUP_REMOVED lines=11> */
[----:B------:R1:W-:Y:S01]  /*1f8d0*/  STL [R1+0xb28], R11 ;  /* 0x000b280b01007387 */ /* 0x0003e20000100800 */
        /* <DEDUP_REMOVED lines=8> */
[-C--:B------:R-:W-:Y:S01]  /*1f960*/  IADD3 R55, P3, PT, R55, R10.reuse, RZ ;  /* 0x0000000a37377210 */ /* 0x080fe20007f7e0ff */
[----:B------:R-:W-:Y:S02]  /*1f970*/  IMAD.X R56, R56, 0x1, R0, P4 ;  /* 0x0000000138387824 */ /* 0x000fe400020e0600 */
[----:B------:R-:W-:Y:S01]  /*1f980*/  STL [R1+0xb74], R15 ;  /* 0x000b740f01007387 */ /* 0x000fe20000100800 */
[----:B------:R-:W-:-:S03]  /*1f990*/  IADD3 R58, P4, PT, R58, R10, RZ ;  /* 0x0000000a3a3a7210 */ /* 0x000fc60007f9e0ff */
[----:B------:R-:W-:Y:S04]  /*1f9a0*/  STL [R1+0xb40], R52 ;  /* 0x000b403401007387 */ /* 0x000fe80000100800 */
[----:B------:R-:W-:Y:S01]  /*1f9b0*/  STL [R1+0xb7c], R53 ;  /* 0x000b7c3501007387 */ /* 0x000fe20000100800 */
[----:B------:R-:W-:-:S03]  /*1f9c0*/  IMAD.X R59, R59, 0x1, R0, P5 ;  /* 0x000000013b3b7824 */ /* 0x000fc600028e0600 */
[----:B------:R-:W-:Y:S01]  /*1f9d0*/  STL [R1+0xb48], R54 ;  /* 0x000b483601007387 */ /* 0x000fe20000100800 */
[----:B------:R-:W-:-:S03]  /*1f9e0*/  IMAD.X R22, R22, 0x1, R0, P6 ;  /* 0x0000000116167824 */ /* 0x000fc600030e0600 */
[----:B------:R-:W-:Y:S01]  /*1f9f0*/  STL [R1+0xb84], R55 ;  /* 0x000b843701007387 */ /* 0x000fe20000100800 */
[----:B------:R-:W-:-:S03]  /*1fa00*/  IMAD.X R23, R23, 0x1, R0, P1 ;  /* 0x0000000117177824 */ /* 0x000fc600008e0600 */
[----:B------:R-:W-:Y:S04]  /*1fa10*/  STL [R1+0xb50], R56 ;  /* 0x000b503801007387 */ /* 0x000fe80000100800 */
[----:B------:R-:W-:Y:S04]  /*1fa20*/  STL [R1+0xb88], R58 ;  /* 0x000b883a01007387 */ /* 0x000fe80000100800 */
[----:B------:R-:W-:Y:S04]  /*1fa30*/  STL [R1+0xb58], R59 ;  /* 0x000b583b01007387 */ /* 0x000fe80000100800 */
[----:B------:R-:W-:Y:S04]  /*1fa40*/  STL [R1+0xb60], R22 ;  /* 0x000b601601007387 */ /* 0x000fe80000100800 */
[----:B------:R-:W-:Y:S01]  /*1fa50*/  STL [R1+0xb68], R23 ;  /* 0x000b681701007387 */ /* 0x000fe20000100800 */
[----:B------:R-:W-:-:S02]  /*1fa60*/  IMAD.X R34, R34, 0x1, R0, P2 ;  /* 0x0000000122227824 */ /* 0x000fc400010e0600 */
[----:B------:R-:W-:Y:S02]  /*1fa70*/  IMAD.MOV.U32 R10, RZ, RZ, R4 ;  /* 0x000000ffff0a7224 */ /* 0x000fe400078e0004 */
[----:B------:R-:W-:Y:S02]  /*1fa80*/  IMAD.X R35, R35, 0x1, R0, P3 ;  /* 0x0000000123237824 */ /* 0x000fe400018e0600 */
[----:B------:R-:W-:Y:S02]  /*1fa90*/  IMAD.MOV.U32 R4, RZ, RZ, R5 ;  /* 0x000000ffff047224 */ /* 0x000fe400078e0005 */
[----:B------:R-:W-:Y:S02]  /*1faa0*/  IMAD.MOV.U32 R5, RZ, RZ, R7 ;  /* 0x000000ffff057224 */ /* 0x000fe400078e0007 */
[----:B-1----:R-:W-:Y:S02]  /*1fab0*/  IMAD.MOV.U32 R11, RZ, RZ, R6 ;  /* 0x000000ffff0b7224 */ /* 0x002fe400078e0006 */
[----:B--2---:R-:W-:-:S05]  /*1fac0*/  IMAD.X R3, R3, 0x1, R0, P4 ;  /* 0x0000000103037824 */ /* 0x004fca00020e0600 */
[----:B------:R1:W-:Y:S02]  /*1fad0*/  STL [R1+0xb80], R3 ;  /* 0x000b800301007387 */ /* 0x0003e40000100800 */
[----:B-1----:R-:W1:Y:S02]  /*1fae0*/  S2R R3, SR_TID.X ;  /* 0x0000000000037919 */ /* 0x002e640000002100 */
[----:B------:R0:W-:Y:S04]  /*1faf0*/  STL [R1+0xb70], R34 ;  /* 0x000b702201007387 */ /* 0x0001e80000100800 */
[----:B------:R0:W-:Y:S04]  /*1fb00*/  STL [R1+0xb78], R35 ;  /* 0x000b782301007387 */ /* 0x0001e80000100800 */
[----:B------:R0:W-:Y:S04]  /*1fb10*/  STL.64 [R1+0x360], R4 ;  /* 0x0003600401007387 */ /* 0x0001e80000100a00 */
[----:B------:R0:W-:Y:S01]  /*1fb20*/  STL.64 [R1+0x368], R10 ;  /* 0x0003680a01007387 */ /* 0x0001e20000100a00 */
[----:B-1----:R-:W-:-:S05]  /*1fb30*/  LOP3.LUT R3, R3, 0x1f, RZ, 0xc0, !PT ;  /* 0x0000001f03037812 */ /* 0x002fca00078ec0ff */
[----:B------:R-:W-:Y:S01]  /*1fb40*/  IMAD.SHL.U32 R3, R3, 0x2, RZ ;  /* 0x0000000203037824 */ /* 0x000fe200078e00ff */
[----:B0-----:R-:W-:Y:S06]  /*1fb50*/  @P0 BRA `(.L_x_1) ;  /* 0xfffffeac00180947 */ /* 0x001fec000383ffff */
[----:B------:R-:W2:Y:S04]  /*1fb60*/  LDL.LU R2, [R1+0x1dc] ;  /* 0x0001dc0001027983 */ /* 0x000ea80000300800 */
[----:B------:R-:W2:Y:S04]  /*1fb70*/  LDL.LU R5, [R1+0xfc] ;  /* 0x0000fc0001057983 */ /* 0x000ea80000300800 */
        /* <DEDUP_REMOVED lines=25> */
[----:B-----5:R-:W-:Y:S04]  /*1fd10*/  STL [R1+0xc10], R25 ;  /* 0x000c101901007387 */ /* 0x020fe80000100800 */
[----:B------:R-:W-:Y:S04]  /*1fd20*/  STL [R1+0xc0c], R24 ;  /* 0x000c0c1801007387 */ /* 0x000fe80000100800 */
[----:B------:R-:W-:Y:S04]  /*1fd30*/  STL [R1+0xc00], R33 ;  /* 0x000c002101007387 */ /* 0x000fe80000100800 */
[----:B------:R-:W-:Y:S04]  /*1fd40*/  STL [R1+0xbfc], R32 ;  /* 0x000bfc2001007387 */ /* 0x000fe80000100800 */
[----:B------:R-:W-:Y:S04]  /*1fd50*/  STL [R1+0xbe8], R43 ;  /* 0x000be82b01007387 */ /* 0x000fe80000100800 */
[----:B------:R-:W-:Y:S04]  /*1fd60*/  STL [R1+0xbe4], R42 ;  /* 0x000be42a01007387 */ /* 0x000fe80000100800 */
[----:B------:R-:W-:Y:S04]  /*1fd70*/  STL [R1+0xbb0], R60 ;  /* 0x000bb03c01007387 */ /* 0x000fe80000100800 */
[----:B------:R-:W-:Y:S01]  /*1fd80*/  STL [R1+0xbac], R61 ;  /* 0x000bac3d01007387 */ /* 0x000fe20000100800 */
[----:B--2---:R-:W-:-:S02]  /*1fd90*/  F2FP.F16.F32.PACK_AB R0, R2, R5 ;  /* 0x000000050200723e */ /* 0x004fc400000000ff */
[----:B---3--:R-:W-:-:S03]  /*1fda0*/  F2FP.F16.F32.PACK_AB R3, R47, R52 ;  /* 0x000000342f03723e */ /* 0x008fc600000000ff */
[----:B------:R0:W-:Y:S04]  /*1fdb0*/  STL [R1+0x3c], R0 ;  /* 0x00003c0001007387 */ /* 0x0001e80000100800 */
[----:B------:R-:W-:Y:S01]  /*1fdc0*/  STL [R1+0x38], R3 ;  /* 0x0000380301007387 */ /* 0x000fe20000100800 */
[----:B----4-:R-:W-:-:S03]  /*1fdd0*/  F2FP.F16.F32.PACK_AB R2, R53, R54 ;  /* 0x000000363502723e */ /* 0x010fc600000000ff */
[----:B------:R-:W2:Y:S04]  /*1fde0*/  LDL.LU R47, [R1+0x140] ;  /* 0x00014000012f7983 */ /* 0x000ea80000300800 */
[----:B------:R1:W-:Y:S01]  /*1fdf0*/  STL [R1+0x34], R2 ;  /* 0x0000340201007387 */ /* 0x0003e20000100800 */
[----:B0-----:R-:W-:-:S03]  /*1fe00*/  F2FP.F16.F32.PACK_AB R0, R55, R56 ;  /* 0x000000383700723e */ /* 0x001fc600000000ff */
[----:B------:R-:W3:Y:S04]  /*1fe10*/  LDL.LU R52, [R1+0x1cc] ;  /* 0x0001cc0001347983 */ /* 0x000ee80000300800 */
[----:B------:R0:W-:Y:S01]  /*1fe20*/  STL [R1+0x30], R0 ;  /* 0x0000300001007387 */ /* 0x0001e20000100800 */
[----:B-1----:R-:W-:-:S03]  /*1fe30*/  F2FP.F16.F32.PACK_AB R2, R7, R58 ;  /* 0x0000003a0702723e */ /* 0x002fc600000000ff */
[----:B------:R-:W3:Y:S04]  /*1fe40*/  LDL.LU R53, [R1+0x11c] ;  /* 0x00011c0001357983 */ /* 0x000ee80000300800 */
[----:B------:R-:W4:Y:S01]  /*1fe50*/  LDL.LU R54, [R1+0x1c4] ;  /* 0x0001c40001367983 */ /* 0x000f220000300800 */
[----:B0-----:R-:W-:-:S03]  /*1fe60*/  F2FP.F16.F32.PACK_AB R0, R57, R23 ;  /* 0x000000173900723e */ /* 0x001fc600000000ff */
[----:B------:R-:W4:Y:S04]  /*1fe70*/  LDL.LU R55, [R1+0x114] ;  /* 0x0001140001377983 */ /* 0x000f280000300800 */
[----:B------:R-:W4:Y:S04]  /*1fe80*/  LDL.LU R56, [R1+0x15c] ;  /* 0x00015c0001387983 */ /* 0x000f280000300800 */
[----:B------:R-:W4:Y:S04]  /*1fe90*/  LDL.LU R57, [R1+0x154] ;  /* 0x0001540001397983 */ /* 0x000f280000300800 */
[----:B------:R0:W-:Y:S04]  /*1fea0*/  STL [R1+0x2c], R2 ;  /* 0x00002c0201007387 */ /* 0x0001e80000100800 */
[----:B------:R-:W4:Y:S04]  /*1feb0*/  LDL.LU R23, [R1+0x118] ;  /* 0x0001180001177983 */ /* 0x000f280000300800 */
[----:B------:R1:W-:Y:S01]  /*1fec0*/  STL [R1+0x28], R0 ;  /* 0x0000280001007387 */ /* 0x0003e20000100800 */
[----:B0-----:R-:W-:-:S03]  /*1fed0*/  F2FP.F16.F32.PACK_AB R2, R59, R22 ;  /* 0x000000163b02723e */ /* 0x001fc600000000ff */
[----:B------:R-:W4:Y:S01]  /*1fee0*/  LDL.LU R22, [R1+0x110] ;  /* 0x0001100001167983 */ /* 0x000f220000300800 */
[----:B-1----:R-:W-:-:S03]  /*1fef0*/  F2FP.F16.F32.PACK_AB R0, R34, R35 ;  /* 0x000000232200723e */ /* 0x002fc600000000ff */
[----:B------:R-:W-:Y:S04]  /*1ff00*/  STL [R1+0x24], R2 ;  /* 0x0000240201007387 */ /* 0x000fe80000100800 */
[----:B------:R-:W4:Y:S04]  /*1ff10*/  LDL.LU R58, [R1+0x158] ;  /* 0x00015800013a7983 */ /* 0x000f280000300800 */
[----:B------:R-:W-:Y:S04]  /*1ff20*/  STL [R1+0x20], R0 ;  /* 0x0000200001007387 */ /* 0x000fe80000100800 */
[----:B------:R-:W4:Y:S04]  /*1ff30*/  LDL.LU R59, [R1+0x150] ;  /* 0x00015000013b7983 */ /* 0x000f280000300800 */
[----:B------:R-:W4:Y:S04]  /*1ff40*/  LDL.LU R34, [R1+0x18c] ;  /* 0x00018c0001227983 */ /* 0x000f280000300800 */
[----:B------:R-:W4:Y:S01]  /*1ff50*/  LDL.LU R35, [R1+0x184] ;  /* 0x0001840001237983 */ /* 0x000f220000300800 */
[----:B------:R-:W-:-:S02]  /*1ff60*/  F2FP.F16.F32.PACK_AB R7, R4, R6 ;  /* 0x000000060407723e */ /* 0x000fc400000000ff */
[----:B------:R-:W-:Y:S02]  /*1ff70*/  F2FP.F16.F32.PACK_AB R6, R48, R49 ;  /* 0x000000313006723e */ /* 0x000fe400000000ff */
[----:B------:R-:W-:Y:S02]  /*1ff80*/  F2FP.F16.F32.PACK_AB R5, R50, R51 ;  /* 0x000000333205723e */ /* 0x000fe400000000ff */
[----:B------:R-:W-:Y:S01]  /*1ff90*/  F2FP.F16.F32.PACK_AB R4, R10, R11 ;  /* 0x0000000b0a04723e */ /* 0x000fe200000000ff */
[----:B------:R-:W-:Y:S01]  /*1ffa0*/  STL [R1+0xbb4], R7 ;  /* 0x000bb40701007387 */ /* 0x000fe20000100800 */
[----:B------:R-:W-:Y:S02]  /*1ffb0*/  F2FP.F16.F32.PACK_AB R15, R44, R15 ;  /* 0x0000000f2c0f723e */ /* 0x000fe400000000ff */
[----:B------:R-:W-:Y:S01]  /*1ffc0*/  F2FP.F16.F32.PACK_AB R14, R45, R14 ;  /* 0x0000000e2d0e723e */ /* 0x000fe200000000ff */
[----:B------:R-:W-:Y:S01]  /*1ffd0*/  STL [R1+0xbb8], R6 ;  /* 0x000bb80601007387 */ /* 0x000fe20000100800 */
[----:B------:R-:W-:-:S03]  /*1ffe0*/  F2FP.F16.F32.PACK_AB R13, R46, R13 ;  /* 0x0000000d2e0d723e */ /* 0x000fc600000000ff */
[----:B------:R-:W-:Y:S04]  /*1fff0*/  STL [R1+0xbbc], R5 ;  /* 0x000bbc0501007387 */ /* 0x000fe80000100800 */
[----:B------:R-:W-:Y:S04]  /*20000*/  STL [R1+0xbc0], R4 ;  /* 0x000bc00401007387 */ /* 0x000fe80000100800 */
[----:B------:R-:W-:Y:S04]  /*20010*/  STL [R1+0xbc4], R15 ;  /* 0x000bc40f01007387 */ /* 0x000fe80000100800 */
[----:B------:R-:W-:Y:S04]  /*20020*/  STL [R1+0xbc8], R14 ;  /* 0x000bc80e01007387 */ /* 0x000fe80000100800 */
[----:B------:R-:W-:Y:S01]  /*20030*/  STL [R1+0xbcc], R13 ;  /* 0x000bcc0d01007387 */ /* 0x000fe20000100800 */
[----:B------:R-:W-:-:S02]  /*20040*/  F2FP.F16.F32.PACK_AB R17, R39, R17 ;  /* 0x000000112711723e */ /* 0x000fc400000000ff */
[----:B--2---:R-:W-:-:S05]  /*20050*/  F2FP.F16.F32.PACK_AB R12, R47, R12 ;  /* 0x0000000c2f0c723e */ /* 0x004fca00000000ff */
[----:B------:R-:W-:Y:S01]  /*20060*/  STL [R1+0xbd0], R12 ;  /* 0x000bd00c01007387 */ /* 0x000fe20000100800 */
[----:B---3--:R-:W-:Y:S02]  /*20070*/  F2FP.F16.F32.PACK_AB R11, R52, R53 ;  /* 0x00000035340b723e */ /* 0x008fe400000000ff */
[----:B----4-:R-:W-:-:S03]  /*20080*/  F2FP.F16.F32.PACK_AB R10, R54, R55 ;  /* 0x00000037360a723e */ /* 0x010fc600000000ff */
[----:B------:R-:W-:Y:S01]  /*20090*/  STL [R1+0xbd4], R11 ;  /* 0x000bd40b01007387 */ /* 0x000fe20000100800 */
[----:B------:R-:W-:-:S03]  /*200a0*/  F2FP.F16.F32.PACK_AB R9, R56, R9 ;  /* 0x000000093809723e */ /* 0x000fc600000000ff */
[----:B------:R-:W-:Y:S01]  /*200b0*/  STL [R1+0xbd8], R10 ;  /* 0x000bd80a01007387 */ /* 0x000fe20000100800 */
[----:B------:R-:W-:-:S03]  /*200c0*/  F2FP.F16.F32.PACK_AB R8, R57, R8 ;  /* 0x000000083908723e */ /* 0x000fc600000000ff */
[----:B------:R-:W-:Y:S01]  /*200d0*/  STL [R1+0xbdc], R9 ;  /* 0x000bdc0901007387 */ /* 0x000fe20000100800 */
[----:B------:R-:W-:-:S03]  /*200e0*/  F2FP.F16.F32.PACK_AB R23, R19, R23 ;  /* 0x000000171317723e */ /* 0x000fc600000000ff */
[----:B------:R-:W-:Y:S01]  /*200f0*/  STL [R1+0xbe0], R8 ;  /* 0x000be00801007387 */ /* 0x000fe20000100800 */
[----:B------:R-:W-:-:S03]  /*20100*/  F2FP.F16.F32.PACK_AB R22, R18, R22 ;  /* 0x000000161216723e */ /* 0x000fc600000000ff */
[----:B------:R-:W-:Y:S04]  /*20110*/  STL [R1+0xbec], R23 ;  /* 0x000bec1701007387 */ /* 0x000fe80000100800 */
[----:B------:R-:W-:Y:S01]  /*20120*/  STL [R1+0xbf0], R22 ;  /* 0x000bf01601007387 */ /* 0x000fe20000100800 */
[----:B------:R-:W-:Y:S02]  /*20130*/  F2FP.F16.F32.PACK_AB R21, R58, R21 ;  /* 0x000000153a15723e */ /* 0x000fe400000000ff */
[----:B------:R-:W-:-:S03]  /*20140*/  F2FP.F16.F32.PACK_AB R20, R59, R20 ;  /* 0x000000143b14723e */ /* 0x000fc600000000ff */
        /* <DEDUP_REMOVED lines=8> */
[----:B------:R0:W-:Y:S04]  /*201d0*/  STL [R1+0xc14], R17 ;  /* 0x000c141101007387 */ /* 0x0001e80000100800 */
        /* <DEDUP_REMOVED lines=10> */
[----:B------:R-:W4:Y:S01]  /*20280*/  LDL.LU R32, [R1+0x248] ;  /* 0x0002480001207983 */ /* 0x000f220000300800 */
[----:B------:R-:W-:-:S03]  /*20290*/  F2FP.F16.F32.PACK_AB R16, R38, R16 ;  /* 0x000000102610723e */ /* 0x000fc600000000ff */
[----:B------:R-:W4:Y:S04]  /*202a0*/  LDL.LU R20, [R1+0x240] ;  /* 0x0002400001147983 */ /* 0x000f280000300800 */
[----:B------:R-:W4:Y:S01]  /*202b0*/  LDL.LU R21, [R1+0x20c] ;  /* 0x00020c0001157983 */ /* 0x000f220000300800 */
[----:B------:R-:W-:-:S03]  /*202c0*/  F2FP.F16.F32.PACK_AB R29, R37, R29 ;  /* 0x0000001d251d723e */ /* 0x000fc600000000ff */
[----:B------:R-:W4:Y:S04]  /*202d0*/  LDL.LU R39, [R1+0x29c] ;  /* 0x00029c0001277983 */ /* 0x000f280000300800 */
[----:B------:R-:W4:Y:S01]  /*202e0*/  LDL.LU R22, [R1+0x204] ;  /* 0x0002040001167983 */ /* 0x000f220000300800 */
[----:B------:R-:W-:-:S03]  /*202f0*/  F2FP.F16.F32.PACK_AB R28, R36, R28 ;  /* 0x0000001c241c723e */ /* 0x000fc600000000ff */
        /* <DEDUP_REMOVED lines=41> */
[----:B--2---:R-:W-:-:S03]  /*20590*/  F2FP.F16.F32.PACK_AB R27, R17, R27 ;  /* 0x0000001b111b723e */ /* 0x004fc600000000ff */
[----:B------:R0:W5:Y:S01]  /*205a0*/  LDL.LU R17, [R1+0xc14] ;  /* 0x000c140001117983 */ /* 0x0001620000300800 */
[----:B---3--:R-:W-:-:S03]  /*205b0*/  F2FP.F16.F32.PACK_AB R26, R25, R26 ;  /* 0x0000001a191a723e */ /* 0x008fc600000000ff */
[----:B------:R-:W4:Y:S02]  /*205c0*/  LDL.LU R25, [R1+0xc10] ;  /* 0x000c100001197983 */ /* 0x000f240000300800 */
[----:B----4-:R-:W-:Y:S02]  /*205d0*/  F2FP.F16.F32.PACK_AB R25, R24, R25 ;  /* 0x000000191819723e */ /* 0x010fe400000000ff */
[----:B------:R-:W2:Y:S01]  /*205e0*/  LDL.LU R24, [R1+0xc0c] ;  /* 0x000c0c0001187983 */ /* 0x000ea20000300800 */
[----:B------:R-:W-:Y:S02]  /*205f0*/  F2FP.F16.F32.PACK_AB R35, R19, R35 ;  /* 0x000000231323723e */ /* 0x000fe400000000ff */
[----:B------:R-:W-:Y:S02]  /*20600*/  F2FP.F16.F32.PACK_AB R34, R33, R34 ;  /* 0x000000222122723e */ /* 0x000fe400000000ff */
[----:B--2---:R-:W-:Y:S02]  /*20610*/  F2FP.F16.F32.PACK_AB R24, R18, R24 ;  /* 0x000000181218723e */ /* 0x004fe400000000ff */
[----:B------:R0:W5:Y:S04]  /*20620*/  LDL.LU R18, [R1+0xc08] ;  /* 0x000c080001127983 */ /* 0x0001680000300800 */
[----:B------:R0:W5:Y:S04]  /*20630*/  LDL.LU R19, [R1+0xc04] ;  /* 0x000c040001137983 */ /* 0x0001680000300800 */
[----:B------:R-:W2:Y:S02]  /*20640*/  LDL.LU R33, [R1+0xc00] ;  /* 0x000c000001217983 */ /* 0x000ea40000300800 */
[----:B--2---:R-:W-:-:S02]  /*20650*/  F2FP.F16.F32.PACK_AB R33, R32, R33 ;  /* 0x000000212021723e */ /* 0x004fc400000000ff */
[----:B------:R-:W2:Y:S01]  /*20660*/  LDL.LU R32, [R1+0xbfc] ;  /* 0x000bfc0001207983 */ /* 0x000ea20000300800 */
[----:B------:R-:W-:Y:S02]  /*20670*/  F2FP.F16.F32.PACK_AB R39, R21, R39 ;  /* 0x000000271527723e */ /* 0x000fe400000000ff */
[----:B------:R-:W-:Y:S02]  /*20680*/  F2FP.F16.F32.PACK_AB R38, R22, R38 ;  /* 0x000000261626723e */ /* 0x000fe400000000ff */
[----:B------:R-:W-:Y:S02]  /*20690*/  F2FP.F16.F32.PACK_AB R37, R23, R37 ;  /* 0x000000251725723e */ /* 0x000fe400000000ff */
[----:B------:R-:W-:Y:S02]  /*206a0*/  F2FP.F16.F32.PACK_AB R36, R43, R36 ;  /* 0x000000242b24723e */ /* 0x000fe400000000ff */
[----:B--2---:R-:W-:Y:S02]  /*206b0*/  F2FP.F16.F32.PACK_AB R32, R20, R32 ;  /* 0x000000201420723e */ /* 0x004fe400000000ff */
[----:B------:R0:W5:Y:S04]  /*206c0*/  LDL.LU R20, [R1+0xbf8] ;  /* 0x000bf80001147983 */ /* 0x0001680000300800 */
[----:B------:R0:W5:Y:S04]  /*206d0*/  LDL.LU R21, [R1+0xbf4] ;  /* 0x000bf40001157983 */ /* 0x0001680000300800 */
        /* <DEDUP_REMOVED lines=9> */
[----:B------:R-:W-:Y:S02]  /*20770*/  F2FP.F16.F32.PACK_AB R45, R13, R45 ;  /* 0x0000002d0d2d723e */ /* 0x000fe400000000ff */
[----:B------:R-:W-:-:S02]  /*20780*/  F2FP.F16.F32.PACK_AB R44, R14, R44 ;  /* 0x0000002c0e2c723e */ /* 0x000fc400000000ff */
[----:B------:R-:W-:Y:S02]  /*20790*/  F2FP.F16.F32.PACK_AB R51, R15, R51 ;  /* 0x000000330f33723e */ /* 0x000fe400000000ff */
[----:B------:R-:W-:Y:S02]  /*207a0*/  F2FP.F16.F32.PACK_AB R50, R4, R50 ;  /* 0x000000320432723e */ /* 0x000fe400000000ff */
[----:B------:R-:W-:Y:S02]  /*207b0*/  F2FP.F16.F32.PACK_AB R49, R5, R49 ;  /* 0x000000310531723e */ /* 0x000fe400000000ff */
[----:B------:R-:W-:Y:S02]  /*207c0*/  F2FP.F16.F32.PACK_AB R48, R6, R48 ;  /* 0x000000300630723e */ /* 0x000fe400000000ff */
[----:B------:R-:W-:Y:S02]  /*207d0*/  F2FP.F16.F32.PACK_AB R55, R7, R55 ;  /* 0x000000370737723e */ /* 0x000fe400000000ff */
[----:B------:R-:W-:-:S02]  /*207e0*/  F2FP.F16.F32.PACK_AB R54, R60, R54 ;  /* 0x000000363c36723e */ /* 0x000fc400000000ff */
[----:B------:R-:W-:Y:S02]  /*207f0*/  F2FP.F16.F32.PACK_AB R53, R61, R53 ;  /* 0x000000353d35723e */ /* 0x000fe400000000ff */
[----:B--2---:R-:W-:Y:S02]  /*20800*/  F2FP.F16.F32.PACK_AB R42, R8, R42 ;  /* 0x0000002a082a723e */ /* 0x004fe400000000ff */
[----:B------:R0:W5:Y:S04]  /*20810*/  LDL.LU R8, [R1+0xbe0] ;  /* 0x000be00001087983 */ /* 0x0001680000300800 */
        /* <DEDUP_REMOVED lines=11> */
[----:B------:R-:W2:Y:S04]  /*208d0*/  LDL.LU R60, [R1+0xbb0] ;  /* 0x000bb000013c7983 */ /* 0x000ea80000300800 */
[----:B------:R-:W2:Y:S01]  /*208e0*/  LDL.LU R61, [R1+0xbac] ;  /* 0x000bac00013d7983 */ /* 0x000ea20000300800 */
[----:B------:R-:W-:-:S02]  /*208f0*/  F2FP.F16.F32.PACK_AB R57, R56, R57 ;  /* 0x000000393839723e */ /* 0x000fc400000000ff */
[----:B------:R-:W-:Y:S02]  /*20900*/  F2FP.F16.F32.PACK_AB R52, R3, R52 ;  /* 0x000000340334723e */ /* 0x000fe400000000ff */
[----:B------:R-:W-:Y:S02]  /*20910*/  F2FP.F16.F32.PACK_AB R59, R0, R59 ;  /* 0x0000003b003b723e */ /* 0x000fe400000000ff */
[----:B------:R-:W-:Y:S02]  /*20920*/  F2FP.F16.F32.PACK_AB R58, R2, R58 ;  /* 0x0000003a023a723e */ /* 0x000fe400000000ff */
[----:B0-2---:R-:W-:-:S07]  /*20930*/  F2FP.F16.F32.PACK_AB R56, R61, R60 ;  /* 0x0000003c3d38723e */ /* 0x005fce00000000ff */
.L_x_0:
[----:B------:R-:W2:Y:S01]  /*20940*/  LDL R2, [R1+0xb9c] ;  /* 0x000b9c0001027983 */ /* 0x000ea20000100800 */
[----:B------:R-:W0:Y:S01]  /*20950*/  S2R R0, SR_TID.X ;  /* 0x0000000000007919 */ /* 0x000e220000002100 */
[----:B------:R-:W1:Y:S01]  /*20960*/  S2UR UR4, SR_CgaCtaId ;  /* 0x00000000000479c3 */ /* 0x000e620000008800 */
[----:B------:R-:W-:-:S07]  /*20970*/  UMOV UR6, 0x400 ;  /* 0x0000040000067882 */ /* 0x000fce0000000000 */
[----:B------:R-:W2:Y:S08]  /*20980*/  LDC R3, c[0x0][0x3b4] ;  /* 0x0000ed00ff037b82 */ /* 0x000eb00000000800 */
[----:B------:R-:W3:Y:S01]  /*20990*/  LDC.64 R60, c[0x0][0x390] ;  /* 0x0000e400ff3c7b82 */ /* 0x000ee20000000a00 */
[----:B-1----:R-:W-:Y:S01]  /*209a0*/  ULEA UR4, UR4, UR6, 0x18 ;  /* 0x0000000604047291 */ /* 0x002fe2000f8ec0ff */
[----:B0-----:R-:W-:-:S05]  /*209b0*/  LOP3.LUT R0, R0, 0x1f, RZ, 0xc0, !PT ;  /* 0x0000001f00007812 */ /* 0x001fca00078ec0ff */
[----:B------:R-:W-:Y:S01]  /*209c0*/  LEA R0, R0, UR4, 0x4 ;  /* 0x0000000400007c11 */ /* 0x000fe2000f8e20ff */
[----:B------:R-:W-:Y:S06]  /*209d0*/  BAR.SYNC.DEFER_BLOCKING 0x0 ;  /* 0x0000000000007b1d */ /* 0x000fec0000010000 */
[----:B------:R-:W-:Y:S01]  /*209e0*/  STSM.16.M88.4 [R0], R56 ;  /* 0x0000003800007844 */ /* 0x000fe20000000200 */
[----:B------:R-:W-:-:S03]  /*209f0*/  NOP ;  /* 0x0000000000007918 */ /* 0x000fc60000000000 */
[----:B------:R-:W0:Y:S01]  /*20a00*/  LDS.128 R56, [R0] ;  /* 0x0000000000387984 */ /* 0x000e220000000c00 */
[----:B------:R-:W-:-:S03]  /*20a10*/  NOP ;  /* 0x0000000000007918 */ /* 0x000fc60000000000 */
[----:B------:R-:W-:Y:S01]  /*20a20*/  STSM.16.M88.4 [R0], R52 ;  /* 0x0000003400007844 */ /* 0x000fe20000000200 */
[----:B------:R-:W-:-:S03]  /*20a30*/  NOP ;  /* 0x0000000000007918 */ /* 0x000fc60000000000 */
[----:B------:R-:W1:Y:S01]  /*20a40*/  LDS.128 R52, [R0] ;  /* 0x0000000000347984 */ /* 0x000e620000000c00 */
[----:B------:R-:W-:-:S03]  /*20a50*/  NOP ;  /* 0x0000000000007918 */ /* 0x000fc60000000000 */
[----:B------:R-:W-:Y:S01]  /*20a60*/  STSM.16.M88.4 [R0], R48 ;  /* 0x0000003000007844 */ /* 0x000fe20000000200 */
[----:B------:R-:W-:-:S03]  /*20a70*/  NOP ;  /* 0x0000000000007918 */ /* 0x000fc60000000000 */
[----:B------:R-:W4:Y:S01]  /*20a80*/  LDS.128 R48, [R0] ;  /* 0x0000000000307984 */ /* 0x000f220000000c00 */
[----:B------:R-:W-:-:S03]  /*20a90*/  NOP ;  /* 0x0000000000007918 */ /* 0x000fc60000000000 */
[----:B------:R-:W-:Y:S01]  /*20aa0*/  STSM.16.M88.4 [R0], R44 ;  /* 0x0000002c00007844 */ /* 0x000fe20000000200 */
[----:B------:R-:W-:-:S03]  /*20ab0*/  NOP ;  /* 0x0000000000007918 */ /* 0x000fc60000000000 */
[----:B------:R-:W0:Y:S01]  /*20ac0*/  LDS.128 R44, [R0] ;  /* 0x00000000002c7984 */ /* 0x000e220000000c00 */
[----:B------:R-:W-:Y:S01]  /*20ad0*/  NOP ;  /* 0x0000000000007918 */ /* 0x000fe20000000000 */
[----:B--2---:R-:W-:-:S05]  /*20ae0*/  IMAD R2, R2, R3, RZ ;  /* 0x0000000302027224 */ /* 0x004fca00078e02ff */
[----:B------:R2:W-:Y:S04]  /*20af0*/  STL [R1+0x40], R2 ;  /* 0x0000400201007387 */ /* 0x0005e80000100800 */
[----:B0-----:R-:W-:Y:S04]  /*20b00*/  STL.64 [R1+0x10], R56 ;  /* 0x0000103801007387 */ /* 0x001fe80000100a00 */
[----:B------:R0:W-:Y:S01]  /*20b10*/  STL.64 [R1+0x18], R58 ;  /* 0x0000183a01007387 */ /* 0x0001e20000100a00 */
[----:B--2---:R-:W2:Y:S03]  /*20b20*/  LDC.64 R2, c[0x0][0x398] ;  /* 0x0000e600ff027b82 */ /* 0x004ea60000000a00 */
[----:B-1----:R-:W-:Y:S04]  /*20b30*/  STL.64 [R1], R52 ;  /* 0x0000003401007387 */ /* 0x002fe80000100a00 */
[----:B------:R-:W-:Y:S04]  /*20b40*/  STL.64 [R1+0x8], R54 ;  /* 0x0000083601007387 */ /* 0x000fe80000100a00 */
[----:B----4-:R1:W-:Y:S01]  /*20b50*/  STL.64 [R1+0xbe8], R48 ;  /* 0x000be83001007387 */ /* 0x0103e20000100a00 */
[----:B0-----:R-:W0:Y:S03]  /*20b60*/  LDC R59, c[0x0][0x3b4] ;  /* 0x0000ed00ff3b7b82 */ /* 0x001e260000000800 */
[----:B-1----:R-:W4:Y:S04]  /*20b70*/  LDL.LU R48, [R1+0x10] ;  /* 0x0000100001307983 */ /* 0x002f280000300800 */
[----:B------:R1:W-:Y:S04]  /*20b80*/  STL.64 [R1+0xbd0], R50 ;  /* 0x000bd03201007387 */ /* 0x0003e80000100a00 */
[----:B-1----:R-:W3:Y:S04]  /*20b90*/  LDL.LU R50, [R1+0x40] ;  /* 0x0000400001327983 */ /* 0x002ee80000300800 */
[----:B------:R-:W2:Y:S04]  /*20ba0*/  LDL.LU R51, [R1+0xb9c] ;  /* 0x000b9c0001337983 */ /* 0x000ea80000300800 */
[----:B------:R-:W-:Y:S04]  /*20bb0*/  STL.64 [R1+0xbf0], R44 ;  /* 0x000bf02c01007387 */ /* 0x000fe80000100a00 */
[----:B------:R1:W-:Y:S04]  /*20bc0*/  STL.64 [R1+0xc08], R44 ;  /* 0x000c082c01007387 */ /* 0x0003e80000100a00 */
[----:B------:R0:W-:Y:S04]  /*20bd0*/  STL.64 [R1+0xbd8], R46 ;  /* 0x000bd82e01007387 */ /* 0x0001e80000100a00 */
[----:B-1----:R-:W4:Y:S04]  /*20be0*/  LDL.LU R44, [R1+0x30] ;  /* 0x00003000012c7983 */ /* 0x002f280000300800 */
[----:B------:R-:W4:Y:S04]  /*20bf0*/  LDL.LU R45, [R1+0x34] ;  /* 0x00003400012d7983 */ /* 0x000f280000300800 */
[----:B0-----:R-:W4:Y:S04]  /*20c00*/  LDL.LU R46, [R1+0x38] ;  /* 0x00003800012e7983 */ /* 0x001f280000300800 */
[----:B------:R-:W4:Y:S04]  /*20c10*/  LDL.LU R47, [R1+0x3c] ;  /* 0x00003c00012f7983 */ /* 0x000f280000300800 */
[----:B------:R-:W4:Y:S04]  /*20c20*/  LDL.LU R52, [R1+0x20] ;  /* 0x0000200001347983 */ /* 0x000f280000300800 */
[----:B------:R-:W4:Y:S04]  /*20c30*/  LDL.LU R53, [R1+0x24] ;  /* 0x0000240001357983 */ /* 0x000f280000300800 */
[----:B------:R-:W4:Y:S04]  /*20c40*/  LDL.LU R54, [R1+0x28] ;  /* 0x0000280001367983 */ /* 0x000f280000300800 */
[----:B------:R-:W4:Y:S04]  /*20c50*/  LDL.LU R55, [R1+0x2c] ;  /* 0x00002c0001377983 */ /* 0x000f280000300800 */
        /* <DEDUP_REMOVED lines=10> */
[----:B------:R-:W-:Y:S01]  /*20d00*/  LDS.128 R32, [R0] ;  /* 0x0000000000207984 */ /* 0x000fe20000000c00 */
        /* <DEDUP_REMOVED lines=9> */
[----:B-----5:R-:W-:Y:S01]  /*20da0*/  STSM.16.M88.4 [R0], R16 ;  /* 0x0000001000007844 */ /* 0x020fe20000000200 */
        /* <DEDUP_REMOVED lines=19> */
[----:B0-----:R-:W-:Y:S04]  /*20ee0*/  STL.64 [R1+0xbc8], R40 ;  /* 0x000bc82801007387 */ /* 0x001fe80000100a00 */
[----:B------:R-:W-:Y:S04]  /*20ef0*/  STL.64 [R1+0xbf8], R40 ;  /* 0x000bf82801007387 */ /* 0x000fe80000100a00 */
[----:B------:R-:W-:Y:S04]  /*20f00*/  STL [R1+0xbb0], R43 ;  /* 0x000bb02b01007387 */ /* 0x000fe80000100800 */
[----:B------:R-:W-:Y:S04]  /*20f10*/  STL.64 [R1+0xbe0], R42 ;  /* 0x000be02a01007387 */ /* 0x000fe80000100a00 */
[----:B------:R-:W-:Y:S04]  /*20f20*/  STL.64 [R1+0xc00], R42 ;  /* 0x000c002a01007387 */ /* 0x000fe80000100a00 */
[----:B-1----:R-:W-:Y:S04]  /*20f30*/  STL.64 [R1+0xbc0], R36 ;  /* 0x000bc02401007387 */ /* 0x002fe80000100a00 */
[----:B------:R0:W-:Y:S04]  /*20f40*/  STL.64 [R1+0xbb8], R38 ;  /* 0x000bb82601007387 */ /* 0x0001e80000100a00 */
[----:B------:R-:W4:Y:S01]  /*20f50*/  LDL.LU R49, [R1] ;  /* 0x0000000001317983 */ /* 0x000f220000300800 */
[----:B0-----:R-:W0:Y:S02]  /*20f60*/  LDC R39, c[0x0][0x3b8] ;  /* 0x0000ee00ff277b82 */ /* 0x001e240000000800 */
[----:B0-----:R-:W-:Y:S01]  /*20f70*/  IMAD R41, R39, UR5, RZ ;  /* 0x0000000527297c24 */ /* 0x001fe2000f8e02ff */
[----:B---3--:R-:W-:-:S04]  /*20f80*/  LEA R56, P0, R50, R60, 0x1 ;  /* 0x0000003c32387211 */ /* 0x008fc800078008ff */
[----:B------:R-:W-:Y:S02]  /*20f90*/  LEA.HI.X.SX32 R57, R50, R61, 0x1, P0 ;  /* 0x0000003d32397211 */ /* 0x000fe400000f0eff */
[----:B--2---:R-:W-:Y:S01]  /*20fa0*/  ISETP.LE.AND P0, PT, R3, UR5, PT ;  /* 0x0000000503007c0c */ /* 0x004fe2000bf03270 */
[----:B----4-:R-:W-:Y:S01]  /*20fb0*/  STSM.16.M88.4 [R0], R52 ;  /* 0x0000003400007844 */ /* 0x010fe20000000200 */
[----:B------:R-:W-:-:S03]  /*20fc0*/  NOP ;  /* 0x0000000000007918 */ /* 0x000fc60000000000 */
[----:B------:R-:W0:Y:S01]  /*20fd0*/  LDS.128 R52, [R0] ;  /* 0x0000000000347984 */ /* 0x000e220000000c00 */
[----:B------:R-:W-:Y:S01]  /*20fe0*/  ISETP.LT.AND P2, PT, R51, R2, !P0 ;  /* 0x000000023300720c */ /* 0x000fe20004741270 */
[----:B------:R-:W-:Y:S01]  /*20ff0*/  IMAD R59, R59, 0x20, R50 ;  /* 0x000000203b3b7824 */ /* 0x000fe200078e0232 */
[----:B------:R-:W-:-:S04]  /*21000*/  NOP ;  /* 0x0000000000007918 */ /* 0x000fc80000000000 */
[C---:B------:R-:W-:Y:S01]  /*21010*/  LEA R58, P1, R59.reuse, R60, 0x1 ;  /* 0x0000003c3b3a7211 */ /* 0x040fe200078208ff */
[----:B------:R1:W-:Y:S03]  /*21020*/  STSM.16.M88.4 [R0], R44 ;  /* 0x0000002c00007844 */ /* 0x0003e60000000200 */
[----:B------:R-:W-:Y:S02]  /*21030*/  LEA.HI.X.SX32 R59, R59, R61, 0x1, P1 ;  /* 0x0000003d3b3b7211 */ /* 0x000fe400008f0eff */
[----:B------:R-:W-:Y:S01]  /*21040*/  ISETP.GE.AND P1, PT, R51, R2, PT ;  /* 0x000000023300720c */ /* 0x000fe20003f26270 */
[C---:B-1----:R-:W-:Y:S01]  /*21050*/  IMAD.WIDE R44, R41.reuse, 0x2, R56 ;  /* 0x00000002292c7825 */ /* 0x042fe200078e0238 */
[----:B------:R-:W-:Y:S01]  /*21060*/  NOP ;  /* 0x0000000000007918 */ /* 0x000fe20000000000 */
[----:B0-----:R0:W-:Y:S04]  /*21070*/  STL [R1+0xbac], R55 ;  /* 0x000bac3701007387 */ /* 0x0011e80000100800 */
[----:B0-----:R-:W2:Y:S04]  /*21080*/  LDL.LU R55, [R1+0x398] ;  /* 0x0003980001377983 */ /* 0x001ea80000300800 */
[----:B------:R-:W3:Y:S04]  /*21090*/  LDL.LU R50, [R1+0x14] ;  /* 0x0000140001327983 */ /* 0x000ee80000300800 */
[----:B------:R-:W4:Y:S04]  /*210a0*/  LDL.LU R51, [R1+0x4] ;  /* 0x0000040001337983 */ /* 0x000f280000300800 */
[----:B------:R0:W-:Y:S04]  /*210b0*/  @P2 STG.E.U16 desc[UR10][R44.64], R48 ;  /* 0x000000302c002986 */ /* 0x0001e8000c10150a */
[----:B0-----:R-:W3:Y:S01]  /*210c0*/  LDL.LU.64 R44, [R1+0xc08] ;  /* 0x000c0800012c7983 */ /* 0x001ee20000300a00 */
[----:B------:R-:W-:Y:S01]  /*210d0*/  UIADD3 UR4, UPT, UPT, UR5, 0x1, URZ ;  /* 0x0000000105047890 */ /* 0x000fe2000fffe0ff */
[----:B------:R-:W-:-:S05]  /*210e0*/  IMAD.WIDE R46, R41, 0x2, R58 ;  /* 0x00000002292e7825 */ /* 0x000fca00078e023a */
[C---:B------:R-:W-:Y:S02]  /*210f0*/  ISETP.LE.AND P2, PT, R3.reuse, UR4, PT ;  /* 0x0000000403007c0c */ /* 0x040fe4000bf43270 */
[----:B------:R-:W-:Y:S01]  /*21100*/  ISETP.GT.AND P3, PT, R3, UR4, !P1 ;  /* 0x0000000403007c0c */ /* 0x000fe2000cf64270 */
[----:B------:R-:W-:Y:S01]  /*21110*/  IMAD.IADD R42, R41, 0x1, R39 ;  /* 0x00000001292a7824 */ /* 0x000fe200078e0227 */
[----:B------:R-:W-:Y:S02]  /*21120*/  PRMT R40, R48, 0x7632, R40 ;  /* 0x0000763230287816 */ /* 0x000fe40000000028 */
[----:B------:R-:W4:Y:S01]  /*21130*/  LDL.LU R48, [R1+0x18] ;  /* 0x0000180001307983 */ /* 0x000f220000300800 */
[----:B------:R-:W-:Y:S01]  /*21140*/  IMAD.WIDE R60, R42, 0x2, R56 ;  /* 0x000000022a3c7825 */ /* 0x000fe200078e0238 */
[CC--:B--2---:R-:W-:Y:S02]  /*21150*/  ISETP.LT.AND P0, PT, R55.reuse, R2.reuse, !P0 ;  /* 0x000000023700720c */ /* 0x0c4fe40004701270 */
[----:B------:R-:W-:-:S11]  /*21160*/  ISETP.LT.AND P2, PT, R55, R2, !P2 ;  /* 0x000000023700720c */ /* 0x000fd60005741270 */
[----:B------:R0:W-:Y:S04]  /*21170*/  @P0 STG.E.U16 desc[UR10][R46.64], R40 ;  /* 0x000000282e000986 */ /* 0x0001e8000c10150a */
[----:B------:R1:W-:Y:S01]  /*21180*/  @P3 STG.E.U16 desc[UR10][R60.64], R49 ;  /* 0x000000313c003986 */ /* 0x0003e2000c10150a */
[----:B---3--:R-:W-:Y:S02]  /*21190*/  PRMT R45, R49, 0x7632, R45 ;  /* 0x00007632312d7816 */ /* 0x008fe4000000002d */
[C---:B0-----:R-:W-:Y:S01]  /*211a0*/  IADD3 R46, PT, PT, R42.reuse, R39, RZ ;  /* 0x000000272a2e7210 */ /* 0x041fe20007ffe0ff */
[----:B------:R-:W-:Y:S01]  /*211b0*/  IMAD.WIDE R42, R42, 0x2, R58 ;  /* 0x000000022a2a7825 */ /* 0x000fe200078e023a */
[----:B-1----:R-:W2:Y:S04]  /*211c0*/  LDL.LU R49, [R1+0x8] ;  /* 0x0000080001317983 */ /* 0x002ea80000300800 */
[----:B------:R0:W-:Y:S04]  /*211d0*/  @P2 STG.E.U16 desc[UR10][R42.64], R45 ;  /* 0x0000002d2a002986 */ /* 0x0001e8000c10150a */
[----:B0-----:R-:W3:Y:S01]  /*211e0*/  LDL.LU.64 R42, [R1+0xc00] ;  /* 0x000c0000012a7983 */ /* 0x001ee20000300a00 */
[----:B------:R-:W-:-:S02]  /*211f0*/  UIADD3 UR6, UPT, UPT, UR5, 0x2, URZ ;  /* 0x0000000205067890 */ /* 0x000fc4000fffe0ff */
[----:B------:R-:W-:-:S04]  /*21200*/  UIADD3 UR4, UPT, UPT, UR5, 0x3, URZ ;  /* 0x0000000305047890 */ /* 0x000fc8000fffe0ff */
[C---:B------:R-:W-:Y:S02]  /*21210*/  ISETP.LE.AND P0, PT, R3.reuse, UR6, PT ;  /* 0x0000000603007c0c */ /* 0x040fe4000bf03270 */
[----:B------:R-:W-:Y:S02]  /*21220*/  ISETP.GT.AND P5, PT, R3, UR6, !P1 ;  /* 0x0000000603007c0c */ /* 0x000fe4000cfa4270 */
[-C--:B------:R-:W-:Y:S02]  /*21230*/  ISETP.LT.AND P3, PT, R55, R2.reuse, !P0 ;  /* 0x000000023700720c */ /* 0x080fe40004761270 */
[C---:B------:R-:W-:Y:S01]  /*21240*/  ISETP.LE.AND P0, PT, R3.reuse, UR4, PT ;  /* 0x0000000403007c0c */ /* 0x040fe2000bf03270 */
[----:B------:R-:W-:Y:S01]  /*21250*/  IMAD.WIDE R40, R46, 0x2, R56 ;  /* 0x000000022e287825 */ /* 0x000fe200078e0238 */
[----:B------:R-:W-:Y:S01]  /*21260*/  ISETP.GT.AND P4, PT, R3, UR4, !P1 ;  /* 0x0000000403007c0c */ /* 0x000fe2000cf84270 */
[----:B------:R-:W-:Y:S01]  /*21270*/  UIADD3 UR6, UPT, UPT, UR5, 0x4, URZ ;  /* 0x0000000405067890 */ /* 0x000fe2000fffe0ff */
[----:B------:R-:W-:Y:S01]  /*21280*/  PRMT R44, R50, 0x7632, R44 ;  /* 0x00007632322c7816 */ /* 0x000fe2000000002c */
[----:B------:R-:W-:Y:S01]  /*21290*/  IMAD.WIDE R60, R46, 0x2, R58 ;  /* 0x000000022e3c7825 */ /* 0x000fe200078e023a */
[----:B------:R-:W-:-:S03]  /*212a0*/  ISETP.LT.AND P0, PT, R55, R2, !P0 ;  /* 0x000000023700720c */ /* 0x000fc60004701270 */
[----:B------:R-:W-:Y:S01]  /*212b0*/  IMAD.IADD R46, R46, 0x1, R39 ;  /* 0x000000012e2e7824 */ /* 0x000fe200078e0227 */
[----:B------:R0:W-:Y:S01]  /*212c0*/  @P5 STG.E.U16 desc[UR10][R40.64], R50 ;  /* 0x0000003228005986 */ /* 0x0001e2000c10150a */
[----:B------:R-:W-:Y:S01]  /*212d0*/  UIADD3 UR4, UPT, UPT, UR5, 0x5, URZ ;  /* 0x0000000505047890 */ /* 0x000fe2000fffe0ff */
[C---:B------:R-:W-:Y:S02]  /*212e0*/  ISETP.LE.AND P2, PT, R3.reuse, UR6, PT ;  /* 0x0000000603007c0c */ /* 0x040fe4000bf43270 */
[----:B------:R1:W-:Y:S01]  /*212f0*/  @P3 STG.E.U16 desc[UR10][R60.64], R44 ;  /* 0x0000002c3c003986 */ /* 0x0003e2000c10150a */
[----:B------:R-:W-:Y:S02]  /*21300*/  ISETP.GT.AND P3, PT, R3, UR6, !P1 ;  /* 0x0000000603007c0c */ /* 0x000fe4000cf64270 */
[----:B------:R-:W-:Y:S01]  /*21310*/  ISETP.LT.AND P2, PT, R55, R2, !P2 ;  /* 0x000000023700720c */ /* 0x000fe20005741270 */
[----:B0-----:R-:W2:Y:S01]  /*21320*/  LDL.LU.64 R40, [R1+0xbf8] ;  /* 0x000bf80001287983 */ /* 0x001ea20000300a00 */
[----:B-1----:R-:W-:-:S03]  /*21330*/  IMAD.WIDE R60, R46, 0x2, R56 ;  /* 0x000000022e3c7825 */ /* 0x002fc600078e0238 */
[----:B------:R-:W2:Y:S01]  /*21340*/  LDL.LU R50, [R1+0x1c] ;  /* 0x00001c0001327983 */ /* 0x000ea20000300800 */
[----:B------:R-:W-:-:S03]  /*21350*/  IMAD.WIDE R44, R46, 0x2, R58 ;  /* 0x000000022e2c7825 */ /* 0x000fc600078e023a */
[----:B----4-:R0:W-:Y:S01]  /*21360*/  @P4 STG.E.U16 desc[UR10][R60.64], R51 ;  /* 0x000000333c004986 */ /* 0x0101e2000c10150a */
[----:B------:R-:W-:Y:S01]  /*21370*/  ISETP.GT.AND P4, PT, R3, UR4, !P1 ;  /* 0x0000000403007c0c */ /* 0x000fe2000cf84270 */
[----:B0-----:R-:W-:-:S04]  /*21380*/  IMAD.IADD R60, R46, 0x1, R39 ;  /* 0x000000012e3c7824 */ /* 0x001fc800078e0227 */
[----:B------:R-:W-:Y:S01]  /*21390*/  IMAD.WIDE R46, R60, 0x2, R58 ;  /* 0x000000023c2e7825 */ /* 0x000fe200078e023a */
[----:B---3--:R-:W-:Y:S02]  /*213a0*/  PRMT R42, R51, 0x7632, R42 ;  /* 0x00007632332a7816 */ /* 0x008fe4000000002a */
[----:B------:R-:W-:Y:S01]  /*213b0*/  PRMT R43, R48, 0x7632, R43 ;  /* 0x00007632302b7816 */ /* 0x000fe2000000002b */
[----:B------:R-:W3:Y:S04]  /*213c0*/  LDL.LU R51, [R1+0xc] ;  /* 0x00000c0001337983 */ /* 0x000ee80000300800 */
[----:B------:R0:W-:Y:S01]  /*213d0*/  @P0 STG.E.U16 desc[UR10][R44.64], R42 ;  /* 0x0000002a2c000986 */ /* 0x0001e2000c10150a */
[----:B------:R-:W-:-:S04]  /*213e0*/  ISETP.LE.AND P0, PT, R3, UR4, PT ;  /* 0x0000000403007c0c */ /* 0x000fc8000bf03270 */
[----:B------:R-:W-:Y:S01]  /*213f0*/  ISETP.LT.AND P0, PT, R55, R2, !P0 ;  /* 0x000000023700720c */ /* 0x000fe20004701270 */
[C---:B0-----:R-:W-:Y:S02]  /*21400*/  IMAD.IADD R42, R60.reuse, 0x1, R39 ;  /* 0x000000013c2a7824 */ /* 0x041fe400078e0227 */
[----:B------:R-:W-:-:S04]  /*21410*/  IMAD.WIDE R44, R60, 0x2, R56 ;  /* 0x000000023c2c7825 */ /* 0x000fc800078e0238 */
[----:B------:R-:W-:Y:S01]  /*21420*/  IMAD.WIDE R60, R42, 0x2, R56 ;  /* 0x000000022a3c7825 */ /* 0x000fe200078e0238 */
[----:B------:R0:W-:Y:S01]  /*21430*/  @P3 STG.E.U16 desc[UR10][R44.64], R48 ;  /* 0x000000302c003986 */ /* 0x0001e2000c10150a */
[----:B--2---:R-:W-:-:S03]  /*21440*/  PRMT R36, R49, 0x7632, R36 ;  /* 0x0000763231247816 */ /* 0x004fc60000000024 */
[----:B------:R-:W-:Y:S04]  /*21450*/  @P2 STG.E.U16 desc[UR10][R46.64], R43 ;  /* 0x0000002b2e002986 */ /* 0x000fe8000c10150a */
[----:B------:R1:W-:Y:S04]  /*21460*/  @P4 STG.E.U16 desc[UR10][R60.64], R49 ;  /* 0x000000313c004986 */ /* 0x0003e8000c10150a */
[----:B0-----:R-:W2:Y:S01]  /*21470*/  LDL.LU.64 R44, [R1+0xbf0] ;  /* 0x000bf000012c7983 */ /* 0x001ea20000300a00 */
[----:B-1----:R-:W-:-:S05]  /*21480*/  IMAD.WIDE R48, R42, 0x2, R58 ;  /* 0x000000022a307825 */ /* 0x002fca00078e023a */
[----:B------:R0:W-:Y:S04]  /*21490*/  @P0 STG.E.U16 desc[UR10][R48.64], R36 ;  /* 0x0000002430000986 */ /* 0x0001e8000c10150a */
[----:B0-----:R-:W4:Y:S01]  /*214a0*/  LDL.LU.64 R48, [R1+0xbe8] ;  /* 0x000be80001307983 */ /* 0x001f220000300a00 */
[----:B------:R-:W-:Y:S02]  /*214b0*/  UIADD3 UR6, UPT, UPT, UR5, 0x6, URZ ;  /* 0x0000000605067890 */ /* 0x000fe4000fffe0ff */
[----:B------:R-:W-:-:S04]  /*214c0*/  UIADD3 UR4, UPT, UPT, UR5, 0x7, URZ ;  /* 0x0000000705047890 */ /* 0x000fc8000fffe0ff */
[C---:B------:R-:W-:Y:S02]  /*214d0*/  ISETP.LE.AND P3, PT, R3.reuse, UR6, PT ;  /* 0x0000000603007c0c */ /* 0x040fe4000bf63270 */
[----:B------:R-:W-:Y:S02]  /*214e0*/  ISETP.GT.AND P2, PT, R3, UR6, !P1 ;  /* 0x0000000603007c0c */ /* 0x000fe4000cf44270 */
[----:B------:R-:W-:Y:S01]  /*214f0*/  ISETP.LT.AND P3, PT, R55, R2, !P3 ;  /* 0x000000023700720c */ /* 0x000fe20005f61270 */
[----:B------:R-:W-:Y:S01]  /*21500*/  IMAD.IADD R60, R42, 0x1, R39 ;  /* 0x000000012a3c7824 */ /* 0x000fe200078e0227 */
[C---:B------:R-:W-:Y:S01]  /*21510*/  ISETP.GT.AND P4, PT, R3.reuse, UR4, !P1 ;  /* 0x0000000403007c0c */ /* 0x040fe2000cf84270 */
[----:B------:R-:W-:Y:S01]  /*21520*/  UIADD3 UR6, UPT, UPT, UR5, 0x8, URZ ;  /* 0x0000000805067890 */ /* 0x000fe2000fffe0ff */
[----:B------:R-:W-:Y:S01]  /*21530*/  PRMT R61, R50, 0x7632, R61 ;  /* 0x00007632323d7816 */ /* 0x000fe2000000003d */
[----:B------:R-:W-:Y:S01]  /*21540*/  IMAD.WIDE R46, R60, 0x2, R56 ;  /* 0x000000023c2e7825 */ /* 0x000fe200078e0238 */
[----:B------:R-:W-:-:S03]  /*21550*/  ISETP.LE.AND P0, PT, R3, UR4, PT ;  /* 0x0000000403007c0c */ /* 0x000fc6000bf03270 */
[C---:B------:R-:W-:Y:S01]  /*21560*/  IMAD.WIDE R42, R60.reuse, 0x2, R58 ;  /* 0x000000023c2a7825 */ /* 0x040fe200078e023a */
[-C--:B------:R-:W-:Y:S01]  /*21570*/  ISETP.LT.AND P0, PT, R55, R2.reuse, !P0 ;  /* 0x000000023700720c */ /* 0x080fe20004701270 */
[----:B------:R-:W-:Y:S02]  /*21580*/  @P2 STG.E.U16 desc[UR10][R46.64], R50 ;  /* 0x000000322e002986 */ /* 0x000fe4000c10150a */
[----:B------:R-:W-:Y:S01]  /*21590*/  IMAD.IADD R60, R60, 0x1, R39 ;  /* 0x000000013c3c7824 */ /* 0x000fe200078e0227 */
[----:B------:R-:W-:Y:S01]  /*215a0*/  UIADD3 UR4, UPT, UPT, UR5, 0x9, URZ ;  /* 0x0000000905047890 */ /* 0x000fe2000fffe0ff */
[----:B------:R0:W-:Y:S01]  /*215b0*/  @P3 STG.E.U16 desc[UR10][R42.64], R61 ;  /* 0x0000003d2a003986 */ /* 0x0001e2000c10150a */
[C---:B------:R-:W-:Y:S02]  /*215c0*/  ISETP.LE.AND P2, PT, R3.reuse, UR6, PT ;  /* 0x0000000603007c0c */ /* 0x040fe4000bf43270 */
[----:B------:R-:W-:Y:S02]  /*215d0*/  ISETP.GT.AND P5, PT, R3, UR6, !P1 ;  /* 0x0000000603007c0c */ /* 0x000fe4000cfa4270 */
[----:B------:R-:W-:Y:S01]  /*215e0*/  ISETP.LT.AND P3, PT, R55, R2, !P2 ;  /* 0x000000023700720c */ /* 0x000fe20005761270 */
[----:B0-----:R-:W-:Y:S01]  /*215f0*/  IMAD.WIDE R42, R60, 0x2, R56 ;  /* 0x000000023c2a7825 */ /* 0x001fe200078e0238 */
[----:B------:R-:W-:-:S03]  /*21600*/  ISETP.LE.AND P2, PT, R3, UR4, PT ;  /* 0x0000000403007c0c */ /* 0x000fc6000bf43270 */
[----:B------:R-:W-:Y:S01]  /*21610*/  IMAD.IADD R61, R60, 0x1, R39 ;  /* 0x000000013c3d7824 */ /* 0x000fe200078e0227 */
[----:B------:R-:W-:-:S03]  /*21620*/  UIADD3 UR6, UPT, UPT, UR5, 0xa, URZ ;  /* 0x0000000a05067890 */ /* 0x000fc6000fffe0ff */
[C---:B------:R-:W-:Y:S02]  /*21630*/  IMAD.IADD R36, R61.reuse, 0x1, R39 ;  /* 0x000000013d247824 */ /* 0x040fe400078e0227 */
[----:B------:R-:W-:Y:S01]  /*21640*/  IMAD.WIDE R46, R61, 0x2, R56 ;  /* 0x000000023d2e7825 */ /* 0x000fe200078e0238 */
[----:B---3--:R0:W-:Y:S01]  /*21650*/  @P4 STG.E.U16 desc[UR10][R42.64], R51 ;  /* 0x000000332a004986 */ /* 0x0081e2000c10150a */
[----:B------:R-:W-:Y:S02]  /*21660*/  PRMT R41, R51, 0x7632, R41 ;  /* 0x0000763233297816 */ /* 0x000fe40000000029 */
[----:B------:R-:W-:Y:S01]  /*21670*/  ISETP.GT.AND P4, PT, R3, UR4, !P1 ;  /* 0x0000000403007c0c */ /* 0x000fe2000cf84270 */
[----:B0-----:R-:W-:-:S05]  /*21680*/  IMAD.WIDE R42, R60, 0x2, R58 ;  /* 0x000000023c2a7825 */ /* 0x001fca00078e023a */
[----:B------:R0:W-:Y:S01]  /*21690*/  @P0 STG.E.U16 desc[UR10][R42.64], R41 ;  /* 0x000000292a000986 */ /* 0x0001e2000c10150a */
[----:B------:R-:W-:Y:S01]  /*216a0*/  ISETP.LT.AND P0, PT, R55, R2, !P2 ;  /* 0x000000023700720c */ /* 0x000fe20005701270 */
[----:B------:R-:W-:-:S04]  /*216b0*/  IMAD.WIDE R50, R61, 0x2, R58 ;  /* 0x000000023d327825 */ /* 0x000fc800078e023a */
[----:B------:R-:W-:Y:S01]  /*216c0*/  IMAD.WIDE R60, R36, 0x2, R56 ;  /* 0x00000002243c7825 */ /* 0x000fe200078e0238 */
[----:B------:R-:W-:Y:S01]  /*216d0*/  UIADD3 UR4, UPT, UPT, UR5, 0xb, URZ ;  /* 0x0000000b05047890 */ /* 0x000fe2000fffe0ff */
[----:B------:R-:W-:-:S04]  /*216e0*/  ISETP.LE.AND P2, PT, R3, UR6, PT ;  /* 0x0000000603007c0c */ /* 0x000fc8000bf43270 */
[----:B------:R-:W-:Y:S01]  /*216f0*/  ISETP.LT.AND P2, PT, R55, R2, !P2 ;  /* 0x000000023700720c */ /* 0x000fe20005741270 */
[----:B0-----:R-:W3:Y:S01]  /*21700*/  LDL.LU.64 R42, [R1+0xbe0] ;  /* 0x000be000012a7983 */ /* 0x001ee20000300a00 */
[----:B----4-:R-:W-:-:S03]  /*21710*/  PRMT R40, R48, 0x7632, R40 ;  /* 0x0000763230287816 */ /* 0x010fc60000000028 */
[----:B------:R0:W-:Y:S01]  /*21720*/  @P5 STG.E.U16 desc[UR10][R46.64], R48 ;  /* 0x000000302e005986 */ /* 0x0001e2000c10150a */
[----:B------:R-:W-:-:S03]  /*21730*/  ISETP.GT.AND P5, PT, R3, UR6, !P1 ;  /* 0x0000000603007c0c */ /* 0x000fc6000cfa4270 */
[----:B------:R1:W-:Y:S04]  /*21740*/  @P3 STG.E.U16 desc[UR10][R50.64], R40 ;  /* 0x0000002832003986 */ /* 0x0003e8000c10150a */
[----:B--2---:R2:W-:Y:S01]  /*21750*/  @P4 STG.E.U16 desc[UR10][R60.64], R44 ;  /* 0x0000002c3c004986 */ /* 0x0045e2000c10150a */
[----:B0-----:R-:W-:-:S03]  /*21760*/  IMAD.IADD R48, R36, 0x1, R39 ;  /* 0x0000000124307824 */ /* 0x001fc600078e0227 */
[----:B------:R-:W4:Y:S01]  /*21770*/  LDL.LU.64 R46, [R1+0xbd8] ;  /* 0x000bd800012e7983 */ /* 0x000f220000300a00 */
[----:B-1----:R-:W-:Y:S01]  /*21780*/  IMAD.WIDE R40, R36, 0x2, R58 ;  /* 0x0000000224287825 */ /* 0x002fe200078e023a */
[----:B--2---:R-:W-:-:S03]  /*21790*/  PRMT R44, R44, 0x7632, R44 ;  /* 0x000076322c2c7816 */ /* 0x004fc6000000002c */
[----:B------:R-:W-:Y:S02]  /*217a0*/  IMAD.WIDE R60, R48, 0x2, R56 ;  /* 0x00000002303c7825 */ /* 0x000fe400078e0238 */
[----:B------:R0:W-:Y:S01]  /*217b0*/  @P0 STG.E.U16 desc[UR10][R40.64], R44 ;  /* 0x0000002c28000986 */ /* 0x0001e2000c10150a */
[----:B------:R-:W-:-:S03]  /*217c0*/  ISETP.GT.AND P0, PT, R3, UR4, !P1 ;  /* 0x0000000403007c0c */ /* 0x000fc6000cf04270 */
[----:B------:R1:W-:Y:S01]  /*217d0*/  @P5 STG.E.U16 desc[UR10][R60.64], R49 ;  /* 0x000000313c005986 */ /* 0x0003e2000c10150a */
[C---:B0-----:R-:W-:Y:S01]  /*217e0*/  IMAD.IADD R44, R48.reuse, 0x1, R39 ;  /* 0x00000001302c7824 */ /* 0x041fe200078e0227 */
[----:B-1----:R-:W-:Y:S01]  /*217f0*/  PRMT R61, R49, 0x7632, R61 ;  /* 0x00007632313d7816 */ /* 0x002fe2000000003d */
[----:B------:R-:W-:-:S04]  /*21800*/  IMAD.WIDE R48, R48, 0x2, R58 ;  /* 0x0000000230307825 */ /* 0x000fc800078e023a */
[----:B------:R-:W-:Y:S01]  /*21810*/  IMAD.WIDE R50, R44, 0x2, R56 ;  /* 0x000000022c327825 */ /* 0x000fe200078e0238 */
[----:B------:R-:W-:Y:S04]  /*21820*/  @P2 STG.E.U16 desc[UR10][R48.64], R61 ;  /* 0x0000003d30002986 */ /* 0x000fe8000c10150a */
[----:B------:R0:W-:Y:S04]  /*21830*/  @P0 STG.E.U16 desc[UR10][R50.64], R45 ;  /* 0x0000002d32000986 */ /* 0x0001e8000c10150a */
[----:B0-----:R-:W2:Y:S01]  /*21840*/  LDL.LU.64 R50, [R1+0xbd0] ;  /* 0x000bd00001327983 */ /* 0x001ea20000300a00 */
[----:B------:R-:W-:Y:S01]  /*21850*/  UIADD3 UR6, UPT, UPT, UR5, 0xc, URZ ;  /* 0x0000000c05067890 */ /* 0x000fe2000fffe0ff */
[----:B------:R-:W-:-:S04]  /*21860*/  ISETP.LE.AND P3, PT, R3, UR4, PT ;  /* 0x0000000403007c0c */ /* 0x000fc8000bf63270 */
[----:B------:R-:W-:Y:S02]  /*21870*/  ISETP.LT.AND P3, PT, R55, R2, !P3 ;  /* 0x000000023700720c */ /* 0x000fe40005f61270 */
[----:B------:R-:W-:Y:S01]  /*21880*/  ISETP.GT.AND P4, PT, R3, UR6, !P1 ;  /* 0x0000000603007c0c */ /* 0x000fe2000cf84270 */
[C---:B------:R-:W-:Y:S01]  /*21890*/  IMAD.IADD R60, R44.reuse, 0x1, R39 ;  /* 0x000000012c3c7824 */ /* 0x040fe200078e0227 */
[----:B------:R-:W-:Y:S01]  /*218a0*/  UIADD3 UR4, UPT, UPT, UR5, 0xd, URZ ;  /* 0x0000000d05047890 */ /* 0x000fe2000fffe0ff */
[----:B------:R-:W-:Y:S01]  /*218b0*/  IMAD.WIDE R40, R44, 0x2, R58 ;  /* 0x000000022c287825 */ /* 0x000fe200078e023a */
[----:B------:R-:W-:Y:S01]  /*218c0*/  PRMT R44, R45, 0x7632, R44 ;  /* 0x000076322d2c7816 */ /* 0x000fe2000000002c */
[----:B------:R-:W-:Y:S01]  /*218d0*/  UIADD3 UR7, UPT, UPT, UR5, 0xe, URZ ;  /* 0x0000000e05077890 */ /* 0x000fe2000fffe0ff */
[C---:B------:R-:W-:Y:S01]  /*218e0*/  ISETP.LE.AND P0, PT, R3.reuse, UR6, PT ;  /* 0x0000000603007c0c */ /* 0x040fe2000bf03270 */
[----:B------:R-:W-:Y:S01]  /*218f0*/  IMAD.WIDE R48, R60, 0x2, R56 ;  /* 0x000000023c307825 */ /* 0x000fe200078e0238 */
[----:B------:R-:W-:-:S02]  /*21900*/  ISETP.LE.AND P2, PT, R3, UR4, PT ;  /* 0x0000000403007c0c */ /* 0x000fc4000bf43270 */
[-C--:B------:R-:W-:Y:S01]  /*21910*/  ISETP.LT.AND P0, PT, R55, R2.reuse, !P0 ;  /* 0x000000023700720c */ /* 0x080fe20004701270 */
[----:B------:R-:W-:Y:S01]  /*21920*/  @P3 STG.E.U16 desc[UR10][R40.64], R44 ;  /* 0x0000002c28003986 */ /* 0x000fe2000c10150a */
[----:B------:R-:W-:Y:S02]  /*21930*/  ISETP.GT.AND P5, PT, R3, UR4, !P1 ;  /* 0x0000000403007c0c */ /* 0x000fe4000cfa4270 */
[----:B------:R-:W-:Y:S02]  /*21940*/  ISETP.LT.AND P2, PT, R55, R2, !P2 ;  /* 0x000000023700720c */ /* 0x000fe40005741270 */
[----:B------:R-:W-:Y:S01]  /*21950*/  ISETP.GT.AND P6, PT, R3, UR7, !P1 ;  /* 0x0000000703007c0c */ /* 0x000fe2000cfc4270 */
[----:B------:R-:W-:-:S06]  /*21960*/  UIADD3 UR6, UPT, UPT, UR5, 0xf, URZ ;  /* 0x0000000f05067890 */ /* 0x000fcc000fffe0ff */
[C---:B------:R-:W-:Y:S02]  /*21970*/  ISETP.LE.AND P3, PT, R3.reuse, UR6, PT ;  /* 0x0000000603007c0c */ /* 0x040fe4000bf63270 */
[----:B----4-:R-:W-:Y:S01]  /*21980*/  PRMT R37, R46, 0x7632, R37 ;  /* 0x000076322e257816 */ /* 0x010fe20000000025 */
[----:B--2---:R0:W-:Y:S01]  /*21990*/  @P4 STG.E.U16 desc[UR10][R48.64], R50 ;  /* 0x0000003230004986 */ /* 0x0041e2000c10150a */
[----:B------:R-:W-:Y:S02]  /*219a0*/  ISETP.LE.AND P4, PT, R3, UR7, PT ;  /* 0x0000000703007c0c */ /* 0x000fe4000bf83270 */
[----:B------:R-:W-:Y:S02]  /*219b0*/  PRMT R38, R50, 0x7632, R38 ;  /* 0x0000763232267816 */ /* 0x000fe40000000026 */
[----:B------:R-:W-:Y:S01]  /*219c0*/  ISETP.LT.AND P4, PT, R55, R2, !P4 ;  /* 0x000000023700720c */ /* 0x000fe20006781270 */
[C---:B0-----:R-:W-:Y:S02]  /*219d0*/  IMAD.IADD R50, R60.reuse, 0x1, R39 ;  /* 0x000000013c327824 */ /* 0x041fe400078e0227 */
[----:B------:R-:W-:-:S04]  /*219e0*/  IMAD.WIDE R60, R60, 0x2, R58 ;  /* 0x000000023c3c7825 */ /* 0x000fc800078e023a */
[C---:B------:R-:W-:Y:S01]  /*219f0*/  IMAD.WIDE R44, R50.reuse, 0x2, R56 ;  /* 0x00000002322c7825 */ /* 0x040fe200078e0238 */
[----:B------:R0:W-:Y:S03]  /*21a00*/  @P0 STG.E.U16 desc[UR10][R60.64], R38 ;  /* 0x000000263c000986 */ /* 0x0001e6000c10150a */
[C---:B------:R-:W-:Y:S01]  /*21a10*/  IMAD.IADD R36, R50.reuse, 0x1, R39 ;  /* 0x0000000132247824 */ /* 0x040fe200078e0227 */
[----:B------:R1:W-:Y:S01]  /*21a20*/  @P5 STG.E.U16 desc[UR10][R44.64], R46 ;  /* 0x0000002e2c005986 */ /* 0x0003e2000c10150a */
[----:B------:R-:W-:-:S04]  /*21a30*/  IMAD.WIDE R48, R50, 0x2, R58 ;  /* 0x0000000232307825 */ /* 0x000fc800078e023a */
[----:B------:R-:W-:-:S04]  /*21a40*/  IMAD.WIDE R40, R36, 0x2, R58 ;  /* 0x0000000224287825 */ /* 0x000fc800078e023a */
[C---:B0-----:R-:W-:Y:S01]  /*21a50*/  IMAD.WIDE R60, R36.reuse, 0x2, R56 ;  /* 0x00000002243c7825 */ /* 0x041fe200078e0238 */
[----:B-1----:R-:W-:Y:S01]  /*21a60*/  PRMT R46, R51, 0x7632, R46 ;  /* 0x00007632332e7816 */ /* 0x002fe2000000002e */
[----:B------:R0:W-:Y:S01]  /*21a70*/  @P2 STG.E.U16 desc[UR10][R48.64], R37 ;  /* 0x0000002530002986 */ /* 0x0001e2000c10150a */
[----:B------:R-:W-:Y:S01]  /*21a80*/  ISETP.GT.AND P0, PT, R3, UR6, !P1 ;  /* 0x0000000603007c0c */ /* 0x000fe2000cf04270 */
[----:B------:R-:W-:Y:S01]  /*21a90*/  UIADD3 UR4, UPT, UPT, UR5, 0x10, URZ ;  /* 0x0000001005047890 */ /* 0x000fe2000fffe0ff */
[----:B------:R-:W-:Y:S01]  /*21aa0*/  ISETP.LT.AND P3, PT, R55, R2, !P3 ;  /* 0x000000023700720c */ /* 0x000fe20005f61270 */
[----:B------:R-:W-:Y:S01]  /*21ab0*/  @P6 STG.E.U16 desc[UR10][R60.64], R51 ;  /* 0x000000333c006986 */ /* 0x000fe2000c10150a */
[----:B------:R-:W1:Y:S03]  /*21ac0*/  LDC.64 R44, c[0x0][0x398] ;  /* 0x0000e600ff2c7b82 */ /* 0x000e660000000a00 */
[----:B------:R2:W-:Y:S01]  /*21ad0*/  @P4 STG.E.U16 desc[UR10][R40.64], R46 ;  /* 0x0000002e28004986 */ /* 0x0005e2000c10150a */
[----:B------:R-:W-:-:S04]  /*21ae0*/  IMAD.IADD R2, R36, 0x1, R39 ;  /* 0x0000000124027824 */ /* 0x000fc800078e0227 */
[----:B0-----:R-:W0:Y:S01]  /*21af0*/  LDC.64 R48, c[0x0][0x398] ;  /* 0x0000e600ff307b82 */ /* 0x001e220000000a00 */
[----:B--2---:R-:W3:Y:S01]  /*21b00*/  LDL.LU.64 R40, [R1+0xbc8] ;  /* 0x000bc80001287983 */ /* 0x004ee20000300a00 */
[C---:B------:R-:W-:Y:S01]  /*21b10*/  IMAD.IADD R38, R2.reuse, 0x1, R39 ;  /* 0x0000000102267824 */ /* 0x040fe200078e0227 */
[----:B------:R-:W-:Y:S01]  /*21b20*/  ISETP.GT.AND P5, PT, R3, UR4, !P1 ;  /* 0x0000000403007c0c */ /* 0x000fe2000cfa4270 */
[----:B------:R-:W-:-:S04]  /*21b30*/  IMAD.WIDE R60, R2, 0x2, R56 ;  /* 0x00000002023c7825 */ /* 0x000fc800078e0238 */
[----:B------:R-:W2:Y:S01]  /*21b40*/  LDC.64 R50, c[0x0][0x398] ;  /* 0x0000e600ff327b82 */ /* 0x000ea20000000a00 */
[----:B------:R-:W-:Y:S01]  /*21b50*/  IMAD.WIDE R36, R2, 0x2, R58 ;  /* 0x0000000202247825 */ /* 0x000fe200078e023a */
[----:B------:R-:W-:Y:S01]  /*21b60*/  PRMT R2, R47, 0x7632, R2 ;  /* 0x000076322f027816 */ /* 0x000fe20000000002 */
[----:B------:R-:W-:Y:S04]  /*21b70*/  @P0 STG.E.U16 desc[UR10][R60.64], R47 ;  /* 0x0000002f3c000986 */ /* 0x000fe8000c10150a */
[----:B------:R4:W-:Y:S04]  /*21b80*/  @P3 STG.E.U16 desc[UR10][R36.64], R2 ;  /* 0x0000000224003986 */ /* 0x0009e8000c10150a */
[----:B----4-:R-:W4:Y:S01]  /*21b90*/  LDL.LU.64 R36, [R1+0xbc0] ;  /* 0x000bc00001247983 */ /* 0x010f220000300a00 */
[----:B------:R-:W-:-:S04]  /*21ba0*/  ISETP.LE.AND P0, PT, R3, UR4, PT ;  /* 0x0000000403007c0c */ /* 0x000fc8000bf03270 */
[----:B0-----:R-:W-:Y:S01]  /*21bb0*/  ISETP.LT.AND P0, PT, R55, R48, !P0 ;  /* 0x000000303700720c */ /* 0x001fe20004701270 */
[----:B------:R-:W-:-:S04]  /*21bc0*/  IMAD.WIDE R46, R38, 0x2, R56 ;  /* 0x00000002262e7825 */ /* 0x000fc800078e0238 */
[C---:B------:R-:W-:Y:S02]  /*21bd0*/  IMAD.IADD R2, R38.reuse, 0x1, R39 ;  /* 0x0000000126027824 */ /* 0x040fe400078e0227 */
[----:B------:R-:W-:Y:S01]  /*21be0*/  IMAD.WIDE R38, R38, 0x2, R58 ;  /* 0x0000000226267825 */ /* 0x000fe200078e023a */
[----:B------:R-:W-:Y:S02]  /*21bf0*/  UIADD3 UR6, UPT, UPT, UR5, 0x11, URZ ;  /* 0x0000001105067890 */ /* 0x000fe4000fffe0ff */
[----:B------:R-:W-:-:S04]  /*21c00*/  UIADD3 UR4, UPT, UPT, UR5, 0x12, URZ ;  /* 0x0000001205047890 */ /* 0x000fc8000fffe0ff */
[----:B------:R-:W-:Y:S02]  /*21c10*/  ISETP.LE.AND P2, PT, R3, UR6, PT ;  /* 0x0000000603007c0c */ /* 0x000fe4000bf43270 */
[----:B------:R-:W-:Y:S01]  /*21c20*/  ISETP.GT.AND P3, PT, R49, UR6, !P1 ;  /* 0x0000000631007c0c */ /* 0x000fe2000cf64270 */
[C---:B------:R-:W-:Y:S01]  /*21c30*/  IMAD.WIDE R60, R2.reuse, 0x2, R56 ;  /* 0x00000002023c7825 */ /* 0x040fe200078e0238 */
[----:B-1----:R-:W-:Y:S01]  /*21c40*/  ISETP.GT.AND P4, PT, R45, UR4, !P1 ;  /* 0x000000042d007c0c */ /* 0x002fe2000cf84270 */
[----:B------:R-:W-:Y:S02]  /*21c50*/  UIADD3 UR6, UPT, UPT, UR5, 0x13, URZ ;  /* 0x0000001305067890 */ /* 0x000fe4000fffe0ff */
[----:B------:R-:W-:Y:S01]  /*21c60*/  IMAD.WIDE R48, R2, 0x2, R58 ;  /* 0x0000000202307825 */ /* 0x000fe200078e023a */
[----:B---3--:R-:W-:Y:S01]  /*21c70*/  PRMT R43, R40, 0x7632, R43 ;  /* 0x00007632282b7816 */ /* 0x008fe2000000002b */
[----:B------:R0:W-:Y:S04]  /*21c80*/  @P5 STG.E.U16 desc[UR10][R46.64], R40 ;  /* 0x000000282e005986 */ /* 0x0001e8000c10150a */
[----:B------:R1:W-:Y:S01]  /*21c90*/  @P0 STG.E.U16 desc[UR10][R38.64], R43 ;  /* 0x0000002b26000986 */ /* 0x0003e2000c10150a */
[----:B0-----:R-:W0:Y:S03]  /*21ca0*/  LDC.64 R46, c[0x0][0x398] ;  /* 0x0000e600ff2e7b82 */ /* 0x001e260000000a00 */
[----:B-1----:R-:W3:Y:S04]  /*21cb0*/  LDL.LU.64 R38, [R1+0xbb8] ;  /* 0x000bb80001267983 */ /* 0x002ee80000300a00 */
[----:B------:R-:W3:Y:S01]  /*21cc0*/  LDL.LU R43, [R1+0xbb0] ;  /* 0x000bb000012b7983 */ /* 0x000ee20000300800 */
[----:B------:R-:W-:-:S02]  /*21cd0*/  ISETP.LT.AND P5, PT, R55, R44, !P2 ;  /* 0x0000002c3700720c */ /* 0x000fc400057a1270 */
[----:B------:R-:W-:Y:S01]  /*21ce0*/  ISETP.LE.AND P2, PT, R3, UR4, PT ;  /* 0x0000000403007c0c */ /* 0x000fe2000bf43270 */
[----:B----4-:R1:W-:Y:S01]  /*21cf0*/  @P3 STG.E.U16 desc[UR10][R60.64], R36 ;  /* 0x000000243c003986 */ /* 0x0103e2000c10150a */
[----:B------:R-:W-:Y:S01]  /*21d00*/  PRMT R40, R36, 0x7632, R40 ;  /* 0x0000763224287816 */ /* 0x000fe20000000028 */
[----:B------:R-:W4:Y:S01]  /*21d10*/  LDC.64 R44, c[0x0][0x398] ;  /* 0x0000e600ff2c7b82 */ /* 0x000f220000000a00 */
[----:B--2---:R-:W-:-:S07]  /*21d20*/  ISETP.LT.AND P2, PT, R55, R50, !P2 ;  /* 0x000000323700720c */ /* 0x004fce0005741270 */
[----:B------:R-:W2:Y:S08]  /*21d30*/  LDC R50, c[0x0][0x3b8] ;  /* 0x0000ee00ff327b82 */ /* 0x000eb00000000800 */
[----:B-1----:R-:W1:Y:S01]  /*21d40*/  LDC R36, c[0x0][0x3b8] ;  /* 0x0000ee00ff247b82 */ /* 0x002e620000000800 */
[----:B------:R-:W-:Y:S01]  /*21d50*/  ISETP.GT.AND P3, PT, R51, UR6, !P1 ;  /* 0x0000000633007c0c */ /* 0x000fe2000cf64270 */
[----:B------:R0:W-:Y:S01]  /*21d60*/  @P5 STG.E.U16 desc[UR10][R48.64], R40 ;  /* 0x0000002830005986 */ /* 0x0001e2000c10150a */
[----:B------:R-:W-:Y:S01]  /*21d70*/  PRMT R61, R41, 0x7632, R61 ;  /* 0x00007632293d7816 */ /* 0x000fe2000000003d */
[----:B------:R-:W-:Y:S01]  /*21d80*/  UIADD3 UR4, UPT, UPT, UR5, 0x14, URZ ;  /* 0x0000001405047890 */ /* 0x000fe2000fffe0ff */
[----:B--2---:R-:W-:-:S04]  /*21d90*/  IMAD.IADD R2, R2, 0x1, R50 ;  /* 0x0000000102027824 */ /* 0x004fc800078e0232 */
[----:B------:R-:W-:-:S04]  /*21da0*/  IMAD.WIDE R50, R2, 0x2, R56 ;  /* 0x0000000202327825 */ /* 0x000fc800078e0238 */
[C---:B0-----:R-:W-:Y:S01]  /*21db0*/  IMAD.WIDE R48, R2.reuse, 0x2, R58 ;  /* 0x0000000202307825 */ /* 0x041fe200078e023a */
[----:B------:R0:W-:Y:S03]  /*21dc0*/  @P4 STG.E.U16 desc[UR10][R50.64], R41 ;  /* 0x0000002932004986 */ /* 0x0001e6000c10150a */
[----:B-1----:R-:W-:Y:S01]  /*21dd0*/  IMAD.IADD R2, R2, 0x1, R36 ;  /* 0x0000000102027824 */ /* 0x002fe200078e0224 */
[----:B------:R1:W-:Y:S03]  /*21de0*/  @P2 STG.E.U16 desc[UR10][R48.64], R61 ;  /* 0x0000003d30002986 */ /* 0x0003e6000c10150a */
[----:B0-----:R-:W-:Y:S01]  /*21df0*/  IMAD.WIDE R40, R2, 0x2, R56 ;  /* 0x0000000202287825 */ /* 0x001fe200078e0238 */
[----:B------:R-:W-:Y:S01]  /*21e00*/  ISETP.LE.AND P0, PT, R3, UR6, PT ;  /* 0x0000000603007c0c */ /* 0x000fe2000bf03270 */
[----:B------:R-:W0:Y:S03]  /*21e10*/  LDC.64 R50, c[0x0][0x398] ;  /* 0x0000e600ff327b82 */ /* 0x000e260000000a00 */
[----:B------:R2:W-:Y:S01]  /*21e20*/  @P3 STG.E.U16 desc[UR10][R40.64], R37 ;  /* 0x0000002528003986 */ /* 0x0005e2000c10150a */
[----:B------:R-:W-:-:S04]  /*21e30*/  ISETP.GT.AND P3, PT, R47, UR4, !P1 ;  /* 0x000000042f007c0c */ /* 0x000fc8000cf64270 */
[----:B------:R-:W0:Y:S01]  /*21e40*/  LDC R47, c[0x0][0x3b8] ;  /* 0x0000ee00ff2f7b82 */ /* 0x000e220000000800 */
[----:B------:R-:W-:Y:S02]  /*21e50*/  ISETP.LT.AND P2, PT, R55, R46, !P0 ;  /* 0x0000002e3700720c */ /* 0x000fe40004741270 */
[----:B-1----:R-:W-:Y:S01]  /*21e60*/  PRMT R61, R37, 0x7632, R61 ;  /* 0x00007632253d7816 */ /* 0x002fe2000000003d */
[----:B--2---:R-:W-:-:S04]  /*21e70*/  IMAD.WIDE R40, R2, 0x2, R58 ;  /* 0x0000000202287825 */ /* 0x004fc800078e023a */
[----:B------:R-:W1:Y:S01]  /*21e80*/  LDC.64 R48, c[0x0][0x398] ;  /* 0x0000e600ff307b82 */ /* 0x000e620000000a00 */
[----:B------:R-:W-:Y:S01]  /*21e90*/  ISETP.LE.AND P0, PT, R3, UR4, PT ;  /* 0x0000000403007c0c */ /* 0x000fe2000bf03270 */
[----:B------:R-:W-:-:S04]  /*21ea0*/  UIADD3 UR6, UPT, UPT, UR5, 0x15, URZ ;  /* 0x0000001505067890 */ /* 0x000fc8000fffe0ff */
[----:B------:R2:W-:Y:S01]  /*21eb0*/  @P2 STG.E.U16 desc[UR10][R40.64], R61 ;  /* 0x0000003d28002986 */ /* 0x0005e2000c10150a */
[----:B----4-:R-:W-:Y:S01]  /*21ec0*/  ISETP.LT.AND P0, PT, R55, R44, !P0 ;  /* 0x0000002c3700720c */ /* 0x010fe20004701270 */
[----:B------:R-:W4:Y:S01]  /*21ed0*/  LDC.64 R36, c[0x0][0x398] ;  /* 0x0000e600ff247b82 */ /* 0x000f220000000a00 */
[----:B------:R-:W-:-:S07]  /*21ee0*/  ISETP.GT.AND P4, PT, R45, UR6, !P1 ;  /* 0x000000062d007c0c */ /* 0x000fce000cf84270 */
[----:B--2---:R-:W2:Y:S01]  /*21ef0*/  LDC R61, c[0x0][0x3b8] ;  /* 0x0000ee00ff3d7b82 */ /* 0x004ea20000000800 */
[----:B0-----:R-:W-:Y:S01]  /*21f00*/  IMAD.IADD R46, R2, 0x1, R47 ;  /* 0x00000001022e7824 */ /* 0x001fe200078e022f */
[----:B------:R-:W-:-:S03]  /*21f10*/  PRMT R60, R42, 0x7632, R60 ;  /* 0x000076322a3c7816 */ /* 0x000fc6000000003c */
[C---:B------:R-:W-:Y:S02]  /*21f20*/  IMAD.IADD R2, R46.reuse, 0x1, R47 ;  /* 0x000000012e027824 */ /* 0x040fe400078e022f */
[----:B------:R-:W-:Y:S01]  /*21f30*/  IMAD.WIDE R44, R46, 0x2, R56 ;  /* 0x000000022e2c7825 */ /* 0x000fe200078e0238 */
[----:B------:R-:W-:-:S03]  /*21f40*/  UIADD3 UR4, UPT, UPT, UR5, 0x16, URZ ;  /* 0x0000001605047890 */ /* 0x000fc6000fffe0ff */
[----:B------:R-:W-:Y:S01]  /*21f50*/  IMAD.WIDE R46, R46, 0x2, R58 ;  /* 0x000000022e2e7825 */ /* 0x000fe200078e023a */
[----:B------:R2:W-:Y:S04]  /*21f60*/  @P3 STG.E.U16 desc[UR10][R44.64], R42 ;  /* 0x0000002a2c003986 */ /* 0x0005e8000c10150a */
[----:B------:R0:W-:Y:S01]  /*21f70*/  @P0 STG.E.U16 desc[UR10][R46.64], R60 ;  /* 0x0000003c2e000986 */ /* 0x0001e2000c10150a */
[C---:B------:R-:W-:Y:S02]  /*21f80*/  ISETP.LE.AND P0, PT, R3.reuse, UR6, PT ;  /* 0x0000000603007c0c */ /* 0x040fe4000bf03270 */
[----:B------:R-:W-:Y:S02]  /*21f90*/  ISETP.LE.AND P2, PT, R3, UR4, PT ;  /* 0x0000000403007c0c */ /* 0x000fe4000bf43270 */
[----:B-1----:R-:W-:Y:S01]  /*21fa0*/  ISETP.LT.AND P0, PT, R55, R48, !P0 ;  /* 0x000000303700720c */ /* 0x002fe20004701270 */
[C---:B------:R-:W-:Y:S01]  /*21fb0*/  IMAD.WIDE R40, R2.reuse, 0x2, R56 ;  /* 0x0000000202287825 */ /* 0x040fe200078e0238 */
[----:B------:R-:W-:Y:S01]  /*21fc0*/  ISETP.GT.AND P3, PT, R49, UR4, !P1 ;  /* 0x0000000431007c0c */ /* 0x000fe2000cf64270 */
[----:B------:R-:W-:Y:S01]  /*21fd0*/  UIADD3 UR6, UPT, UPT, UR5, 0x17, URZ ;  /* 0x0000001705067890 */ /* 0x000fe2000fffe0ff */
[----:B------:R-:W-:Y:S01]  /*21fe0*/  ISETP.LT.AND P5, PT, R55, R50, !P2 ;  /* 0x000000323700720c */ /* 0x000fe200057a1270 */
[C---:B--2---:R-:W-:Y:S01]  /*21ff0*/  IMAD.IADD R42, R2.reuse, 0x1, R61 ;  /* 0x00000001022a7824 */ /* 0x044fe200078e023d */
[----:B------:R-:W1:Y:S01]  /*22000*/  LDC.64 R44, c[0x0][0x398] ;  /* 0x0000e600ff2c7b82 */ /* 0x000e620000000a00 */
[----:B0-----:R-:W-:-:S04]  /*22010*/  IMAD.WIDE R46, R2, 0x2, R58 ;  /* 0x00000002022e7825 */ /* 0x001fc800078e023a */
[C---:B------:R-:W-:Y:S01]  /*22020*/  IMAD.WIDE R48, R42.reuse, 0x2, R56 ;  /* 0x000000022a307825 */ /* 0x040fe200078e0238 */
[----:B------:R-:W-:Y:S01]  /*22030*/  ISETP.LE.AND P2, PT, R3, UR6, PT ;  /* 0x0000000603007c0c */ /* 0x000fe2000bf43270 */
[----:B------:R-:W-:Y:S01]  /*22040*/  UIADD3 UR4, UPT, UPT, UR5, 0x18, URZ ;  /* 0x0000001805047890 */ /* 0x000fe2000fffe0ff */
[C---:B------:R-:W-:Y:S02]  /*22050*/  IADD3 R61, PT, PT, R42.reuse, R61, RZ ;  /* 0x0000003d2a3d7210 */ /* 0x040fe40007ffe0ff */
[----:B----4-:R-:W-:Y:S01]  /*22060*/  ISETP.LT.AND P2, PT, R55, R36, !P2 ;  /* 0x000000243700720c */ /* 0x010fe20005741270 */
[----:B---3--:R0:W-:Y:S01]  /*22070*/  @P4 STG.E.U16 desc[UR10][R40.64], R38 ;  /* 0x0000002628004986 */ /* 0x0081e2000c10150a */
[----:B------:R-:W-:Y:S01]  /*22080*/  ISETP.GT.AND P4, PT, R51, UR6, !P1 ;  /* 0x0000000633007c0c */ /* 0x000fe2000cf84270 */
[----:B------:R-:W-:Y:S01]  /*22090*/  IMAD.WIDE R50, R42, 0x2, R58 ;  /* 0x000000022a327825 */ /* 0x000fe200078e023a */
[----:B------:R-:W-:Y:S02]  /*220a0*/  PRMT R60, R43, 0x7632, R60 ;  /* 0x000076322b3c7816 */ /* 0x000fe4000000003c */
[----:B0-----:R-:W-:Y:S01]  /*220b0*/  PRMT R38, R38, 0x7632, R38 ;  /* 0x0000763226267816 */ /* 0x001fe20000000026 */
[----:B------:R-:W0:Y:S04]  /*220c0*/  LDC.64 R40, c[0x0][0x398] ;  /* 0x0000e600ff287b82 */ /* 0x000e280000000a00 */
[----:B------:R2:W-:Y:S04]  /*220d0*/  @P0 STG.E.U16 desc[UR10][R46.64], R38 ;  /* 0x000000262e000986 */ /* 0x0005e8000c10150a */
[----:B------:R3:W-:Y:S04]  /*220e0*/  @P3 STG.E.U16 desc[UR10][R48.64], R43 ;  /* 0x0000002b30003986 */ /* 0x0007e8000c10150a */
[----:B------:R4:W-:Y:S01]  /*220f0*/  @P5 STG.E.U16 desc[UR10][R50.64], R60 ;  /* 0x0000003c32005986 */ /* 0x0009e2000c10150a */
[----:B------:R-:W-:-:S02]  /*22100*/  PRMT R2, R39, 0x7632, R2 ;  /* 0x0000763227027816 */ /* 0x000fc40000000002 */
[----:B------:R-:W-:Y:S01]  /*22110*/  ISETP.LE.AND P0, PT, R3, UR4, PT ;  /* 0x0000000403007c0c */ /* 0x000fe2000bf03270 */
[----:B--2---:R-:W-:Y:S01]  /*22120*/  IMAD.WIDE R46, R61, 0x2, R58 ;  /* 0x000000023d2e7825 */ /* 0x004fe200078e023a */
[----:B------:R-:W-:Y:S01]  /*22130*/  UIADD3 UR6, UPT, UPT, UR5, 0x1a, URZ ;  /* 0x0000001a05067890 */ /* 0x000fe2000fffe0ff */
[----:B---3--:R-:W2:Y:S08]  /*22140*/  LDC.64 R42, c[0x0][0x398] ;  /* 0x0000e600ff2a7b82 */ /* 0x008eb00000000a00 */
[----:B----4-:R-:W3:Y:S01]  /*22150*/  LDC R60, c[0x0][0x3b8] ;  /* 0x0000ee00ff3c7b82 */ /* 0x010ee20000000800 */
[----:B------:R-:W-:Y:S01]  /*22160*/  ISETP.GT.AND P3, PT, R37, UR4, !P1 ;  /* 0x0000000425007c0c */ /* 0x000fe2000cf64270 */
[----:B------:R-:W-:Y:S01]  /*22170*/  IMAD.WIDE R48, R61, 0x2, R56 ;  /* 0x000000023d307825 */ /* 0x000fe200078e0238 */
[----:B------:R-:W-:-:S04]  /*22180*/  UIADD3 UR4, UPT, UPT, UR5, 0x19, URZ ;  /* 0x0000001905047890 */ /* 0x000fc8000fffe0ff */
[----:B------:R4:W-:Y:S01]  /*22190*/  @P4 STG.E.U16 desc[UR10][R48.64], R39 ;  /* 0x0000002730004986 */ /* 0x0009e2000c10150a */
[----:B------:R-:W2:Y:S03]  /*221a0*/  LDC.64 R36, c[0x0][0x398] ;  /* 0x0000e600ff247b82 */ /* 0x000ea60000000a00 */
[----:B------:R0:W-:Y:S01]  /*221b0*/  @P2 STG.E.U16 desc[UR10][R46.64], R2 ;  /* 0x000000022e002986 */ /* 0x0001e2000c10150a */
[----:B-1----:R-:W-:Y:S02]  /*221c0*/  ISETP.LT.AND P2, PT, R55, R44, !P0 ;  /* 0x0000002c3700720c */ /* 0x002fe40004741270 */
[----:B------:R-:W-:Y:S01]  /*221d0*/  ISETP.LE.AND P0, PT, R3, UR4, PT ;  /* 0x0000000403007c0c */ /* 0x000fe2000bf03270 */
[----:B---3--:R-:W-:Y:S01]  /*221e0*/  IMAD.IADD R61, R61, 0x1, R60 ;  /* 0x000000013d3d7824 */ /* 0x008fe200078e023c */
[----:B----4-:R-:W1:Y:S03]  /*221f0*/  LDC.64 R38, c[0x0][0x398] ;  /* 0x0000e600ff267b82 */ /* 0x010e660000000a00 */
[----:B------:R-:W-:Y:S01]  /*22200*/  IMAD.WIDE R50, R61, 0x2, R56 ;  /* 0x000000023d327825 */ /* 0x000fe200078e0238 */
[----:B0-----:R-:W-:-:S04]  /*22210*/  ISETP.LT.AND P0, PT, R55, R40, !P0 ;  /* 0x000000283700720c */ /* 0x001fc80004701270 */
[----:B------:R0:W-:Y:S01]  /*22220*/  @P3 STG.E.U16 desc[UR10][R50.64], R32 ;  /* 0x0000002032003986 */ /* 0x0001e2000c10150a */
[----:B------:R-:W-:Y:S01]  /*22230*/  ISETP.GT.AND P3, PT, R45, UR4, !P1 ;  /* 0x000000042d007c0c */ /* 0x000fe2000cf64270 */
[----:B------:R-:W-:Y:S01]  /*22240*/  IMAD.IADD R47, R61, 0x1, R60 ;  /* 0x000000013d2f7824 */ /* 0x000fe200078e023c */
[----:B------:R-:W-:Y:S01]  /*22250*/  ISETP.GT.AND P4, PT, R41, UR6, !P1 ;  /* 0x0000000629007c0c */ /* 0x000fe2000cf84270 */
[----:B------:R-:W-:Y:S01]  /*22260*/  IMAD.WIDE R40, R61, 0x2, R58 ;  /* 0x000000023d287825 */ /* 0x000fe200078e023a */
[----:B------:R-:W-:-:S03]  /*22270*/  PRMT R2, R32, 0x7632, R2 ;  /* 0x0000763220027816 */ /* 0x000fc60000000002 */
[C---:B------:R-:W-:Y:S02]  /*22280*/  IMAD.IADD R49, R47.reuse, 0x1, R60 ;  /* 0x000000012f317824 */ /* 0x040fe400078e023c */
[----:B------:R-:W-:Y:S01]  /*22290*/  IMAD.WIDE R44, R47, 0x2, R56 ;  /* 0x000000022f2c7825 */ /* 0x000fe200078e0238 */
[----:B0-----:R-:W-:-:S03]  /*222a0*/  PRMT R32, R24, 0x7632, R32 ;  /* 0x0000763218207816 */ /* 0x001fc60000000020 */
[----:B------:R-:W-:Y:S01]  /*222b0*/  IMAD.WIDE R46, R47, 0x2, R58 ;  /* 0x000000022f2e7825 */ /* 0x000fe200078e023a */
[----:B------:R0:W-:Y:S01]  /*222c0*/  @P2 STG.E.U16 desc[UR10][R40.64], R2 ;  /* 0x0000000228002986 */ /* 0x0001e2000c10150a */
[----:B------:R-:W-:-:S03]  /*222d0*/  UIADD3 UR4, UPT, UPT, UR5, 0x1b, URZ ;  /* 0x0000001b05047890 */ /* 0x000fc6000fffe0ff */
[----:B------:R-:W-:Y:S04]  /*222e0*/  @P3 STG.E.U16 desc[UR10][R44.64], R24 ;  /* 0x000000182c003986 */ /* 0x000fe8000c10150a */
[----:B------:R3:W-:Y:S01]  /*222f0*/  @P0 STG.E.U16 desc[UR10][R46.64], R32 ;  /* 0x000000202e000986 */ /* 0x0007e2000c10150a */
[C---:B------:R-:W-:Y:S01]  /*22300*/  ISETP.LE.AND P0, PT, R3.reuse, UR6, PT ;  /* 0x0000000603007c0c */ /* 0x040fe2000bf03270 */
[----:B------:R-:W-:Y:S01]  /*22310*/  UIADD3 UR6, UPT, UPT, UR5, 0x1c, URZ ;  /* 0x0000001c05067890 */ /* 0x000fe2000fffe0ff */
[----:B------:R-:W-:Y:S01]  /*22320*/  ISETP.LE.AND P2, PT, R3, UR4, PT ;  /* 0x0000000403007c0c */ /* 0x000fe2000bf43270 */
[----:B------:R-:W-:Y:S01]  /*22330*/  IMAD.WIDE R50, R49, 0x2, R56 ;  /* 0x0000000231327825 */ /* 0x000fe200078e0238 */
[C---:B--2---:R-:W-:Y:S01]  /*22340*/  ISETP.LT.AND P0, PT, R55.reuse, R42, !P0 ;  /* 0x0000002a3700720c */ /* 0x044fe20004701270 */
[----:B0-----:R-:W0:Y:S01]  /*22350*/  LDC.64 R40, c[0x0][0x398] ;  /* 0x0000e600ff287b82 */ /* 0x001e220000000a00 */
[----:B------:R-:W-:-:S02]  /*22360*/  ISETP.LT.AND P3, PT, R55, R36, !P2 ;  /* 0x000000243700720c */ /* 0x000fc40005761270 */
[----:B------:R-:W-:Y:S01]  /*22370*/  ISETP.GT.AND P5, PT, R37, UR6, !P1 ;  /* 0x0000000625007c0c */ /* 0x000fe2000cfa4270 */
[----:B------:R2:W-:Y:S01]  /*22380*/  @P4 STG.E.U16 desc[UR10][R50.64], R33 ;  /* 0x0000002132004986 */ /* 0x0005e2000c10150a */
[----:B------:R-:W-:-:S03]  /*22390*/  ISETP.GT.AND P4, PT, R43, UR4, !P1 ;  /* 0x000000042b007c0c */ /* 0x000fc6000cf84270 */
[----:B------:R-:W4:Y:S01]  /*223a0*/  LDC.64 R36, c[0x0][0x398] ;  /* 0x0000e600ff247b82 */ /* 0x000f220000000a00 */
[----:B------:R-:W-:Y:S01]  /*223b0*/  ISETP.LE.AND P2, PT, R3, UR6, PT ;  /* 0x0000000603007c0c */ /* 0x000fe2000bf43270 */
[----:B------:R-:W-:-:S03]  /*223c0*/  IMAD.IADD R61, R49, 0x1, R60 ;  /* 0x00000001313d7824 */ /* 0x000fc600078e023c */
[----:B-1----:R-:W-:Y:S01]  /*223d0*/  ISETP.LT.AND P2, PT, R55, R38, !P2 ;  /* 0x000000263700720c */ /* 0x002fe20005741270 */
[----:B------:R-:W-:Y:S01]  /*223e0*/  IMAD.WIDE R42, R49, 0x2, R58 ;  /* 0x00000002312a7825 */ /* 0x000fe200078e023a */
[----:B------:R-:W-:Y:S01]  /*223f0*/  PRMT R2, R33, 0x7632, R2 ;  /* 0x0000763221027816 */ /* 0x000fe20000000002 */
[----:B------:R-:W-:Y:S02]  /*22400*/  UIADD3 UR4, UPT, UPT, UR5, 0x1d, URZ ;  /* 0x0000001d05047890 */ /* 0x000fe4000fffe0ff */
[----:B---3--:R-:W-:Y:S01]  /*22410*/  IMAD.IADD R47, R61, 0x1, R60 ;  /* 0x000000013d2f7824 */ /* 0x008fe200078e023c */
[----:B------:R-:W-:Y:S01]  /*22420*/  PRMT R24, R25, 0x7632, R24 ;  /* 0x0000763219187816 */ /* 0x000fe20000000018 */
[C---:B------:R-:W-:Y:S01]  /*22430*/  IMAD.WIDE R44, R61.reuse, 0x2, R56 ;  /* 0x000000023d2c7825 */ /* 0x040fe200078e0238 */
[----:B------:R-:W-:Y:S03]  /*22440*/  @P0 STG.E.U16 desc[UR10][R42.64], R2 ;  /* 0x000000022a000986 */ /* 0x000fe6000c10150a */
[----:B--2---:R-:W-:Y:S01]  /*22450*/  IMAD.WIDE R32, R61, 0x2, R58 ;  /* 0x000000023d207825 */ /* 0x004fe200078e023a */
[----:B------:R-:W-:Y:S01]  /*22460*/  PRMT R38, R34, 0x7632, R38 ;  /* 0x0000763222267816 */ /* 0x000fe20000000026 */
[----:B------:R-:W-:-:S02]  /*22470*/  UIADD3 UR6, UPT, UPT, UR5, 0x1e, URZ ;  /* 0x0000001e05067890 */ /* 0x000fc4000fffe0ff */
[C---:B------:R-:W-:Y:S01]  /*22480*/  IMAD.WIDE R48, R47.reuse, 0x2, R56 ;  /* 0x000000022f307825 */ /* 0x040fe200078e0238 */
[----:B------:R-:W-:Y:S03]  /*22490*/  @P4 STG.E.U16 desc[UR10][R44.64], R25 ;  /* 0x000000192c004986 */ /* 0x000fe6000c10150a */
[----:B------:R-:W-:Y:S01]  /*224a0*/  IMAD.WIDE R50, R47, 0x2, R58 ;  /* 0x000000022f327825 */ /* 0x000fe200078e023a */
[----:B------:R1:W-:Y:S01]  /*224b0*/  @P3 STG.E.U16 desc[UR10][R32.64], R24 ;  /* 0x0000001820003986 */ /* 0x0003e2000c10150a */
[----:B------:R-:W-:Y:S02]  /*224c0*/  ISETP.GT.AND P3, PT, R39, UR4, !P1 ;  /* 0x0000000427007c0c */ /* 0x000fe4000cf64270 */
[----:B------:R-:W-:Y:S01]  /*224d0*/  ISETP.LE.AND P0, PT, R3, UR4, PT ;  /* 0x0000000403007c0c */ /* 0x000fe2000bf03270 */
[----:B------:R-:W-:Y:S01]  /*224e0*/  @P5 STG.E.U16 desc[UR10][R48.64], R34 ;  /* 0x0000002230005986 */ /* 0x000fe2000c10150a */
[----:B------:R-:W-:-:S03]  /*224f0*/  UIADD3 UR4, UPT, UPT, UR5, 0x1f, URZ ;  /* 0x0000001f05047890 */ /* 0x000fc6000fffe0ff */
[----:B------:R2:W-:Y:S01]  /*22500*/  @P2 STG.E.U16 desc[UR10][R50.64], R38 ;  /* 0x0000002632002986 */ /* 0x0005e2000c10150a */
[----:B------:R-:W-:Y:S01]  /*22510*/  ISETP.LE.AND P2, PT, R3, UR6, PT ;  /* 0x0000000603007c0c */ /* 0x000fe2000bf43270 */
[----:B-1----:R-:W1:Y:S03]  /*22520*/  LDC.64 R32, c[0x0][0x398] ;  /* 0x0000e600ff207b82 */ /* 0x002e660000000a00 */
[----:B----4-:R-:W-:Y:S02]  /*22530*/  ISETP.LT.AND P2, PT, R55, R36, !P2 ;  /* 0x000000243700720c */ /* 0x010fe40005741270 */
[----:B------:R-:W-:Y:S02]  /*22540*/  ISETP.GT.AND P5, PT, R37, UR4, !P1 ;  /* 0x0000000425007c0c */ /* 0x000fe4000cfa4270 */
[----:B0-----:R-:W-:Y:S01]  /*22550*/  ISETP.GT.AND P4, PT, R41, UR6, !P1 ;  /* 0x0000000629007c0c */ /* 0x001fe2000cf84270 */
[--C-:B------:R-:W-:Y:S01]  /*22560*/  IMAD.IADD R41, R47, 0x1, R60.reuse ;  /* 0x000000012f297824 */ /* 0x100fe200078e023c */
[----:B------:R-:W-:Y:S01]  /*22570*/  ISETP.LT.AND P0, PT, R55, R40, !P0 ;  /* 0x000000283700720c */ /* 0x000fe20004701270 */
[----:B------:R-:W0:Y:S02]  /*22580*/  LDC.64 R36, c[0x0][0x398] ;  /* 0x0000e600ff247b82 */ /* 0x000e240000000a00 */
[----:B------:R-:W-:-:S06]  /*22590*/  IMAD.IADD R47, R41, 0x1, R60 ;  /* 0x00000001292f7824 */ /* 0x000fcc00078e023c */
[----:B------:R-:W3:Y:S01]  /*225a0*/  LDC.64 R24, c[0x0][0x398] ;  /* 0x0000e600ff187b82 */ /* 0x000ee20000000a00 */
[----:B--2---:R-:W-:Y:S01]  /*225b0*/  IMAD.WIDE R38, R41, 0x2, R56 ;  /* 0x0000000229267825 */ /* 0x004fe200078e0238 */
[----:B------:R-:W-:-:S03]  /*225c0*/  PRMT R2, R26, 0x7632, R2 ;  /* 0x000076321a027816 */ /* 0x000fc60000000002 */
[----:B------:R-:W-:-:S04]  /*225d0*/  IMAD.WIDE R40, R41, 0x2, R58 ;  /* 0x0000000229287825 */ /* 0x000fc800078e023a */
[----:B------:R-:W-:-:S04]  /*225e0*/  IMAD.WIDE R42, R47, 0x2, R56 ;  /* 0x000000022f2a7825 */ /* 0x000fc800078e0238 */
[----:B------:R-:W-:Y:S01]  /*225f0*/  IMAD.WIDE R44, R47, 0x2, R58 ;  /* 0x000000022f2c7825 */ /* 0x000fe200078e023a */
[----:B------:R-:W-:-:S03]  /*22600*/  PRMT R46, R35, 0x7632, R46 ;  /* 0x00007632232e7816 */ /* 0x000fc6000000002e */
[----:B------:R-:W-:Y:S01]  /*22610*/  IMAD.IADD R47, R47, 0x1, R60 ;  /* 0x000000012f2f7824 */ /* 0x000fe200078e023c */
[----:B------:R-:W-:Y:S01]  /*22620*/  @P3 STG.E.U16 desc[UR10][R38.64], R26 ;  /* 0x0000001a26003986 */ /* 0x000fe2000c10150a */
[----:B------:R-:W-:Y:S02]  /*22630*/  UIADD3 UR6, UPT, UPT, UR5, 0x20, URZ ;  /* 0x0000002005067890 */ /* 0x000fe4000fffe0ff */
[----:B------:R-:W-:Y:S01]  /*22640*/  IMAD.WIDE R48, R47, 0x2, R56 ;  /* 0x000000022f307825 */ /* 0x000fe200078e0238 */
[----:B------:R-:W-:Y:S01]  /*22650*/  @P0 STG.E.U16 desc[UR10][R40.64], R2 ;  /* 0x0000000228000986 */ /* 0x000fe2000c10150a */
[----:B------:R-:W-:Y:S01]  /*22660*/  ISETP.LE.AND P0, PT, R3, UR4, PT ;  /* 0x0000000403007c0c */ /* 0x000fe2000bf03270 */
[----:B------:R-:W-:Y:S02]  /*22670*/  UIADD3 UR4, UPT, UPT, UR5, 0x21, URZ ;  /* 0x0000002105047890 */ /* 0x000fe4000fffe0ff */
[----:B------:R2:W-:Y:S01]  /*22680*/  @P4 STG.E.U16 desc[UR10][R42.64], R35 ;  /* 0x000000232a004986 */ /* 0x0005e2000c10150a */
[----:B-1----:R-:W-:-:S03]  /*22690*/  ISETP.LT.AND P0, PT, R55, R32, !P0 ;  /* 0x000000203700720c */ /* 0x002fc60004701270 */
[----:B------:R1:W-:Y:S01]  /*226a0*/  @P2 STG.E.U16 desc[UR10][R44.64], R46 ;  /* 0x0000002e2c002986 */ /* 0x0003e2000c10150a */
[----:B------:R-:W-:-:S03]  /*226b0*/  ISETP.LE.AND P2, PT, R3, UR6, PT ;  /* 0x0000000603007c0c */ /* 0x000fc6000bf43270 */
[----:B------:R4:W-:Y:S01]  /*226c0*/  @P5 STG.E.U16 desc[UR10][R48.64], R27 ;  /* 0x0000001b30005986 */ /* 0x0009e2000c10150a */
[----:B--2---:R-:W2:Y:S01]  /*226d0*/  LDC.64 R34, c[0x0][0x398] ;  /* 0x0000e600ff227b82 */ /* 0x004ea20000000a00 */
[----:B------:R-:W-:Y:S02]  /*226e0*/  ISETP.GT.AND P5, PT, R33, UR6, !P1 ;  /* 0x0000000621007c0c */ /* 0x000fe4000cfa4270 */
[----:B------:R-:W-:Y:S01]  /*226f0*/  ISETP.LE.AND P3, PT, R3, UR4, PT ;  /* 0x0000000403007c0c */ /* 0x000fe2000bf63270 */
[----:B------:R-:W-:Y:S01]  /*22700*/  IMAD.IADD R39, R47, 0x1, R60 ;  /* 0x000000012f277824 */ /* 0x000fe200078e023c */
[----:B0-----:R-:W-:-:S03]  /*22710*/  ISETP.LT.AND P4, PT, R55, R36, !P2 ;  /* 0x000000243700720c */ /* 0x001fc60005781270 */
[----:B------:R-:W0:Y:S01]  /*22720*/  LDC.64 R32, c[0x0][0x398] ;  /* 0x0000e600ff207b82 */ /* 0x000e220000000a00 */
[----:B------:R-:W-:Y:S01]  /*22730*/  ISETP.GT.AND P6, PT, R37, UR4, !P1 ;  /* 0x0000000425007c0c */ /* 0x000fe2000cfc4270 */
[----:B------:R-:W-:Y:S01]  /*22740*/  IMAD.WIDE R36, R47, 0x2, R58 ;  /* 0x000000022f247825 */ /* 0x000fe200078e023a */
[----:B---3--:R-:W-:Y:S01]  /*22750*/  ISETP.LT.AND P2, PT, R55, R24, !P3 ;  /* 0x000000183700720c */ /* 0x008fe20005f41270 */
[----:B------:R-:W-:Y:S01]  /*22760*/  UIADD3 UR4, UPT, UPT, UR5, 0x22, URZ ;  /* 0x0000002205047890 */ /* 0x000fe2000fffe0ff */
[----:B------:R-:W-:Y:S01]  /*22770*/  PRMT R41, R27, 0x7632, R41 ;  /* 0x000076321b297816 */ /* 0x000fe20000000029 */
[C---:B-1----:R-:W-:Y:S01]  /*22780*/  IMAD.IADD R45, R39.reuse, 0x1, R60 ;  /* 0x00000001272d7824 */ /* 0x042fe200078e023c */
[----:B------:R-:W-:Y:S01]  /*22790*/  PRMT R2, R28, 0x7632, R2 ;  /* 0x000076321c027816 */ /* 0x000fe20000000002 */
[C---:B----4-:R-:W-:Y:S02]  /*227a0*/  IMAD.WIDE R26, R39.reuse, 0x2, R56 ;  /* 0x00000002271a7825 */ /* 0x050fe400078e0238 */
[----:B------:R1:W-:Y:S02]  /*227b0*/  @P0 STG.E.U16 desc[UR10][R36.64], R41 ;  /* 0x0000002924000986 */ /* 0x0003e4000c10150a */
[----:B------:R-:W-:Y:S01]  /*227c0*/  IMAD.WIDE R38, R39, 0x2, R58 ;  /* 0x0000000227267825 */ /* 0x000fe200078e023a */
[----:B------:R-:W-:-:S02]  /*227d0*/  ISETP.LE.AND P0, PT, R3, UR4, PT ;  /* 0x0000000403007c0c */ /* 0x000fc4000bf03270 */
[----:B------:R-:W-:Y:S01]  /*227e0*/  ISETP.GT.AND P3, PT, R25, UR4, !P1 ;  /* 0x0000000419007c0c */ /* 0x000fe2000cf64270 */
[C---:B------:R-:W-:Y:S01]  /*227f0*/  IMAD.WIDE R42, R45.reuse, 0x2, R58 ;  /* 0x000000022d2a7825 */ /* 0x040fe200078e023a */
[----:B------:R-:W-:Y:S01]  /*22800*/  UIADD3 UR4, UPT, UPT, UR5, 0x23, URZ ;  /* 0x0000002305047890 */ /* 0x000fe2000fffe0ff */
[----:B------:R3:W-:Y:S01]  /*22810*/  @P5 STG.E.U16 desc[UR10][R26.64], R28 ;  /* 0x0000001c1a005986 */ /* 0x0007e2000c10150a */
[----:B------:R-:W4:Y:S01]  /*22820*/  LDC.64 R24, c[0x0][0x398] ;  /* 0x0000e600ff187b82 */ /* 0x000f220000000a00 */
[----:B-1----:R-:W-:Y:S01]  /*22830*/  IMAD.WIDE R40, R45, 0x2, R56 ;  /* 0x000000022d287825 */ /* 0x002fe200078e0238 */
[----:B------:R-:W-:Y:S01]  /*22840*/  PRMT R37, R16, 0x7632, R37 ;  /* 0x0000763210257816 */ /* 0x000fe20000000025 */
[----:B------:R1:W-:Y:S04]  /*22850*/  @P4 STG.E.U16 desc[UR10][R38.64], R2 ;  /* 0x0000000226004986 */ /* 0x0003e8000c10150a */
[----:B------:R0:W-:Y:S01]  /*22860*/  @P6 STG.E.U16 desc[UR10][R40.64], R16 ;  /* 0x0000001028006986 */ /* 0x0001e2000c10150a */
[----:B------:R-:W-:Y:S01]  /*22870*/  UIADD3 UR6, UPT, UPT, UR5, 0x24, URZ ;  /* 0x0000002405067890 */ /* 0x000fe2000fffe0ff */
[----:B---3--:R-:W3:Y:S02]  /*22880*/  LDC.64 R26, c[0x0][0x398] ;  /* 0x0000e600ff1a7b82 */ /* 0x008ee40000000a00 */
[----:B------:R0:W-:Y:S01]  /*22890*/  @P2 STG.E.U16 desc[UR10][R42.64], R37 ;  /* 0x000000252a002986 */ /* 0x0001e2000c10150a */
[----:B--2---:R-:W-:-:S02]  /*228a0*/  ISETP.LT.AND P2, PT, R55, R34, !P0 ;  /* 0x000000223700720c */ /* 0x004fc40004741270 */
[----:B------:R-:W-:Y:S01]  /*228b0*/  ISETP.LE.AND P0, PT, R3, UR4, PT ;  /* 0x0000000403007c0c */ /* 0x000fe2000bf03270 */
[--C-:B------:R-:W-:Y:S01]  /*228c0*/  IMAD.IADD R45, R45, 0x1, R60.reuse ;  /* 0x000000012d2d7824 */ /* 0x100fe200078e023c */
[----:B------:R-:W-:Y:S02]  /*228d0*/  ISETP.GT.AND P4, PT, R35, UR4, !P1 ;  /* 0x0000000423007c0c */ /* 0x000fe4000cf84270 */
[----:B0-----:R-:W-:Y:S01]  /*228e0*/  ISETP.LT.AND P0, PT, R55, R32, !P0 ;  /* 0x000000203700720c */ /* 0x001fe20004701270 */
[----:B-1----:R-:W-:Y:S01]  /*228f0*/  IMAD.IADD R39, R45, 0x1, R60 ;  /* 0x000000012d277824 */ /* 0x002fe200078e023c */
[----:B------:R-:W-:Y:S01]  /*22900*/  ISETP.GT.AND P5, PT, R33, UR6, !P1 ;  /* 0x0000000621007c0c */ /* 0x000fe2000cfa4270 */
[----:B------:R-:W-:Y:S01]  /*22910*/  IMAD.WIDE R34, R45, 0x2, R56 ;  /* 0x000000022d227825 */ /* 0x000fe200078e0238 */
[----:B------:R-:W-:-:S03]  /*22920*/  PRMT R16, R29, 0x7632, R16 ;  /* 0x000076321d107816 */ /* 0x000fc60000000010 */
[----:B------:R-:W-:Y:S01]  /*22930*/  IMAD.WIDE R32, R45, 0x2, R58 ;  /* 0x000000022d207825 */ /* 0x000fe200078e023a */
[----:B------:R-:W-:-:S03]  /*22940*/  PRMT R2, R17, 0x7632, R2 ;  /* 0x0000763211027816 */ /* 0x000fc60000000002 */
[C---:B------:R-:W-:Y:S02]  /*22950*/  IMAD.IADD R43, R39.reuse, 0x1, R60 ;  /* 0x00000001272b7824 */ /* 0x040fe400078e023c */
[C---:B------:R-:W-:Y:S01]  /*22960*/  IMAD.WIDE R36, R39.reuse, 0x2, R56 ;  /* 0x0000000227247825 */ /* 0x040fe200078e0238 */
[----:B------:R0:W-:Y:S03]  /*22970*/  @P3 STG.E.U16 desc[UR10][R34.64], R29 ;  /* 0x0000001d22003986 */ /* 0x0001e6000c10150a */
[----:B------:R-:W-:Y:S01]  /*22980*/  IMAD.WIDE R38, R39, 0x2, R58 ;  /* 0x0000000227267825 */ /* 0x000fe200078e023a */
[----:B------:R-:W-:Y:S01]  /*22990*/  @P2 STG.E.U16 desc[UR10][R32.64], R16 ;  /* 0x0000001020002986 */ /* 0x000fe2000c10150a */
[----:B------:R-:W-:-:S03]  /*229a0*/  UIADD3 UR4, UPT, UPT, UR5, 0x25, URZ ;  /* 0x0000002505047890 */ /* 0x000fc6000fffe0ff */
[----:B------:R1:W-:Y:S04]  /*229b0*/  @P4 STG.E.U16 desc[UR10][R36.64], R17 ;  /* 0x0000001124004986 */ /* 0x0003e8000c10150a */
[----:B------:R2:W-:Y:S01]  /*229c0*/  @P0 STG.E.U16 desc[UR10][R38.64], R2 ;  /* 0x0000000226000986 */ /* 0x0005e2000c10150a */
[----:B------:R-:W-:Y:S01]  /*229d0*/  ISETP.LE.AND P0, PT, R3, UR6, PT ;  /* 0x0000000603007c0c */ /* 0x000fe2000bf03270 */
[----:B0-----:R-:W0:Y:S01]  /*229e0*/  LDC.64 R28, c[0x0][0x398] ;  /* 0x0000e600ff1c7b82 */ /* 0x001e220000000a00 */
[----:B----4-:R-:W-:Y:S02]  /*229f0*/  ISETP.GT.AND P3, PT, R25, UR4, !P1 ;  /* 0x0000000419007c0c */ /* 0x010fe4000cf64270 */
[----:B------:R-:W-:Y:S02]  /*22a00*/  ISETP.LT.AND P0, PT, R55, R24, !P0 ;  /* 0x000000183700720c */ /* 0x000fe40004701270 */
[----:B------:R-:W-:-:S03]  /*22a10*/  ISETP.LE.AND P2, PT, R3, UR4, PT ;  /* 0x0000000403007c0c */ /* 0x000fc6000bf43270 */
[----:B------:R-:W4:Y:S01]  /*22a20*/  LDC.64 R24, c[0x0][0x398] ;  /* 0x0000e600ff187b82 */ /* 0x000f220000000a00 */
[----:B------:R-:W-:Y:S01]  /*22a30*/  UIADD3 UR6, UPT, UPT, UR5, 0x26, URZ ;  /* 0x0000002605067890 */ /* 0x000fe2000fffe0ff */
[----:B------:R-:W-:Y:S01]  /*22a40*/  IMAD.WIDE R40, R43, 0x2, R56 ;  /* 0x000000022b287825 */ /* 0x000fe200078e0238 */
[----:B---3--:R-:W-:-:S05]  /*22a50*/  ISETP.LT.AND P2, PT, R55, R26, !P2 ;  /* 0x0000001a3700720c */ /* 0x008fca0005741270 */
[----:B-1----:R-:W1:Y:S01]  /*22a60*/  LDC.64 R16, c[0x0][0x398] ;  /* 0x0000e600ff107b82 */ /* 0x002e620000000a00 */
[----:B------:R-:W-:Y:S01]  /*22a70*/  IMAD.IADD R35, R43, 0x1, R60 ;  /* 0x000000012b237824 */ /* 0x000fe200078e023c */
[----:B------:R3:W-:Y:S01]  /*22a80*/  @P5 STG.E.U16 desc[UR10][R40.64], R30 ;  /* 0x0000001e28005986 */ /* 0x0007e2000c10150a */
[----:B------:R-:W-:Y:S01]  /*22a90*/  ISETP.GT.AND P4, PT, R27, UR6, !P1 ;  /* 0x000000061b007c0c */ /* 0x000fe2000cf84270 */
[----:B------:R-:W-:Y:S01]  /*22aa0*/  IMAD.WIDE R26, R43, 0x2, R58 ;  /* 0x000000022b1a7825 */ /* 0x000fe200078e023a */
[----:B--2---:R-:W-:Y:S01]  /*22ab0*/  PRMT R2, R18, 0x7632, R2 ;  /* 0x0000763212027816 */ /* 0x004fe20000000002 */
[----:B------:R-:W-:Y:S02]  /*22ac0*/  UIADD3 UR4, UPT, UPT, UR5, 0x27, URZ ;  /* 0x0000002705047890 */ /* 0x000fe4000fffe0ff */
[----:B------:R-:W-:-:S04]  /*22ad0*/  IMAD.WIDE R32, R35, 0x2, R56 ;  /* 0x0000000223207825 */ /* 0x000fc800078e0238 */
[C---:B------:R-:W-:Y:S01]  /*22ae0*/  IMAD.IADD R39, R35.reuse, 0x1, R60 ;  /* 0x0000000123277824 */ /* 0x040fe200078e023c */
[----:B---3--:R-:W-:Y:S01]  /*22af0*/  PRMT R30, R30, 0x7632, R30 ;  /* 0x000076321e1e7816 */ /* 0x008fe2000000001e */
[----:B------:R-:W-:-:S04]  /*22b00*/  IMAD.WIDE R34, R35, 0x2, R58 ;  /* 0x0000000223227825 */ /* 0x000fc800078e023a */
[----:B------:R2:W-:Y:S01]  /*22b10*/  @P0 STG.E.U16 desc[UR10][R26.64], R30 ;  /* 0x0000001e1a000986 */ /* 0x0005e2000c10150a */
[----:B------:R-:W-:Y:S01]  /*22b20*/  ISETP.LE.AND P0, PT, R3, UR6, PT ;  /* 0x0000000603007c0c */ /* 0x000fe2000bf03270 */
[----:B------:R-:W-:Y:S02]  /*22b30*/  UIADD3 UR6, UPT, UPT, UR5, 0x28, URZ ;  /* 0x0000002805067890 */ /* 0x000fe4000fffe0ff */
[----:B------:R-:W-:Y:S01]  /*22b40*/  @P3 STG.E.U16 desc[UR10][R32.64], R18 ;  /* 0x0000001220003986 */ /* 0x000fe2000c10150a */
[----:B------:R-:W-:-:S03]  /*22b50*/  IMAD.WIDE R36, R39, 0x2, R56 ;  /* 0x0000000227247825 */ /* 0x000fc600078e0238 */
[----:B------:R3:W-:Y:S01]  /*22b60*/  @P2 STG.E.U16 desc[UR10][R34.64], R2 ;  /* 0x0000000222002986 */ /* 0x0007e2000c10150a */
[----:B------:R-:W-:Y:S01]  /*22b70*/  ISETP.LE.AND P2, PT, R3, UR4, PT ;  /* 0x0000000403007c0c */ /* 0x000fe2000bf43270 */
[----:B--2---:R-:W2:Y:S03]  /*22b80*/  LDC.64 R26, c[0x0][0x398] ;  /* 0x0000e600ff1a7b82 */ /* 0x004ea60000000a00 */
[C---:B----4-:R-:W-:Y:S02]  /*22b90*/  ISETP.LT.AND P5, PT, R55.reuse, R24, !P2 ;  /* 0x000000183700720c */ /* 0x050fe400057a1270 */
[----:B0-----:R-:W-:Y:S02]  /*22ba0*/  ISETP.LT.AND P0, PT, R55, R28, !P0 ;  /* 0x0000001c3700720c */ /* 0x001fe40004701270 */
[----:B------:R-:W-:Y:S01]  /*22bb0*/  ISETP.LE.AND P2, PT, R3, UR6, PT ;  /* 0x0000000603007c0c */ /* 0x000fe2000bf43270 */
[----:B------:R0:W-:Y:S01]  /*22bc0*/  @P4 STG.E.U16 desc[UR10][R36.64], R31 ;  /* 0x0000001f24004986 */ /* 0x0001e2000c10150a */
[----:B------:R-:W-:Y:S01]  /*22bd0*/  ISETP.GT.AND P3, PT, R29, UR4, !P1 ;  /* 0x000000041d007c0c */ /* 0x000fe2000cf64270 */
[----:B---3--:R-:W-:Y:S01]  /*22be0*/  IMAD.IADD R35, R39, 0x1, R60 ;  /* 0x0000000127237824 */ /* 0x008fe200078e023c */
[----:B------:R-:W-:-:S02]  /*22bf0*/  ISETP.GT.AND P4, PT, R25, UR6, !P1 ;  /* 0x0000000619007c0c */ /* 0x000fc4000cf84270 */
[----:B-1----:R-:W-:Y:S01]  /*22c00*/  ISETP.LT.AND P2, PT, R55, R16, !P2 ;  /* 0x000000103700720c */ /* 0x002fe20005741270 */
[----:B------:R-:W1:Y:S01]  /*22c10*/  LDC.64 R24, c[0x0][0x398] ;  /* 0x0000e600ff187b82 */ /* 0x000e620000000a00 */
[----:B------:R-:W-:Y:S01]  /*22c20*/  IMAD.WIDE R28, R39, 0x2, R58 ;  /* 0x00000002271c7825 */ /* 0x000fe200078e023a */
[----:B------:R-:W-:Y:S01]  /*22c30*/  PRMT R38, R31, 0x7632, R38 ;  /* 0x000076321f267816 */ /* 0x000fe20000000026 */
[----:B------:R-:W-:Y:S02]  /*22c40*/  UIADD3 UR4, UPT, UPT, UR5, 0x29, URZ ;  /* 0x0000002905047890 */ /* 0x000fe4000fffe0ff */
[----:B------:R-:W-:Y:S01]  /*22c50*/  IMAD.IADD R39, R35, 0x1, R60 ;  /* 0x0000000123277824 */ /* 0x000fe200078e023c */
[----:B------:R-:W-:Y:S01]  /*22c60*/  PRMT R16, R19, 0x7632, R16 ;  /* 0x0000763213107816 */ /* 0x000fe20000000010 */
[----:B0-----:R-:W-:Y:S01]  /*22c70*/  IMAD.WIDE R30, R35, 0x2, R56 ;  /* 0x00000002231e7825 */ /* 0x001fe200078e0238 */
[----:B------:R-:W-:Y:S01]  /*22c80*/  PRMT R2, R20, 0x7632, R2 ;  /* 0x0000763214027816 */ /* 0x000fe20000000002 */
[----:B------:R-:W-:-:S02]  /*22c90*/  UIADD3 UR6, UPT, UPT, UR5, 0x2a, URZ ;  /* 0x0000002a05067890 */ /* 0x000fc4000fffe0ff */
[----:B------:R-:W-:Y:S01]  /*22ca0*/  IMAD.WIDE R32, R35, 0x2, R58 ;  /* 0x0000000223207825 */ /* 0x000fe200078e023a */
[----:B------:R-:W-:Y:S03]  /*22cb0*/  @P0 STG.E.U16 desc[UR10][R28.64], R38 ;  /* 0x000000261c000986 */ /* 0x000fe6000c10150a */
[----:B------:R-:W-:Y:S01]  /*22cc0*/  IMAD.WIDE R34, R39, 0x2, R56 ;  /* 0x0000000227227825 */ /* 0x000fe200078e0238 */
[----:B------:R0:W-:Y:S01]  /*22cd0*/  @P3 STG.E.U16 desc[UR10][R30.64], R19 ;  /* 0x000000131e003986 */ /* 0x0001e2000c10150a */
[----:B------:R-:W-:Y:S02]  /*22ce0*/  ISETP.LE.AND P0, PT, R3, UR4, PT ;  /* 0x0000000403007c0c */ /* 0x000fe4000bf03270 */
[----:B------:R-:W-:Y:S01]  /*22cf0*/  IMAD.WIDE R36, R39, 0x2, R58 ;  /* 0x0000000227247825 */ /* 0x000fe200078e023a */
[----:B------:R3:W-:Y:S01]  /*22d00*/  @P5 STG.E.U16 desc[UR10][R32.64], R16 ;  /* 0x0000001020005986 */ /* 0x0007e2000c10150a */
[----:B--2---:R-:W-:-:S03]  /*22d10*/  ISETP.GT.AND P5, PT, R27, UR6, !P1 ;  /* 0x000000061b007c0c */ /* 0x004fc6000cfa4270 */
[----:B------:R-:W-:Y:S04]  /*22d20*/  @P4 STG.E.U16 desc[UR10][R34.64], R20 ;  /* 0x0000001422004986 */ /* 0x000fe8000c10150a */
[----:B------:R2:W-:Y:S01]  /*22d30*/  @P2 STG.E.U16 desc[UR10][R36.64], R2 ;  /* 0x0000000224002986 */ /* 0x0005e2000c10150a */
[----:B------:R-:W-:Y:S01]  /*22d40*/  ISETP.LT.AND P2, PT, R55, R26, !P0 ;  /* 0x0000001a3700720c */ /* 0x000fe20004741270 */
[----:B0-----:R-:W0:Y:S01]  /*22d50*/  LDC.64 R18, c[0x0][0x398] ;  /* 0x0000e600ff127b82 */ /* 0x001e220000000a00 */
[----:B------:R-:W-:Y:S01]  /*22d60*/  ISETP.GT.AND P4, PT, R17, UR4, !P1 ;  /* 0x0000000411007c0c */ /* 0x000fe2000cf84270 */
[----:B------:R-:W-:-:S06]  /*22d70*/  UIADD3 UR4, UPT, UPT, UR5, 0x2b, URZ ;  /* 0x0000002b05047890 */ /* 0x000fcc000fffe0ff */
[----:B------:R-:W4:Y:S01]  /*22d80*/  LDC.64 R26, c[0x0][0x398] ;  /* 0x0000e600ff1a7b82 */ /* 0x000f220000000a00 */
[----:B------:R-:W-:Y:S01]  /*22d90*/  ISETP.LE.AND P0, PT, R3, UR6, PT ;  /* 0x0000000603007c0c */ /* 0x000fe2000bf03270 */
[----:B------:R-:W-:Y:S01]  /*22da0*/  IMAD.IADD R31, R39, 0x1, R60 ;  /* 0x00000001271f7824 */ /* 0x000fe200078e023c */
[----:B-1----:R-:W-:Y:S02]  /*22db0*/  ISETP.GT.AND P6, PT, R25, UR4, !P1 ;  /* 0x0000000419007c0c */ /* 0x002fe4000cfc4270 */
[----:B------:R-:W-:-:S03]  /*22dc0*/  ISETP.LT.AND P3, PT, R55, R24, !P0 ;  /* 0x000000183700720c */ /* 0x000fc60004761270 */
[----:B---3--:R-:W1:Y:S01]  /*22dd0*/  LDC.64 R16, c[0x0][0x398] ;  /* 0x0000e600ff107b82 */ /* 0x008e620000000a00 */
[C---:B------:R-:W-:Y:S01]  /*22de0*/  IMAD.IADD R33, R31.reuse, 0x1, R60 ;  /* 0x000000011f217824 */ /* 0x040fe200078e023c */
[----:B--2---:R-:W-:Y:S01]  /*22df0*/  PRMT R2, R8, 0x7632, R2 ;  /* 0x0000763208027816 */ /* 0x004fe20000000002 */
[----:B------:R-:W-:Y:S01]  /*22e00*/  IMAD.WIDE R28, R31, 0x2, R56 ;  /* 0x000000021f1c7825 */ /* 0x000fe200078e0238 */
[----:B------:R-:W-:-:S03]  /*22e10*/  UIADD3 UR6, UPT, UPT, UR5, 0x2c, URZ ;  /* 0x0000002c05067890 */ /* 0x000fc6000fffe0ff */
[----:B------:R-:W-:Y:S01]  /*22e20*/  IMAD.WIDE R30, R31, 0x2, R58 ;  /* 0x000000021f1e7825 */ /* 0x000fe200078e023a */
[----:B------:R-:W-:Y:S01]  /*22e30*/  PRMT R20, R21, 0x7632, R20 ;  /* 0x0000763215147816 */ /* 0x000fe20000000014 */
[----:B------:R-:W2:Y:S02]  /*22e40*/  LDC.64 R38, c[0x0][0x398] ;  /* 0x0000e600ff267b82 */ /* 0x000ea40000000a00 */
[----:B------:R-:W-:Y:S01]  /*22e50*/  IMAD.IADD R37, R33, 0x1, R60 ;  /* 0x0000000121257824 */ /* 0x000fe200078e023c */
[----:B------:R-:W-:Y:S01]  /*22e60*/  ISETP.LE.AND P0, PT, R3, UR4, PT ;  /* 0x0000000403007c0c */ /* 0x000fe2000bf03270 */
[C---:B------:R-:W-:Y:S01]  /*22e70*/  IMAD.WIDE R24, R33.reuse, 0x2, R56 ;  /* 0x0000000221187825 */ /* 0x040fe200078e0238 */
[----:B------:R-:W-:Y:S01]  /*22e80*/  @P4 STG.E.U16 desc[UR10][R28.64], R8 ;  /* 0x000000081c004986 */ /* 0x000fe2000c10150a */
[----:B------:R-:W-:Y:S02]  /*22e90*/  UIADD3 UR4, UPT, UPT, UR5, 0x2d, URZ ;  /* 0x0000002d05047890 */ /* 0x000fe4000fffe0ff */
[----:B------:R-:W-:Y:S01]  /*22ea0*/  IMAD.WIDE R32, R33, 0x2, R58 ;  /* 0x0000000221207825 */ /* 0x000fe200078e023a */
[----:B------:R3:W-:Y:S01]  /*22eb0*/  @P2 STG.E.U16 desc[UR10][R30.64], R2 ;  /* 0x000000021e002986 */ /* 0x0007e2000c10150a */
[----:B------:R-:W-:-:S02]  /*22ec0*/  ISETP.LE.AND P2, PT, R3, UR6, PT ;  /* 0x0000000603007c0c */ /* 0x000fc4000bf43270 */
[----:B------:R-:W-:Y:S01]  /*22ed0*/  IMAD.WIDE R34, R37, 0x2, R56 ;  /* 0x0000000225227825 */ /* 0x000fe200078e0238 */
[----:B------:R-:W-:Y:S01]  /*22ee0*/  @P5 STG.E.U16 desc[UR10][R24.64], R21 ;  /* 0x0000001518005986 */ /* 0x000fe2000c10150a */
[----:B----4-:R-:W-:Y:S02]  /*22ef0*/  ISETP.LT.AND P0, PT, R55, R26, !P0 ;  /* 0x0000001a3700720c */ /* 0x010fe40004701270 */
[----:B------:R-:W-:Y:S01]  /*22f00*/  ISETP.GT.AND P4, PT, R27, UR6, !P1 ;  /* 0x000000061b007c0c */ /* 0x000fe2000cf84270 */
[----:B------:R4:W-:Y:S01]  /*22f10*/  @P3 STG.E.U16 desc[UR10][R32.64], R20 ;  /* 0x0000001420003986 */ /* 0x0009e2000c10150a */
[----:B0-----:R-:W-:-:S03]  /*22f20*/  ISETP.GT.AND P5, PT, R19, UR4, !P1 ;  /* 0x0000000413007c0c */ /* 0x001fc6000cfa4270 */
[----:B------:R0:W-:Y:S01]  /*22f30*/  @P6 STG.E.U16 desc[UR10][R34.64], R9 ;  /* 0x0000000922006986 */ /* 0x0001e2000c10150a */
[----:B------:R-:W-:Y:S02]  /*22f40*/  ISETP.LT.AND P6, PT, R55, R18, !P2 ;  /* 0x000000123700720c */ /* 0x000fe400057c1270 */
[----:B------:R-:W2:Y:S01]  /*22f50*/  LDC.64 R18, c[0x0][0x398] ;  /* 0x0000e600ff127b82 */ /* 0x000ea20000000a00 */
[----:B------:R-:W-:Y:S02]  /*22f60*/  ISETP.LE.AND P3, PT, R3, UR4, PT ;  /* 0x0000000403007c0c */ /* 0x000fe4000bf63270 */
[----:B------:R-:W-:Y:S02]  /*22f70*/  IADD3 R27, PT, PT, R37, R60, RZ ;  /* 0x0000003c251b7210 */ /* 0x000fe40007ffe0ff */
[----:B---3--:R-:W-:Y:S02]  /*22f80*/  PRMT R2, R9, 0x7632, R2 ;  /* 0x0000763209027816 */ /* 0x008fe40000000002 */
[----:B-1----:R-:W-:Y:S01]  /*22f90*/  ISETP.LT.AND P2, PT, R55, R16, !P3 ;  /* 0x000000103700720c */ /* 0x002fe20005f41270 */
[----:B----4-:R-:W-:Y:S01]  /*22fa0*/  IMAD.WIDE R20, R27, 0x2, R56 ;  /* 0x000000021b147825 */ /* 0x010fe200078e0238 */
[----:B------:R-:W-:Y:S01]  /*22fb0*/  PRMT R16, R22, 0x7632, R16 ;  /* 0x0000763216107816 */ /* 0x000fe20000000010 */
[----:B------:R-:W1:Y:S02]  /*22fc0*/  LDC.64 R32, c[0x0][0x398] ;  /* 0x0000e600ff207b82 */ /* 0x000e640000000a00 */
[----:B0-----:R-:W-:Y:S01]  /*22fd0*/  IMAD.WIDE R8, R37, 0x2, R58 ;  /* 0x0000000225087825 */ /* 0x001fe200078e023a */
[----:B------:R-:W-:-:S03]  /*22fe0*/  UIADD3 UR4, UPT, UPT, UR5, 0x2e, URZ ;  /* 0x0000002e05047890 */ /* 0x000fc6000fffe0ff */
[C---:B------:R-:W-:Y:S01]  /*22ff0*/  IMAD.WIDE R24, R27.reuse, 0x2, R58 ;  /* 0x000000021b187825 */ /* 0x040fe200078e023a */
[----:B------:R0:W-:Y:S03]  /*23000*/  @P0 STG.E.U16 desc[UR10][R8.64], R2 ;  /* 0x0000000208000986 */ /* 0x0001e6000c10150a */
[----:B------:R-:W-:Y:S01]  /*23010*/  IMAD.IADD R31, R27, 0x1, R60 ;  /* 0x000000011b1f7824 */ /* 0x000fe200078e023c */
[----:B------:R3:W-:Y:S01]  /*23020*/  @P4 STG.E.U16 desc[UR10][R20.64], R22 ;  /* 0x0000001614004986 */ /* 0x0007e2000c10150a */
[----:B------:R-:W-:Y:S02]  /*23030*/  UIADD3 UR6, UPT, UPT, UR5, 0x2f, URZ ;  /* 0x0000002f05067890 */ /* 0x000fe4000fffe0ff */
[----:B------:R-:W-:Y:S01]  /*23040*/  IMAD.WIDE R26, R31, 0x2, R56 ;  /* 0x000000021f1a7825 */ /* 0x000fe200078e0238 */
[----:B------:R4:W-:Y:S01]  /*23050*/  @P6 STG.E.U16 desc[UR10][R24.64], R16 ;  /* 0x0000001018006986 */ /* 0x0009e2000c10150a */
[----:B------:R-:W-:-:S02]  /*23060*/  ISETP.LE.AND P0, PT, R3, UR4, PT ;  /* 0x0000000403007c0c */ /* 0x000fc4000bf03270 */
[----:B------:R-:W-:Y:S01]  /*23070*/  IMAD.WIDE R28, R31, 0x2, R58 ;  /* 0x000000021f1c7825 */ /* 0x000fe200078e023a */
[----:B------:R-:W-:Y:S01]  /*23080*/  @P5 STG.E.U16 desc[UR10][R26.64], R10 ;  /* 0x0000000a1a005986 */ /* 0x000fe2000c10150a */
[----:B------:R-:W-:Y:S01]  /*23090*/  ISETP.GT.AND P4, PT, R17, UR4, !P1 ;  /* 0x0000000411007c0c */ /* 0x000fe2000cf84270 */
[----:B0-----:R-:W0:Y:S01]  /*230a0*/  LDC.64 R8, c[0x0][0x398] ;  /* 0x0000e600ff087b82 */ /* 0x001e220000000a00 */
[----:B---3--:R-:W-:Y:S01]  /*230b0*/  IMAD.IADD R21, R31, 0x1, R60 ;  /* 0x000000011f157824 */ /* 0x008fe200078e023c */
[----:B----4-:R-:W-:-:S06]  /*230c0*/  PRMT R25, R10, 0x7632, R25 ;  /* 0x000076320a197816 */ /* 0x010fcc0000000019 */
[----:B------:R-:W3:Y:S01]  /*230d0*/  LDC.64 R30, c[0x0][0x398] ;  /* 0x0000e600ff1e7b82 */ /* 0x000ee20000000a00 */
[----:B------:R-:W-:Y:S01]  /*230e0*/  UIADD3 UR4, UPT, UPT, UR5, 0x30, URZ ;  /* 0x0000003005047890 */ /* 0x000fe2000fffe0ff */
[----:B------:R4:W-:Y:S01]  /*230f0*/  @P2 STG.E.U16 desc[UR10][R28.64], R25 ;  /* 0x000000191c002986 */ /* 0x0009e2000c10150a */
[----:B--2---:R-:W-:Y:S02]  /*23100*/  ISETP.LT.AND P2, PT, R55, R38, !P0 ;  /* 0x000000263700720c */ /* 0x004fe40004741270 */
[----:B------:R-:W-:Y:S02]  /*23110*/  ISETP.LE.AND P0, PT, R3, UR6, PT ;  /* 0x0000000603007c0c */ /* 0x000fe4000bf03270 */
[----:B------:R-:W-:Y:S01]  /*23120*/  ISETP.GT.AND P5, PT, R39, UR6, !P1 ;  /* 0x0000000627007c0c */ /* 0x000fe2000cfa4270 */
[----:B------:R-:W-:Y:S01]  /*23130*/  IMAD.WIDE R16, R21, 0x2, R56 ;  /* 0x0000000215107825 */ /* 0x000fe200078e0238 */
[----:B------:R-:W-:Y:S01]  /*23140*/  ISETP.LT.AND P3, PT, R55, R18, !P0 ;  /* 0x000000123700720c */ /* 0x000fe20004761270 */
[----:B------:R-:W-:Y:S01]  /*23150*/  UIADD3 UR6, UPT, UPT, UR5, 0x31, URZ ;  /* 0x0000003105067890 */ /* 0x000fe2000fffe0ff */
[----:B------:R-:W-:-:S02]  /*23160*/  ISETP.GT.AND P6, PT, R19, UR4, !P1 ;  /* 0x0000000413007c0c */ /* 0x000fc4000cfc4270 */
[----:B------:R-:W-:Y:S01]  /*23170*/  ISETP.LE.AND P0, PT, R3, UR4, PT ;  /* 0x0000000403007c0c */ /* 0x000fe2000bf03270 */
[----:B----4-:R-:W-:Y:S01]  /*23180*/  IMAD.IADD R25, R21, 0x1, R60 ;  /* 0x0000000115197824 */ /* 0x010fe200078e023c */
[----:B------:R-:W-:Y:S01]  /*23190*/  PRMT R10, R23, 0x7632, R10 ;  /* 0x00007632170a7816 */ /* 0x000fe2000000000a */
[----:B------:R-:W-:Y:S01]  /*231a0*/  IMAD.WIDE R20, R21, 0x2, R58 ;  /* 0x0000000215147825 */ /* 0x000fe200078e023a */
[----:B------:R2:W-:Y:S01]  /*231b0*/  @P4 STG.E.U16 desc[UR10][R16.64], R23 ;  /* 0x0000001710004986 */ /* 0x0005e2000c10150a */
[----:B-1----:R-:W-:Y:S02]  /*231c0*/  ISETP.LT.AND P0, PT, R55, R32, !P0 ;  /* 0x000000203700720c */ /* 0x002fe40004701270 */
[----:B------:R-:W-:Y:S01]  /*231d0*/  IMAD.IADD R29, R25, 0x1, R60 ;  /* 0x00000001191d7824 */ /* 0x000fe200078e023c */
[----:B------:R-:W-:Y:S01]  /*231e0*/  ISETP.GT.AND P4, PT, R33, UR6, !P1 ;  /* 0x0000000621007c0c */ /* 0x000fe2000cf84270 */
[----:B------:R-:W-:Y:S01]  /*231f0*/  IMAD.WIDE R18, R25, 0x2, R56 ;  /* 0x0000000219127825 */ /* 0x000fe200078e0238 */
[----:B------:R-:W-:Y:S01]  /*23200*/  PRMT R2, R11, 0x7632, R2 ;  /* 0x000076320b027816 */ /* 0x000fe20000000002 */
[----:B------:R-:W-:Y:S01]  /*23210*/  UIADD3 UR4, UPT, UPT, UR5, 0x32, URZ ;  /* 0x0000003205047890 */ /* 0x000fe2000fffe0ff */
[----:B------:R-:W1:Y:S01]  /*23220*/  LDC.64 R32, c[0x0][0x398] ;  /* 0x0000e600ff207b82 */ /* 0x000e620000000a00 */
[----:B------:R-:W-:Y:S01]  /*23230*/  IMAD.WIDE R24, R25, 0x2, R58 ;  /* 0x0000000219187825 */ /* 0x000fe200078e023a */
[----:B------:R-:W-:Y:S01]  /*23240*/  @P2 STG.E.U16 desc[UR10][R20.64], R10 ;  /* 0x0000000a14002986 */ /* 0x000fe2000c10150a */
[----:B------:R-:W-:-:S02]  /*23250*/  ISETP.LE.AND P2, PT, R3, UR6, PT ;  /* 0x0000000603007c0c */ /* 0x000fc4000bf43270 */
[----:B------:R-:W-:Y:S01]  /*23260*/  IMAD.WIDE R26, R29, 0x2, R56 ;  /* 0x000000021d1a7825 */ /* 0x000fe200078e0238 */
[----:B------:R4:W-:Y:S04]  /*23270*/  @P5 STG.E.U16 desc[UR10][R18.64], R11 ;  /* 0x0000000b12005986 */ /* 0x0009e8000c10150a */
[----:B------:R0:W-:Y:S01]  /*23280*/  @P3 STG.E.U16 desc[UR10][R24.64], R2 ;  /* 0x0000000218003986 */ /* 0x0001e2000c10150a */
[----:B------:R-:W-:Y:S01]  /*23290*/  ISETP.LE.AND P3, PT, R3, UR4, PT ;  /* 0x0000000403007c0c */ /* 0x000fe2000bf63270 */
[----:B--2---:R-:W-:Y:S02]  /*232a0*/  IMAD.IADD R23, R29, 0x1, R60 ;  /* 0x000000011d177824 */ /* 0x004fe400078e023c */
[----:B------:R2:W-:Y:S01]  /*232b0*/  @P6 STG.E.U16 desc[UR10][R26.64], R12 ;  /* 0x0000000c1a006986 */ /* 0x0005e2000c10150a */
[----:B---3--:R-:W-:-:S02]  /*232c0*/  ISETP.LT.AND P6, PT, R55, R30, !P2 ;  /* 0x0000001e3700720c */ /* 0x008fc400057c1270 */
[----:B------:R-:W-:Y:S01]  /*232d0*/  ISETP.GT.AND P5, PT, R31, UR4, !P1 ;  /* 0x000000041f007c0c */ /* 0x000fe2000cfa4270 */
[----:B----4-:R-:W3:Y:S01]  /*232e0*/  LDC.64 R10, c[0x0][0x398] ;  /* 0x0000e600ff0a7b82 */ /* 0x010ee20000000a00 */
[----:B0-----:R-:W-:Y:S01]  /*232f0*/  ISETP.LT.AND P2, PT, R55, R8, !P3 ;  /* 0x000000083700720c */ /* 0x001fe20005f41270 */
[----:B------:R-:W-:Y:S01]  /*23300*/  IMAD.WIDE R16, R29, 0x2, R58 ;  /* 0x000000021d107825 */ /* 0x000fe200078e023a */
[----:B------:R-:W-:Y:S01]  /*23310*/  PRMT R8, R12, 0x7632, R8 ;  /* 0x000076320c087816 */ /* 0x000fe20000000008 */
[----:B------:R-:W-:Y:S02]  /*23320*/  UIADD3 UR4, UPT, UPT, UR5, 0x33, URZ ;  /* 0x0000003305047890 */ /* 0x000fe4000fffe0ff */
[----:B------:R-:W-:Y:S01]  /*23330*/  IMAD.WIDE R18, R23, 0x2, R56 ;  /* 0x0000000217127825 */ /* 0x000fe200078e0238 */
[----:B------:R-:W-:-:S03]  /*23340*/  PRMT R2, R4, 0x7632, R2 ;  /* 0x0000763204027816 */ /* 0x000fc60000000002 */
[C---:B--2---:R-:W-:Y:S01]  /*23350*/  IMAD.IADD R27, R23.reuse, 0x1, R60 ;  /* 0x00000001171b7824 */ /* 0x044fe200078e023c */
[----:B------:R-:W-:Y:S01]  /*23360*/  @P0 STG.E.U16 desc[UR10][R16.64], R8 ;  /* 0x0000000810000986 */ /* 0x000fe2000c10150a */
[----:B------:R-:W-:Y:S01]  /*23370*/  IMAD.WIDE R20, R23, 0x2, R58 ;  /* 0x0000000217147825 */ /* 0x000fe200078e023a */
[----:B------:R-:W0:Y:S02]  /*23380*/  LDC.64 R28, c[0x0][0x398] ;  /* 0x0000e600ff1c7b82 */ /* 0x000e240000000a00 */
[----:B------:R2:W-:Y:S01]  /*23390*/  @P4 STG.E.U16 desc[UR10][R18.64], R4 ;  /* 0x0000000412004986 */ /* 0x0005e2000c10150a */
[----:B------:R-:W-:Y:S01]  /*233a0*/  IMAD.WIDE R22, R27, 0x2, R56 ;  /* 0x000000021b167825 */ /* 0x000fe200078e0238 */
[----:B------:R-:W-:Y:S01]  /*233b0*/  UIADD3 UR6, UPT, UPT, UR5, 0x34, URZ ;  /* 0x0000003405067890 */ /* 0x000fe2000fffe0ff */
[----:B------:R-:W-:Y:S02]  /*233c0*/  ISETP.LE.AND P0, PT, R3, UR4, PT ;  /* 0x0000000403007c0c */ /* 0x000fe4000bf03270 */
[----:B------:R-:W-:Y:S01]  /*233d0*/  IMAD.WIDE R24, R27, 0x2, R58 ;  /* 0x000000021b187825 */ /* 0x000fe200078e023a */
[----:B------:R4:W-:Y:S01]  /*233e0*/  @P6 STG.E.U16 desc[UR10][R20.64], R2 ;  /* 0x0000000214006986 */ /* 0x0009e2000c10150a */
[----:B------:R-:W-:Y:S01]  /*233f0*/  ISETP.GT.AND P4, PT, R9, UR4, !P1 ;  /* 0x0000000409007c0c */ /* 0x000fe2000cf84270 */
[----:B------:R-:W0:Y:S01]  /*23400*/  LDC.64 R30, c[0x0][0x398] ;  /* 0x0000e600ff1e7b82 */ /* 0x000e220000000a00 */
[----:B--2---:R-:W-:Y:S01]  /*23410*/  PRMT R19, R13, 0x7632, R19 ;  /* 0x000076320d137816 */ /* 0x004fe20000000013 */
[----:B------:R2:W-:Y:S01]  /*23420*/  @P5 STG.E.U16 desc[UR10][R22.64], R13 ;  /* 0x0000000d16005986 */ /* 0x0005e2000c10150a */
[----:B-1----:R-:W-:Y:S01]  /*23430*/  ISETP.GT.AND P5, PT, R33, UR6, !P1 ;  /* 0x0000000621007c0c */ /* 0x002fe2000cfa4270 */
[----:B------:R-:W-:-:S04]  /*23440*/  IMAD.IADD R27, R27, 0x1, R60 ;  /* 0x000000011b1b7824 */ /* 0x000fc800078e023c */
[----:B------:R-:W1:Y:S01]  /*23450*/  LDC.64 R16, c[0x0][0x398] ;  /* 0x0000e600ff107b82 */ /* 0x000e620000000a00 */
[----:B------:R2:W-:Y:S01]  /*23460*/  @P2 STG.E.U16 desc[UR10][R24.64], R19 ;  /* 0x0000001318002986 */ /* 0x0005e2000c10150a */
[----:B------:R-:W-:Y:S01]  /*23470*/  ISETP.LT.AND P2, PT, R55, R32, !P0 ;  /* 0x000000203700720c */ /* 0x000fe20004741270 */
[----:B------:R-:W-:Y:S01]  /*23480*/  UIADD3 UR4, UPT, UPT, UR5, 0x35, URZ ;  /* 0x0000003505047890 */ /* 0x000fe2000fffe0ff */
[----:B------:R-:W-:Y:S01]  /*23490*/  ISETP.LE.AND P0, PT, R3, UR6, PT ;  /* 0x0000000603007c0c */ /* 0x000fe2000bf03270 */
[----:B------:R-:W-:Y:S01]  /*234a0*/  IMAD.WIDE R8, R27, 0x2, R56 ;  /* 0x000000021b087825 */ /* 0x000fe200078e0238 */
[----:B----4-:R-:W-:Y:S02]  /*234b0*/  PRMT R2, R5, 0x7632, R2 ;  /* 0x0000763205027816 */ /* 0x010fe40000000002 */
[----:B---3--:R-:W-:Y:S01]  /*234c0*/  ISETP.LT.AND P3, PT, R55, R10, !P0 ;  /* 0x0000000a3700720c */ /* 0x008fe20004761270 */
[----:B--2---:R-:W-:Y:S01]  /*234d0*/  IMAD.WIDE R12, R27, 0x2, R58 ;  /* 0x000000021b0c7825 */ /* 0x004fe200078e023a */
[----:B------:R-:W-:-:S03]  /*234e0*/  ISETP.GT.AND P6, PT, R11, UR4, !P1 ;  /* 0x000000040b007c0c */ /* 0x000fc6000cfc4270 */
[----:B------:R-:W-:Y:S01]  /*234f0*/  IMAD.IADD R19, R27, 0x1, R60 ;  /* 0x000000011b137824 */ /* 0x000fe200078e023c */
[----:B------:R-:W-:Y:S01]  /*23500*/  @P4 STG.E.U16 desc[UR10][R8.64], R5 ;  /* 0x0000000508004986 */ /* 0x000fe2000c10150a */
[----:B------:R-:W-:Y:S01]  /*23510*/  UIADD3 UR6, UPT, UPT, UR5, 0x36, URZ ;  /* 0x0000003605067890 */ /* 0x000fe2000fffe0ff */
[----:B------:R-:W-:Y:S01]  /*23520*/  ISETP.LE.AND P0, PT, R3, UR4, PT ;  /* 0x0000000403007c0c */ /* 0x000fe2000bf03270 */
[C---:B------:R-:W-:Y:S01]  /*23530*/  IMAD.WIDE R10, R19.reuse, 0x2, R56 ;  /* 0x00000002130a7825 */ /* 0x040fe200078e0238 */
[----:B------:R2:W-:Y:S01]  /*23540*/  @P2 STG.E.U16 desc[UR10][R12.64], R2 ;  /* 0x000000020c002986 */ /* 0x0005e2000c10150a */
[----:B------:R-:W-:Y:S01]  /*23550*/  PRMT R4, R14, 0x7632, R4 ;  /* 0x000076320e047816 */ /* 0x000fe20000000004 */
[----:B------:R-:W-:Y:S01]  /*23560*/  UIADD3 UR7, UPT, UPT, UR5, 0x37, URZ ;  /* 0x0000003705077890 */ /* 0x000fe2000fffe0ff */
[C---:B------:R-:W-:Y:S01]  /*23570*/  IMAD.IADD R23, R19.reuse, 0x1, R60 ;  /* 0x0000000113177824 */ /* 0x040fe200078e023c */
[----:B------:R-:W-:Y:S01]  /*23580*/  @P5 STG.E.U16 desc[UR10][R10.64], R14 ;  /* 0x0000000e0a005986 */ /* 0x000fe2000c10150a */
[----:B------:R-:W-:Y:S01]  /*23590*/  IMAD.WIDE R18, R19, 0x2, R58 ;  /* 0x0000000213127825 */ /* 0x000fe200078e023a */
[----:B0-----:R-:W-:Y:S01]  /*235a0*/  ISETP.LT.AND P0, PT, R55, R28, !P0 ;  /* 0x0000001c3700720c */ /* 0x001fe20004701270 */
[----:B------:R-:W0:Y:S01]  /*235b0*/  LDC.64 R24, c[0x0][0x398] ;  /* 0x0000e600ff187b82 */ /* 0x000e220000000a00 */
[----:B------:R3:W4:Y:S01]  /*235c0*/  LDS.128 R8, [R0] ;  /* 0x0000000000087984 */ /* 0x0007220000000c00 */
[----:B------:R-:W-:-:S03]  /*235d0*/  ISETP.GT.AND P4, PT, R29, UR6, !P1 ;  /* 0x000000061d007c0c */ /* 0x000fc6000cf84270 */
[----:B------:R1:W-:Y:S01]  /*235e0*/  @P3 STG.E.U16 desc[UR10][R18.64], R4 ;  /* 0x0000000412003986 */ /* 0x0003e2000c10150a */
[----:B------:R-:W-:Y:S01]  /*235f0*/  ISETP.LE.AND P2, PT, R3, UR6, PT ;  /* 0x0000000603007c0c */ /* 0x000fe2000bf43270 */
[----:B------:R-:W-:Y:S01]  /*23600*/  IMAD.WIDE R20, R23, 0x2, R56 ;  /* 0x0000000217147825 */ /* 0x000fe200078e0238 */
[----:B------:R-:W0:Y:S01]  /*23610*/  LDC.64 R26, c[0x0][0x398] ;  /* 0x0000e600ff1a7b82 */ /* 0x000e220000000a00 */
[----:B------:R-:W-:Y:S01]  /*23620*/  ISETP.LE.AND P3, PT, R3, UR7, PT ;  /* 0x0000000703007c0c */ /* 0x000fe2000bf63270 */
[----:B------:R-:W-:Y:S01]  /*23630*/  UIADD3 UR4, UPT, UPT, UR5, 0x38, URZ ;  /* 0x0000003805047890 */ /* 0x000fe2000fffe0ff */
[----:B--2---:R-:W-:Y:S02]  /*23640*/  PRMT R2, R6, 0x7632, R2 ;  /* 0x0000763206027816 */ /* 0x004fe40000000002 */
[----:B------:R-:W-:Y:S02]  /*23650*/  ISETP.GT.AND P5, PT, R31, UR7, !P1 ;  /* 0x000000071f007c0c */ /* 0x000fe4000cfa4270 */
[----:B---3--:R-:W-:Y:S01]  /*23660*/  PRMT R0, R7, 0x7632, R0 ;  /* 0x0000763207007816 */ /* 0x008fe20000000000 */
[----:B------:R-:W2:Y:S01]  /*23670*/  LDC.64 R28, c[0x0][0x398] ;  /* 0x0000e600ff1c7b82 */ /* 0x000ea20000000a00 */
[----:B-1----:R-:W-:-:S02]  /*23680*/  IMAD.IADD R19, R23, 0x1, R60 ;  /* 0x0000000117137824 */ /* 0x002fc400078e023c */
[----:B------:R-:W-:Y:S01]  /*23690*/  IMAD.WIDE R4, R23, 0x2, R58 ;  /* 0x0000000217047825 */ /* 0x000fe200078e023a */
[----:B------:R-:W-:-:S03]  /*236a0*/  ISETP.LT.AND P2, PT, R55, R30, !P2 ;  /* 0x0000001e3700720c */ /* 0x000fc60005741270 */
[----:B------:R-:W-:Y:S01]  /*236b0*/  IMAD.WIDE R12, R19, 0x2, R56 ;  /* 0x00000002130c7825 */ /* 0x000fe200078e0238 */
[----:B------:R1:W-:Y:S01]  /*236c0*/  @P6 STG.E.U16 desc[UR10][R20.64], R6 ;  /* 0x0000000614006986 */ /* 0x0003e2000c10150a */
[----:B------:R-:W-:-:S03]  /*236d0*/  ISETP.LT.AND P3, PT, R55, R16, !P3 ;  /* 0x000000103700720c */ /* 0x000fc60005f61270 */
[----:B------:R3:W-:Y:S04]  /*236e0*/  @P0 STG.E.U16 desc[UR10][R4.64], R2 ;  /* 0x0000000204000986 */ /* 0x0007e8000c10150a */
[----:B------:R-:W-:Y:S01]  /*236f0*/  @P4 STG.E.U16 desc[UR10][R12.64], R15 ;  /* 0x0000000f0c004986 */ /* 0x000fe2000c10150a */
[----:B------:R-:W-:Y:S01]  /*23700*/  ISETP.GT.AND P4, PT, R17, UR4, !P1 ;  /* 0x0000000411007c0c */ /* 0x000fe2000cf84270 */
[----:B-1----:R-:W-:Y:S01]  /*23710*/  IMAD.IADD R21, R19, 0x1, R60 ;  /* 0x0000000113157824 */ /* 0x002fe200078e023c */
[----:B------:R-:W-:Y:S01]  /*23720*/  PRMT R6, R15, 0x7632, R6 ;  /* 0x000076320f067816 */ /* 0x000fe20000000006 */
[----:B------:R-:W-:Y:S01]  /*23730*/  IMAD.WIDE R18, R19, 0x2, R58 ;  /* 0x0000000213127825 */ /* 0x000fe200078e023a */
[----:B------:R-:W-:-:S03]  /*23740*/  UIADD3 UR6, UPT, UPT, UR5, 0x39, URZ ;  /* 0x0000003905067890 */ /* 0x000fc6000fffe0ff */
[----:B------:R-:W-:-:S04]  /*23750*/  IMAD.WIDE R16, R21, 0x2, R56 ;  /* 0x0000000215107825 */ /* 0x000fc800078e0238 */
[C---:B------:R-:W-:Y:S02]  /*23760*/  IMAD.IADD R23, R21.reuse, 0x1, R60 ;  /* 0x0000000115177824 */ /* 0x040fe400078e023c */
[----:B------:R-:W-:Y:S01]  /*23770*/  IMAD.WIDE R20, R21, 0x2, R58 ;  /* 0x0000000215147825 */ /* 0x000fe200078e023a */
[----:B------:R-:W-:Y:S01]  /*23780*/  @P2 STG.E.U16 desc[UR10][R18.64], R6 ;  /* 0x0000000612002986 */ /* 0x000fe2000c10150a */
[----:B------:R-:W-:Y:S02]  /*23790*/  ISETP.LE.AND P0, PT, R3, UR4, PT ;  /* 0x0000000403007c0c */ /* 0x000fe4000bf03270 */
[----:B---3--:R-:W-:Y:S01]  /*237a0*/  IMAD.WIDE R4, R23, 0x2, R56 ;  /* 0x0000000217047825 */ /* 0x008fe200078e0238 */
[----:B------:R-:W-:Y:S01]  /*237b0*/  @P5 STG.E.U16 desc[UR10][R16.64], R7 ;  /* 0x0000000710005986 */ /* 0x000fe2000c10150a */
[----:B------:R-:W-:-:S03]  /*237c0*/  ISETP.LE.AND P2, PT, R3, UR6, PT ;  /* 0x0000000603007c0c */ /* 0x000fc6000bf43270 */
[----:B------:R1:W-:Y:S01]  /*237d0*/  @P3 STG.E.U16 desc[UR10][R20.64], R0 ;  /* 0x0000000014003986 */ /* 0x0003e2000c10150a */
[----:B0-----:R-:W-:-:S03]  /*237e0*/  ISETP.LT.AND P3, PT, R55, R24, !P0 ;  /* 0x000000183700720c */ /* 0x001fc60004761270 */
[----:B------:R0:W-:Y:S01]  /*237f0*/  @P4 STG.E.U16 desc[UR10][R4.64], R52 ;  /* 0x0000003404004986 */ /* 0x0001e2000c10150a */
[----:B------:R-:W-:Y:S02]  /*23800*/  ISETP.GT.AND P4, PT, R25, UR6, !P1 ;  /* 0x0000000619007c0c */ /* 0x000fe4000cf84270 */
[----:B------:R-:W-:Y:S01]  /*23810*/  ISETP.LT.AND P2, PT, R55, R26, !P2 ;  /* 0x0000001a3700720c */ /* 0x000fe20005741270 */
[----:B-1----:R-:W1:Y:S01]  /*23820*/  LDC.64 R20, c[0x0][0x398] ;  /* 0x0000e600ff147b82 */ /* 0x002e620000000a00 */
[----:B------:R-:W-:Y:S01]  /*23830*/  UIADD3 UR4, UPT, UPT, UR5, 0x3a, URZ ;  /* 0x0000003a05047890 */ /* 0x000fe2000fffe0ff */
[C---:B------:R-:W-:Y:S01]  /*23840*/  IMAD.IADD R13, R23.reuse, 0x1, R60 ;  /* 0x00000001170d7824 */ /* 0x040fe200078e023c */
[----:B------:R-:W-:Y:S01]  /*23850*/  PRMT R2, R52, 0x7632, R2 ;  /* 0x0000763234027816 */ /* 0x000fe20000000002 */
[----:B------:R-:W-:Y:S01]  /*23860*/  IMAD.WIDE R6, R23, 0x2, R58 ;  /* 0x0000000217067825 */ /* 0x000fe200078e023a */
[----:B----4-:R-:W-:-:S03]  /*23870*/  PRMT R0, R8, 0x7632, R0 ;  /* 0x0000763208007816 */ /* 0x010fc60000000000 */
[----:B------:R-:W-:Y:S01]  /*23880*/  IMAD.IADD R17, R13, 0x1, R60 ;  /* 0x000000010d117824 */ /* 0x000fe200078e023c */
[----:B------:R-:W-:Y:S01]  /*23890*/  ISETP.GT.AND P5, PT, R27, UR4, !P1 ;  /* 0x000000041b007c0c */ /* 0x000fe2000cfa4270 */
[----:B0-----:R-:W-:Y:S01]  /*238a0*/  IMAD.WIDE R4, R13, 0x2, R56 ;  /* 0x000000020d047825 */ /* 0x001fe200078e0238 */
[----:B------:R-:W-:Y:S01]  /*238b0*/  UIADD3 UR6, UPT, UPT, UR5, 0x3b, URZ ;  /* 0x0000003b05067890 */ /* 0x000fe2000fffe0ff */
[----:B------:R-:W-:Y:S01]  /*238c0*/  ISETP.LE.AND P0, PT, R3, UR4, PT ;  /* 0x0000000403007c0c */ /* 0x000fe2000bf03270 */
[----:B------:R-:W0:Y:S01]  /*238d0*/  LDC.64 R22, c[0x0][0x398] ;  /* 0x0000e600ff167b82 */ /* 0x000e220000000a00 */
[----:B------:R-:W-:Y:S01]  /*238e0*/  IMAD.WIDE R12, R13, 0x2, R58 ;  /* 0x000000020d0c7825 */ /* 0x000fe200078e023a */
[----:B------:R-:W-:Y:S01]  /*238f0*/  @P3 STG.E.U16 desc[UR10][R6.64], R2 ;  /* 0x0000000206003986 */ /* 0x000fe2000c10150a */
[----:B------:R-:W3:Y:S03]  /*23900*/  LDCU UR4, c[0x0][0x398] ;  /* 0x00007300ff0477ac */ /* 0x000ee60008000800 */
[----:B------:R-:W-:Y:S02]  /*23910*/  @P4 STG.E.U16 desc[UR10][R4.64], R8 ;  /* 0x0000000804004986 */ /* 0x000fe4000c10150a */
[----:B------:R-:W4:Y:S02]  /*23920*/  LDC.64 R24, c[0x0][0x398] ;  /* 0x0000e600ff187b82 */ /* 0x000f240000000a00 */
[----:B------:R1:W-:Y:S01]  /*23930*/  @P2 STG.E.U16 desc[UR10][R12.64], R0 ;  /* 0x000000000c002986 */ /* 0x0003e2000c10150a */
[----:B--2---:R-:W-:-:S05]  /*23940*/  ISETP.LT.AND P2, PT, R55, R28, !P0 ;  /* 0x0000001c3700720c */ /* 0x004fca0004741270 */
[----:B------:R-:W2:Y:S01]  /*23950*/  LDC.64 R26, c[0x0][0x398] ;  /* 0x0000e600ff1a7b82 */ /* 0x000ea20000000a00 */
[----:B------:R-:W-:Y:S02]  /*23960*/  ISETP.GT.AND P3, PT, R29, UR6, !P1 ;  /* 0x000000061d007c0c */ /* 0x000fe4000cf64270 */
[----:B------:R-:W-:Y:S01]  /*23970*/  ISETP.LE.AND P0, PT, R3, UR6, PT ;  /* 0x0000000603007c0c */ /* 0x000fe2000bf03270 */
[C---:B------:R-:W-:Y:S02]  /*23980*/  IMAD.IADD R19, R17.reuse, 0x1, R60 ;  /* 0x0000000111137824 */ /* 0x040fe400078e023c */
[----:B------:R-:W-:Y:S01]  /*23990*/  IMAD.WIDE R14, R17, 0x2, R56 ;  /* 0x00000002110e7825 */ /* 0x000fe200078e0238 */
[----:B-1----:R-:W-:Y:S01]  /*239a0*/  ISETP.LT.AND P0, PT, R55, R20, !P0 ;  /* 0x000000143700720c */ /* 0x002fe20004701270 */
[----:B------:R-:W-:Y:S01]  /*239b0*/  UIADD3 UR7, UPT, UPT, UR5, 0x3c, URZ ;  /* 0x0000003c05077890 */ /* 0x000fe2000fffe0ff */
[----:B------:R-:W-:Y:S01]  /*239c0*/  PRMT R13, R53, 0x7632, R13 ;  /* 0x00007632350d7816 */ /* 0x000fe2000000000d */
[----:B------:R-:W-:Y:S01]  /*239d0*/  IMAD.WIDE R6, R17, 0x2, R58 ;  /* 0x0000000211067825 */ /* 0x000fe200078e023a */
[----:B------:R-:W-:-:S02]  /*239e0*/  UIADD3 UR8, UPT, UPT, UR5, 0x3d, URZ ;  /* 0x0000003d05087890 */ /* 0x000fc4000fffe0ff */
[----:B------:R-:W-:Y:S01]  /*239f0*/  UIADD3 UR6, UPT, UPT, UR5, 0x3e, URZ ;  /* 0x0000003e05067890 */ /* 0x000fe2000fffe0ff */
[----:B------:R-:W-:Y:S01]  /*23a00*/  IMAD.WIDE R4, R19, 0x2, R56 ;  /* 0x0000000213047825 */ /* 0x000fe200078e0238 */
[----:B------:R-:W-:Y:S01]  /*23a10*/  UIADD3 UR5, UPT, UPT, UR5, 0x3f, URZ ;  /* 0x0000003f05057890 */ /* 0x000fe2000fffe0ff */
[----:B------:R-:W-:Y:S01]  /*23a20*/  @P5 STG.E.U16 desc[UR10][R14.64], R53 ;  /* 0x000000350e005986 */ /* 0x000fe2000c10150a */
[----:B------:R-:W-:-:S03]  /*23a30*/  PRMT R0, R9, 0x7632, R0 ;  /* 0x0000763209007816 */ /* 0x000fc60000000000 */
[----:B------:R1:W-:Y:S01]  /*23a40*/  @P2 STG.E.U16 desc[UR10][R6.64], R13 ;  /* 0x0000000d06002986 */ /* 0x0003e2000c10150a */
[C---:B------:R-:W-:Y:S02]  /*23a50*/  ISETP.LE.AND P5, PT, R3.reuse, UR7, PT ;  /* 0x0000000703007c0c */ /* 0x040fe4000bfa3270 */
[C---:B------:R-:W-:Y:S01]  /*23a60*/  ISETP.LE.AND P2, PT, R3.reuse, UR8, PT ;  /* 0x0000000803007c0c */ /* 0x040fe2000bf43270 */
[----:B------:R0:W-:Y:S01]  /*23a70*/  @P3 STG.E.U16 desc[UR10][R4.64], R9 ;  /* 0x0000000904003986 */ /* 0x0001e2000c10150a */
[C---:B------:R-:W-:Y:S02]  /*23a80*/  ISETP.LE.AND P3, PT, R3.reuse, UR6, PT ;  /* 0x0000000603007c0c */ /* 0x040fe4000bf63270 */
[----:B------:R-:W-:Y:S01]  /*23a90*/  ISETP.LE.AND P4, PT, R3, UR5, PT ;  /* 0x0000000503007c0c */ /* 0x000fe2000bf83270 */
[----:B-1----:R-:W-:Y:S01]  /*23aa0*/  IMAD.WIDE R12, R19, 0x2, R58 ;  /* 0x00000002130c7825 */ /* 0x002fe200078e023a */
[C---:B----4-:R-:W-:Y:S02]  /*23ab0*/  ISETP.LT.AND P2, PT, R55.reuse, R24, !P2 ;  /* 0x000000183700720c */ /* 0x050fe40005741270 */
[----:B---3--:R-:W-:-:S02]  /*23ac0*/  ISETP.LT.AND P4, PT, R55, UR4, !P4 ;  /* 0x0000000437007c0c */ /* 0x008fc4000e781270 */
[----:B------:R1:W-:Y:S01]  /*23ad0*/  @P0 STG.E.U16 desc[UR10][R12.64], R0 ;  /* 0x000000000c000986 */ /* 0x0003e2000c10150a */
[C---:B0-----:R-:W-:Y:S02]  /*23ae0*/  ISETP.LT.AND P0, PT, R55.reuse, R22, !P5 ;  /* 0x000000163700720c */ /* 0x041fe40006f01270 */
[----:B--2---:R-:W-:Y:S02]  /*23af0*/  ISETP.LT.AND P3, PT, R55, R26, !P3 ;  /* 0x0000001a3700720c */ /* 0x004fe40005f61270 */
[----:B------:R-:W2:Y:S01]  /*23b00*/  LDL.LU R55, [R1+0xbac] ;  /* 0x000bac0001377983 */ /* 0x000ea20000300800 */
[----:B------:R-:W-:Y:S01]  /*23b10*/  ISETP.GT.AND P6, PT, R21, UR7, !P1 ;  /* 0x0000000715007c0c */ /* 0x000fe2000cfc4270 */
[----:B------:R-:W-:-:S04]  /*23b20*/  IMAD.IADD R15, R19, 0x1, R60 ;  /* 0x00000001130f7824 */ /* 0x000fc800078e023c */
[----:B------:R-:W-:-:S04]  /*23b30*/  IMAD.WIDE R6, R15, 0x2, R56 ;  /* 0x000000020f067825 */ /* 0x000fc800078e0238 */
[----:B------:R-:W-:Y:S01]  /*23b40*/  IMAD.IADD R9, R15, 0x1, R60 ;  /* 0x000000010f097824 */ /* 0x000fe200078e023c */
[----:B------:R-:W-:-:S03]  /*23b50*/  ISETP.GT.AND P5, PT, R25, UR6, !P1 ;  /* 0x0000000619007c0c */ /* 0x000fc6000cfa4270 */
[----:B------:R0:W-:Y:S01]  /*23b60*/  @P6 STG.E.U16 desc[UR10][R6.64], R54 ;  /* 0x0000003606006986 */ /* 0x0001e2000c10150a */
[----:B------:R-:W-:Y:S01]  /*23b70*/  ISETP.GT.AND P6, PT, R23, UR8, !P1 ;  /* 0x0000000817007c0c */ /* 0x000fe2000cfc4270 */
[----:B------:R-:W-:Y:S01]  /*23b80*/  IMAD.IADD R17, R9, 0x1, R60 ;  /* 0x0000000109117824 */ /* 0x000fe200078e023c */
[----:B------:R-:W-:Y:S01]  /*23b90*/  ISETP.GT.AND P1, PT, R27, UR5, !P1 ;  /* 0x000000051b007c0c */ /* 0x000fe2000cf24270 */
[----:B------:R-:W-:Y:S01]  /*23ba0*/  IMAD.WIDE R2, R15, 0x2, R58 ;  /* 0x000000020f027825 */ /* 0x000fe200078e023a */
[----:B-1----:R-:W-:-:S03]  /*23bb0*/  PRMT R0, R54, 0x7632, R0 ;  /* 0x0000763236007816 */ /* 0x002fc60000000000 */
[----:B------:R-:W-:Y:S01]  /*23bc0*/  IMAD.IADD R15, R17, 0x1, R60 ;  /* 0x00000001110f7824 */ /* 0x000fe200078e023c */
[----:B------:R-:W-:Y:S01]  /*23bd0*/  PRMT R14, R10, 0x7632, R14 ;  /* 0x000076320a0e7816 */ /* 0x000fe2000000000e */
[----:B------:R-:W-:-:S04]  /*23be0*/  IMAD.WIDE R4, R9, 0x2, R56 ;  /* 0x0000000209047825 */ /* 0x000fc800078e0238 */
[----:B0-----:R-:W-:Y:S01]  /*23bf0*/  IMAD.WIDE R6, R9, 0x2, R58 ;  /* 0x0000000209067825 */ /* 0x001fe200078e023a */
[----:B------:R0:W-:Y:S03]  /*23c00*/  @P0 STG.E.U16 desc[UR10][R2.64], R0 ;  /* 0x0000000002000986 */ /* 0x0001e6000c10150a */
[----:B------:R-:W-:-:S04]  /*23c10*/  IMAD.WIDE R8, R17, 0x2, R56 ;  /* 0x0000000211087825 */ /* 0x000fc800078e0238 */
[----:B------:R-:W-:Y:S01]  /*23c20*/  IMAD.WIDE R12, R17, 0x2, R58 ;  /* 0x00000002110c7825 */ /* 0x000fe200078e023a */
[----:B------:R0:W-:Y:S03]  /*23c30*/  @P6 STG.E.U16 desc[UR10][R4.64], R10 ;  /* 0x0000000a04006986 */ /* 0x0001e6000c10150a */
[----:B------:R-:W-:-:S04]  /*23c40*/  IMAD.WIDE R56, R15, 0x2, R56 ;  /* 0x000000020f387825 */ /* 0x000fc800078e0238 */
[----:B------:R-:W-:Y:S01]  /*23c50*/  IMAD.WIDE R58, R15, 0x2, R58 ;  /* 0x000000020f3a7825 */ /* 0x000fe200078e023a */
[----:B------:R0:W-:Y:S01]  /*23c60*/  @P2 STG.E.U16 desc[UR10][R6.64], R14 ;  /* 0x0000000e06002986 */ /* 0x0001e2000c10150a */
[----:B--2---:R-:W-:-:S03]  /*23c70*/  PRMT R15, R55, 0x7632, R15 ;  /* 0x00007632370f7816 */ /* 0x004fc6000000000f */
[----:B------:R0:W-:Y:S04]  /*23c80*/  @P5 STG.E.U16 desc[UR10][R8.64], R55 ;  /* 0x0000003708005986 */ /* 0x0001e8000c10150a */
[----:B------:R0:W-:Y:S04]  /*23c90*/  @P3 STG.E.U16 desc[UR10][R12.64], R15 ;  /* 0x0000000f0c003986 */ /* 0x0001e8000c10150a */
[----:B------:R0:W-:Y:S01]  /*23ca0*/  @P1 STG.E.U16 desc[UR10][R56.64], R11 ;  /* 0x0000000b38001986 */ /* 0x0001e2000c10150a */
[----:B------:R-:W-:Y:S05]  /*23cb0*/  @!P4 EXIT ;  /* 0x000000000000c94d */ /* 0x000fea0003800000 */
[----:B------:R-:W-:-:S05]  /*23cc0*/  PRMT R29, R11, 0x7632, R29 ;  /* 0x000076320b1d7816 */ /* 0x000fca000000001d */
[----:B------:R-:W-:Y:S01]  /*23cd0*/  STG.E.U16 desc[UR10][R58.64], R29 ;  /* 0x0000001d3a007986 */ /* 0x000fe2000c10150a */
[----:B------:R-:W-:Y:S05]  /*23ce0*/  EXIT ;  /* 0x000000000000794d */ /* 0x000fea0003800000 */
.L_x_2:
[----:B------:R-:W-:-:S00]  /*23cf0*/  BRA `(.L_x_2) ;  /* 0xfffffffc00fc7947 */ /* 0x000fc0000383ffff */
[----:B------:R-:W-:-:S00]  /*23d00*/  NOP ;  /* 0x0000000000007918 */ /* 0x000fc00000000000 */
[----:B------:R-:W-:-:S00]  /*23d10*/  NOP ;  /* 0x0000000000007918 */ /* 0x000fc00000000000 */
[----:B------:R-:W-:-:S00]  /*23d20*/  NOP ;  /* 0x0000000000007918 */ /* 0x000fc00000000000 */
[----:B------:R-:W-:-:S00]  /*23d30*/  NOP ;  /* 0x0000000000007918 */ /* 0x000fc00000000000 */
[----:B------:R-:W-:-:S00]  /*23d40*/  NOP ;  /* 0x0000000000007918 */ /* 0x000fc00000000000 */
[----:B------:R-:W-:-:S00]  /*23d50*/  NOP ;  /* 0x0000000000007918 */ /* 0x000fc00000000000 */
[----:B------:R-:W-:-:S00]  /*23d60*/  NOP ;  /* 0x0000000000007918 */ /* 0x000fc00000000000 */
[----:B------:R-:W-:-:S00]  /*23d70*/  NOP ;  /* 0x0000000000007918 */ /* 0x000fc00000000000 */
.L_x_3:


//--------------------- .nv.shared.matmul_kernel  --------------------------
	.section	.nv.shared.matmul_kernel,"aw",@nobits
	.sectionflags	@""
	.align	16
	.zero		1024


//--------------------- .nv.shared.reserved.0     --------------------------
	.section	.nv.shared.reserved.0,"aw",@nobits
	.weak		__nv_reservedSMEM_offset_0_alias
	.size		__nv_reservedSMEM_offset_0_alias, 0, 64
	.other		__nv_reservedSMEM_offset_0_alias,@"STO_CUDA_RESERVED_SHARED STV_DEFAULT"
__nv_reservedSMEM_offset_0_alias:
	.zero		0
	.zero		64


//--------------------- .nv.constant0.matmul_kernel --------------------------
	.section	.nv.constant0.matmul_kernel,"a",@progbits
	.sectionflags	@""
	.align	4
.nv.constant0.matmul_kernel:
	.zero		976


//--------------------- SYMBOLS --------------------------

	.type		.nv.reservedSmem.offset0,@object
	.size		.nv.reservedSmem.offset0,0x4
	.type		.nv.reservedSmem.cap,@object
	.size		.nv.reservedSmem.cap,0x4
